	.target	sm_100a

	.elftype	@"ET_EXEC"


//--------------------- .note.nv.tkinfo           --------------------------
	.section	.note.nv.tkinfo,"",@"SHT_NOTE"
	.sectionflags	@"SHF_NOTE_NV_TKINFO"
	.tkinfo
        /*0018*/ 	.word	0x00000002
        /*0030*/ 	.string	""
        /*0030*/ 	.string	"ptxas"
        /*0030*/ 	.string	"Cuda compilation tools, release 13.0, V13.0.88"
        /*0030*/ 	.string	"Build cuda_13.0.r13.0/compiler.36424714_0"
        /*0030*/ 	.string	"-arch sm_100a -m 64 "



//--------------------- .note.nv.cuinfo           --------------------------
	.section	.note.nv.cuinfo,"",@"SHT_NOTE"
	.sectionflags	@"SHF_NOTE_NV_CUINFO"
        /*0018*/ 	.short	0x0002
        /*001a*/ 	.short	0x0064
        /*001c*/ 	.short	0x0082
	.zero		2


//--------------------- .nv.info                  --------------------------
	.section	.nv.info,"",@"SHT_CUDA_INFO"
	.align	4


	//----- nvinfo : EIATTR_REGCOUNT
	.align		4
        /*0000*/ 	.byte	0x04, 0x2f
        /*0002*/ 	.short	(.L_12 - .L_11)
	.align		4
.L_11:
        /*0004*/ 	.word	index@(_ZN7cutlass13device_kernelIN5flash11enable_sm90INS1_16FlashAttnFwdSm90INS1_25CollectiveMainloopFwdSm90ILi2EN4cute5tupleIJNS5_1CILi1EEES8_S8_EEENS6_IJNS7_ILi128EEENS7_ILi96EEENS7_ILi64EEEEEELi256ENS_6half_tEfNS_4arch4Sm90ELb1ELb0ELb1ELb1ELb0ELb1ELb1ELb1ELb0ELb1ELb1ELb0EEENS1_21CollectiveEpilogueFwdINS6_IJSA_NS7_ILi256EEESB_EEES9_SE_SG_Li256ELb1ELb1ELb1ELb0EEENS1_36VarlenDynamicPersistentTileSchedulerILi128ELi96ELi256ELi128ELb1ELb1ELb1ELb1ELb1ELb1EEEEEEEEEvNT_6ParamsE)
        /*0008*/ 	.word	0x00000004


	//----- nvinfo : EIATTR_FRAME_SIZE
	.align		4
.L_12:
        /*000c*/ 	.byte	0x04, 0x11
        /*000e*/ 	.short	(.L_14 - .L_13)
	.align		4
.L_13:
        /*0010*/ 	.word	index@(_ZN7cutlass13device_kernelIN5flash11enable_sm90INS1_16FlashAttnFwdSm90INS1_25CollectiveMainloopFwdSm90ILi2EN4cute5tupleIJNS5_1CILi1EEES8_S8_EEENS6_IJNS7_ILi128EEENS7_ILi96EEENS7_ILi64EEEEEELi256ENS_6half_tEfNS_4arch4Sm90ELb1ELb0ELb1ELb1ELb0ELb1ELb1ELb1ELb0ELb1ELb1ELb0EEENS1_21CollectiveEpilogueFwdINS6_IJSA_NS7_ILi256EEESB_EEES9_SE_SG_Li256ELb1ELb1ELb1ELb0EEENS1_36VarlenDynamicPersistentTileSchedulerILi128ELi96ELi256ELi128ELb1ELb1ELb1ELb1ELb1ELb1EEEEEEEEEvNT_6ParamsE)
        /*0014*/ 	.word	0x00000000


	//----- nvinfo : EIATTR_REGCOUNT
	.align		4
.L_14:
        /*0018*/ 	.byte	0x04, 0x2f
        /*001a*/ 	.short	(.L_16 - .L_15)
	.align		4
.L_15:
        /*001c*/ 	.word	index@(_ZN7cutlass13device_kernelIN5flash11enable_sm90INS1_16FlashAttnFwdSm90INS1_25CollectiveMainloopFwdSm90ILi2EN4cute5tupleIJNS5_1CILi1EEES8_S8_EEENS6_IJNS7_ILi128EEENS7_ILi96EEENS7_ILi64EEEEEELi256ENS_6half_tEfNS_4arch4Sm90ELb1ELb0ELb1ELb1ELb0ELb0ELb1ELb1ELb0ELb1ELb1ELb0EEENS1_21CollectiveEpilogueFwdINS6_IJSA_NS7_ILi256EEESB_EEES9_SE_SG_Li256ELb1ELb1ELb1ELb0EEENS1_36VarlenDynamicPersistentTileSchedulerILi128ELi96ELi256ELi128ELb1ELb1ELb1ELb1ELb1ELb1EEEEEEEEEvNT_6ParamsE)
        /*0020*/ 	.word	0x00000004


	//----- nvinfo : EIATTR_FRAME_SIZE
	.align		4
.L_16:
        /*0024*/ 	.byte	0x04, 0x11
        /*0026*/ 	.short	(.L_18 - .L_17)
	.align		4
.L_17:
        /*0028*/ 	.word	index@(_ZN7cutlass13device_kernelIN5flash11enable_sm90INS1_16FlashAttnFwdSm90INS1_25CollectiveMainloopFwdSm90ILi2EN4cute5tupleIJNS5_1CILi1EEES8_S8_EEENS6_IJNS7_ILi128EEENS7_ILi96EEENS7_ILi64EEEEEELi256ENS_6half_tEfNS_4arch4Sm90ELb1ELb0ELb1ELb1ELb0ELb0ELb1ELb1ELb0ELb1ELb1ELb0EEENS1_21CollectiveEpilogueFwdINS6_IJSA_NS7_ILi256EEESB_EEES9_SE_SG_Li256ELb1ELb1ELb1ELb0EEENS1_36VarlenDynamicPersistentTileSchedulerILi128ELi96ELi256ELi128ELb1ELb1ELb1ELb1ELb1ELb1EEEEEEEEEvNT_6ParamsE)
        /*002c*/ 	.word	0x00000000


	//----- nvinfo : EIATTR_REGCOUNT
	.align		4
.L_18:
        /*0030*/ 	.byte	0x04, 0x2f
        /*0032*/ 	.short	(.L_20 - .L_19)
	.align		4
.L_19:
        /*0034*/ 	.word	index@(_ZN7cutlass13device_kernelIN5flash11enable_sm90INS1_16FlashAttnFwdSm90INS1_25CollectiveMainloopFwdSm90ILi2EN4cute5tupleIJNS5_1CILi1EEES8_S8_EEENS6_IJNS7_ILi128EEENS7_ILi96EEENS7_ILi64EEEEEELi256ENS_6half_tEfNS_4arch4Sm90ELb1ELb0ELb1ELb1ELb0ELb1ELb0ELb1ELb0ELb1ELb1ELb0EEENS1_21CollectiveEpilogueFwdINS6_IJSA_NS7_ILi256EEESB_EEES9_SE_SG_Li256ELb1ELb1ELb1ELb0EEENS1_36VarlenDynamicPersistentTileSchedulerILi128ELi96ELi256ELi128ELb1ELb1ELb1ELb1ELb1ELb1EEEEEEEEEvNT_6ParamsE)
        /*0038*/ 	.word	0x00000004


	//----- nvinfo : EIATTR_FRAME_SIZE
	.align		4
.L_20:
        /*003c*/ 	.byte	0x04, 0x11
        /*003e*/ 	.short	(.L_22 - .L_21)
	.align		4
.L_21:
        /*0040*/ 	.word	index@(_ZN7cutlass13device_kernelIN5flash11enable_sm90INS1_16FlashAttnFwdSm90INS1_25CollectiveMainloopFwdSm90ILi2EN4cute5tupleIJNS5_1CILi1EEES8_S8_EEENS6_IJNS7_ILi128EEENS7_ILi96EEENS7_ILi64EEEEEELi256ENS_6half_tEfNS_4arch4Sm90ELb1ELb0ELb1ELb1ELb0ELb1ELb0ELb1ELb0ELb1ELb1ELb0EEENS1_21CollectiveEpilogueFwdINS6_IJSA_NS7_ILi256EEESB_EEES9_SE_SG_Li256ELb1ELb1ELb1ELb0EEENS1_36VarlenDynamicPersistentTileSchedulerILi128ELi96ELi256ELi128ELb1ELb1ELb1ELb1ELb1ELb1EEEEEEEEEvNT_6ParamsE)
        /*0044*/ 	.word	0x00000000


	//----- nvinfo : EIATTR_REGCOUNT
	.align		4
.L_22:
        /*0048*/ 	.byte	0x04, 0x2f
        /*004a*/ 	.short	(.L_24 - .L_23)
	.align		4
.L_23:
        /*004c*/ 	.word	index@(_ZN7cutlass13device_kernelIN5flash11enable_sm90INS1_16FlashAttnFwdSm90INS1_25CollectiveMainloopFwdSm90ILi2EN4cute5tupleIJNS5_1CILi1EEES8_S8_EEENS6_IJNS7_ILi128EEENS7_ILi96EEENS7_ILi64EEEEEELi256ENS_6half_tEfNS_4arch4Sm90ELb1ELb0ELb1ELb1ELb0ELb0ELb0ELb1ELb0ELb1ELb1ELb0EEENS1_21CollectiveEpilogueFwdINS6_IJSA_NS7_ILi256EEESB_EEES9_SE_SG_Li256ELb1ELb1ELb1ELb0EEENS1_36VarlenDynamicPersistentTileSchedulerILi128ELi96ELi256ELi128ELb1ELb1ELb1ELb1ELb1ELb1EEEEEEEEEvNT_6ParamsE)
        /*0050*/ 	.word	0x00000004


	//----- nvinfo : EIATTR_FRAME_SIZE
	.align		4
.L_24:
        /*0054*/ 	.byte	0x04, 0x11
        /*0056*/ 	.short	(.L_26 - .L_25)
	.align		4
.L_25:
        /*0058*/ 	.word	index@(_ZN7cutlass13device_kernelIN5flash11enable_sm90INS1_16FlashAttnFwdSm90INS1_25CollectiveMainloopFwdSm90ILi2EN4cute5tupleIJNS5_1CILi1EEES8_S8_EEENS6_IJNS7_ILi128EEENS7_ILi96EEENS7_ILi64EEEEEELi256ENS_6half_tEfNS_4arch4Sm90ELb1ELb0ELb1ELb1ELb0ELb0ELb0ELb1ELb0ELb1ELb1ELb0EEENS1_21CollectiveEpilogueFwdINS6_IJSA_NS7_ILi256EEESB_EEES9_SE_SG_Li256ELb1ELb1ELb1ELb0EEENS1_36VarlenDynamicPersistentTileSchedulerILi128ELi96ELi256ELi128ELb1ELb1ELb1ELb1ELb1ELb1EEEEEEEEEvNT_6ParamsE)
        /*005c*/ 	.word	0x00000000


	//----- nvinfo : EIATTR_REGCOUNT
	.align		4
.L_26:
        /*0060*/ 	.byte	0x04, 0x2f
        /*0062*/ 	.short	(.L_28 - .L_27)
	.align		4
.L_27:
        /*0064*/ 	.word	index@(_ZN7cutlass13device_kernelIN5flash11enable_sm90INS1_16FlashAttnFwdSm90INS1_25CollectiveMainloopFwdSm90ILi2EN4cute5tupleIJNS5_1CILi1EEES8_S8_EEENS6_IJNS7_ILi128EEENS7_ILi96EEENS7_ILi64EEEEEELi256ENS_6half_tEfNS_4arch4Sm90ELb1ELb0ELb1ELb0ELb0ELb0ELb1ELb1ELb0ELb1ELb1ELb0EEENS1_21CollectiveEpilogueFwdINS6_IJSA_NS7_ILi256EEESB_EEES9_SE_SG_Li256ELb0ELb1ELb1ELb0EEENS1_19SingleTileSchedulerILb0ELb1ELb1ELi128EEEEEEEEEvNT_6ParamsE)
        /*0068*/ 	.word	0x00000004


	//----- nvinfo : EIATTR_FRAME_SIZE
	.align		4
.L_28:
        /*006c*/ 	.byte	0x04, 0x11
        /*006e*/ 	.short	(.L_30 - .L_29)
	.align		4
.L_29:
        /*0070*/ 	.word	index@(_ZN7cutlass13device_kernelIN5flash11enable_sm90INS1_16FlashAttnFwdSm90INS1_25CollectiveMainloopFwdSm90ILi2EN4cute5tupleIJNS5_1CILi1EEES8_S8_EEENS6_IJNS7_ILi128EEENS7_ILi96EEENS7_ILi64EEEEEELi256ENS_6half_tEfNS_4arch4Sm90ELb1ELb0ELb1ELb0ELb0ELb0ELb1ELb1ELb0ELb1ELb1ELb0EEENS1_21CollectiveEpilogueFwdINS6_IJSA_NS7_ILi256EEESB_EEES9_SE_SG_Li256ELb0ELb1ELb1ELb0EEENS1_19SingleTileSchedulerILb0ELb1ELb1ELi128EEEEEEEEEvNT_6ParamsE)
        /*0074*/ 	.word	0x00000000


	//----- nvinfo : EIATTR_REGCOUNT
	.align		4
.L_30:
        /*0078*/ 	.byte	0x04, 0x2f
        /*007a*/ 	.short	(.L_32 - .L_31)
	.align		4
.L_31:
        /*007c*/ 	.word	index@(_ZN7cutlass13device_kernelIN5flash11enable_sm90INS1_16FlashAttnFwdSm90INS1_25CollectiveMainloopFwdSm90ILi2EN4cute5tupleIJNS5_1CILi1EEES8_S8_EEENS6_IJNS7_ILi128EEENS7_ILi96EEENS7_ILi64EEEEEELi256ENS_6half_tEfNS_4arch4Sm90ELb1ELb0ELb1ELb0ELb0ELb0ELb0ELb1ELb0ELb1ELb1ELb0EEENS1_21CollectiveEpilogueFwdINS6_IJSA_NS7_ILi256EEESB_EEES9_SE_SG_Li256ELb0ELb1ELb1ELb0EEENS1_19SingleTileSchedulerILb0ELb1ELb1ELi128EEEEEEEEEvNT_6ParamsE)
        /*0080*/ 	.word	0x00000004


	//----- nvinfo : EIATTR_FRAME_SIZE
	.align		4
.L_32:
        /*0084*/ 	.byte	0x04, 0x11
        /*0086*/ 	.short	(.L_34 - .L_33)
	.align		4
.L_33:
        /*0088*/ 	.word	index@(_ZN7cutlass13device_kernelIN5flash11enable_sm90INS1_16FlashAttnFwdSm90INS1_25CollectiveMainloopFwdSm90ILi2EN4cute5tupleIJNS5_1CILi1EEES8_S8_EEENS6_IJNS7_ILi128EEENS7_ILi96EEENS7_ILi64EEEEEELi256ENS_6half_tEfNS_4arch4Sm90ELb1ELb0ELb1ELb0ELb0ELb0ELb0ELb1ELb0ELb1ELb1ELb0EEENS1_21CollectiveEpilogueFwdINS6_IJSA_NS7_ILi256EEESB_EEES9_SE_SG_Li256ELb0ELb1ELb1ELb0EEENS1_19SingleTileSchedulerILb0ELb1ELb1ELi128EEEEEEEEEvNT_6ParamsE)
        /*008c*/ 	.word	0x00000000


	//----- nvinfo : EIATTR_REGCOUNT
	.align		4
.L_34:
        /*0090*/ 	.byte	0x04, 0x2f
        /*0092*/ 	.short	(.L_36 - .L_35)
	.align		4
.L_35:
        /*0094*/ 	.word	index@(_ZN7cutlass13device_kernelIN5flash11enable_sm90INS1_16FlashAttnFwdSm90INS1_25CollectiveMainloopFwdSm90ILi2EN4cute5tupleIJNS5_1CILi1EEES8_S8_EEENS6_IJNS7_ILi128EEENS7_ILi96EEENS7_ILi64EEEEEELi256ENS_6half_tEfNS_4arch4Sm90ELb0ELb1ELb1ELb1ELb0ELb1ELb1ELb1ELb0ELb1ELb1ELb0EEENS1_21CollectiveEpilogueFwdINS6_IJSA_NS7_ILi256EEESB_EEES9_SE_SG_Li256ELb1ELb1ELb1ELb0EEENS1_36VarlenDynamicPersistentTileSchedulerILi128ELi96ELi256ELi128ELb1ELb1ELb1ELb1ELb0ELb1EEEEEEEEEvNT_6ParamsE)
        /*0098*/ 	.word	0x00000004


	//----- nvinfo : EIATTR_FRAME_SIZE
	.align		4
.L_36:
        /*009c*/ 	.byte	0x04, 0x11
        /*009e*/ 	.short	(.L_38 - .L_37)
	.align		4
.L_37:
        /*00a0*/ 	.word	index@(_ZN7cutlass13device_kernelIN5flash11enable_sm90INS1_16FlashAttnFwdSm90INS1_25CollectiveMainloopFwdSm90ILi2EN4cute5tupleIJNS5_1CILi1EEES8_S8_EEENS6_IJNS7_ILi128EEENS7_ILi96EEENS7_ILi64EEEEEELi256ENS_6half_tEfNS_4arch4Sm90ELb0ELb1ELb1ELb1ELb0ELb1ELb1ELb1ELb0ELb1ELb1ELb0EEENS1_21CollectiveEpilogueFwdINS6_IJSA_NS7_ILi256EEESB_EEES9_SE_SG_Li256ELb1ELb1ELb1ELb0EEENS1_36VarlenDynamicPersistentTileSchedulerILi128ELi96ELi256ELi128ELb1ELb1ELb1ELb1ELb0ELb1EEEEEEEEEvNT_6ParamsE)
        /*00a4*/ 	.word	0x00000000


	//----- nvinfo : EIATTR_REGCOUNT
	.align		4
.L_38:
        /*00a8*/ 	.byte	0x04, 0x2f
        /*00aa*/ 	.short	(.L_40 - .L_39)
	.align		4
.L_39:
        /*00ac*/ 	.word	index@(_ZN7cutlass13device_kernelIN5flash11enable_sm90INS1_16FlashAttnFwdSm90INS1_25CollectiveMainloopFwdSm90ILi2EN4cute5tupleIJNS5_1CILi1EEES8_S8_EEENS6_IJNS7_ILi128EEENS7_ILi96EEENS7_ILi64EEEEEELi256ENS_6half_tEfNS_4arch4Sm90ELb0ELb1ELb1ELb1ELb0ELb0ELb1ELb1ELb0ELb1ELb1ELb0EEENS1_21CollectiveEpilogueFwdINS6_IJSA_NS7_ILi256EEESB_EEES9_SE_SG_Li256ELb1ELb1ELb1ELb0EEENS1_36VarlenDynamicPersistentTileSchedulerILi128ELi96ELi256ELi128ELb1ELb1ELb1ELb1ELb0ELb1EEEEEEEEEvNT_6ParamsE)
        /*00b0*/ 	.word	0x00000004


	//----- nvinfo : EIATTR_FRAME_SIZE
	.align		4
.L_40:
        /*00b4*/ 	.byte	0x04, 0x11
        /*00b6*/ 	.short	(.L_42 - .L_41)
	.align		4
.L_41:
        /*00b8*/ 	.word	index@(_ZN7cutlass13device_kernelIN5flash11enable_sm90INS1_16FlashAttnFwdSm90INS1_25CollectiveMainloopFwdSm90ILi2EN4cute5tupleIJNS5_1CILi1EEES8_S8_EEENS6_IJNS7_ILi128EEENS7_ILi96EEENS7_ILi64EEEEEELi256ENS_6half_tEfNS_4arch4Sm90ELb0ELb1ELb1ELb1ELb0ELb0ELb1ELb1ELb0ELb1ELb1ELb0EEENS1_21CollectiveEpilogueFwdINS6_IJSA_NS7_ILi256EEESB_EEES9_SE_SG_Li256ELb1ELb1ELb1ELb0EEENS1_36VarlenDynamicPersistentTileSchedulerILi128ELi96ELi256ELi128ELb1ELb1ELb1ELb1ELb0ELb1EEEEEEEEEvNT_6ParamsE)
        /*00bc*/ 	.word	0x00000000


	//----- nvinfo : EIATTR_REGCOUNT
	.align		4
.L_42:
        /*00c0*/ 	.byte	0x04, 0x2f
        /*00c2*/ 	.short	(.L_44 - .L_43)
	.align		4
.L_43:
        /*00c4*/ 	.word	index@(_ZN7cutlass13device_kernelIN5flash11enable_sm90INS1_16FlashAttnFwdSm90INS1_25CollectiveMainloopFwdSm90ILi2EN4cute5tupleIJNS5_1CILi1EEES8_S8_EEENS6_IJNS7_ILi128EEENS7_ILi96EEENS7_ILi64EEEEEELi256ENS_6half_tEfNS_4arch4Sm90ELb0ELb1ELb1ELb1ELb0ELb1ELb0ELb1ELb0ELb1ELb1ELb0EEENS1_21CollectiveEpilogueFwdINS6_IJSA_NS7_ILi256EEESB_EEES9_SE_SG_Li256ELb1ELb1ELb1ELb0EEENS1_36VarlenDynamicPersistentTileSchedulerILi128ELi96ELi256ELi128ELb1ELb1ELb1ELb1ELb0ELb1EEEEEEEEEvNT_6ParamsE)
        /*00c8*/ 	.word	0x00000004


	//----- nvinfo : EIATTR_FRAME_SIZE
	.align		4
.L_44:
        /*00cc*/ 	.byte	0x04, 0x11
        /*00ce*/ 	.short	(.L_46 - .L_45)
	.align		4
.L_45:
        /*00d0*/ 	.word	index@(_ZN7cutlass13device_kernelIN5flash11enable_sm90INS1_16FlashAttnFwdSm90INS1_25CollectiveMainloopFwdSm90ILi2EN4cute5tupleIJNS5_1CILi1EEES8_S8_EEENS6_IJNS7_ILi128EEENS7_ILi96EEENS7_ILi64EEEEEELi256ENS_6half_tEfNS_4arch4Sm90ELb0ELb1ELb1ELb1ELb0ELb1ELb0ELb1ELb0ELb1ELb1ELb0EEENS1_21CollectiveEpilogueFwdINS6_IJSA_NS7_ILi256EEESB_EEES9_SE_SG_Li256ELb1ELb1ELb1ELb0EEENS1_36VarlenDynamicPersistentTileSchedulerILi128ELi96ELi256ELi128ELb1ELb1ELb1ELb1ELb0ELb1EEEEEEEEEvNT_6ParamsE)
        /*00d4*/ 	.word	0x00000000


	//----- nvinfo : EIATTR_REGCOUNT
	.align		4
.L_46:
        /*00d8*/ 	.byte	0x04, 0x2f
        /*00da*/ 	.short	(.L_48 - .L_47)
	.align		4
.L_47:
        /*00dc*/ 	.word	index@(_ZN7cutlass13device_kernelIN5flash11enable_sm90INS1_16FlashAttnFwdSm90INS1_25CollectiveMainloopFwdSm90ILi2EN4cute5tupleIJNS5_1CILi1EEES8_S8_EEENS6_IJNS7_ILi128EEENS7_ILi96EEENS7_ILi64EEEEEELi256ENS_6half_tEfNS_4arch4Sm90ELb0ELb1ELb1ELb1ELb0ELb0ELb0ELb1ELb0ELb1ELb1ELb0EEENS1_21CollectiveEpilogueFwdINS6_IJSA_NS7_ILi256EEESB_EEES9_SE_SG_Li256ELb1ELb1ELb1ELb0EEENS1_36VarlenDynamicPersistentTileSchedulerILi128ELi96ELi256ELi128ELb1ELb1ELb1ELb1ELb0ELb1EEEEEEEEEvNT_6ParamsE)
        /*00e0*/ 	.word	0x00000004


	//----- nvinfo : EIATTR_FRAME_SIZE
	.align		4
.L_48:
        /*00e4*/ 	.byte	0x04, 0x11
        /*00e6*/ 	.short	(.L_50 - .L_49)
	.align		4
.L_49:
        /*00e8*/ 	.word	index@(_ZN7cutlass13device_kernelIN5flash11enable_sm90INS1_16FlashAttnFwdSm90INS1_25CollectiveMainloopFwdSm90ILi2EN4cute5tupleIJNS5_1CILi1EEES8_S8_EEENS6_IJNS7_ILi128EEENS7_ILi96EEENS7_ILi64EEEEEELi256ENS_6half_tEfNS_4arch4Sm90ELb0ELb1ELb1ELb1ELb0ELb0ELb0ELb1ELb0ELb1ELb1ELb0EEENS1_21CollectiveEpilogueFwdINS6_IJSA_NS7_ILi256EEESB_EEES9_SE_SG_Li256ELb1ELb1ELb1ELb0EEENS1_36VarlenDynamicPersistentTileSchedulerILi128ELi96ELi256ELi128ELb1ELb1ELb1ELb1ELb0ELb1EEEEEEEEEvNT_6ParamsE)
        /*00ec*/ 	.word	0x00000000


	//----- nvinfo : EIATTR_REGCOUNT
	.align		4
.L_50:
        /*00f0*/ 	.byte	0x04, 0x2f
        /*00f2*/ 	.short	(.L_52 - .L_51)
	.align		4
.L_51:
        /*00f4*/ 	.word	index@(_ZN7cutlass13device_kernelIN5flash11enable_sm90INS1_16FlashAttnFwdSm90INS1_25CollectiveMainloopFwdSm90ILi2EN4cute5tupleIJNS5_1CILi1EEES8_S8_EEENS6_IJNS7_ILi128EEENS7_ILi96EEENS7_ILi64EEEEEELi256ENS_6half_tEfNS_4arch4Sm90ELb0ELb1ELb1ELb0ELb0ELb0ELb1ELb1ELb0ELb1ELb1ELb0EEENS1_21CollectiveEpilogueFwdINS6_IJSA_NS7_ILi256EEESB_EEES9_SE_SG_Li256ELb0ELb1ELb1ELb0EEENS1_19SingleTileSchedulerILb0ELb1ELb1ELi128EEEEEEEEEvNT_6ParamsE)
        /*00f8*/ 	.word	0x00000004


	//----- nvinfo : EIATTR_FRAME_SIZE
	.align		4
.L_52:
        /*00fc*/ 	.byte	0x04, 0x11
        /*00fe*/ 	.short	(.L_54 - .L_53)
	.align		4
.L_53:
        /*0100*/ 	.word	index@(_ZN7cutlass13device_kernelIN5flash11enable_sm90INS1_16FlashAttnFwdSm90INS1_25CollectiveMainloopFwdSm90ILi2EN4cute5tupleIJNS5_1CILi1EEES8_S8_EEENS6_IJNS7_ILi128EEENS7_ILi96EEENS7_ILi64EEEEEELi256ENS_6half_tEfNS_4arch4Sm90ELb0ELb1ELb1ELb0ELb0ELb0ELb1ELb1ELb0ELb1ELb1ELb0EEENS1_21CollectiveEpilogueFwdINS6_IJSA_NS7_ILi256EEESB_EEES9_SE_SG_Li256ELb0ELb1ELb1ELb0EEENS1_19SingleTileSchedulerILb0ELb1ELb1ELi128EEEEEEEEEvNT_6ParamsE)
        /*0104*/ 	.word	0x00000000


	//----- nvinfo : EIATTR_REGCOUNT
	.align		4
.L_54:
        /*0108*/ 	.byte	0x04, 0x2f
        /*010a*/ 	.short	(.L_56 - .L_55)
	.align		4
.L_55:
        /*010c*/ 	.word	index@(_ZN7cutlass13device_kernelIN5flash11enable_sm90INS1_16FlashAttnFwdSm90INS1_25CollectiveMainloopFwdSm90ILi2EN4cute5tupleIJNS5_1CILi1EEES8_S8_EEENS6_IJNS7_ILi128EEENS7_ILi96EEENS7_ILi64EEEEEELi256ENS_6half_tEfNS_4arch4Sm90ELb0ELb1ELb1ELb0ELb0ELb0ELb0ELb1ELb0ELb1ELb1ELb0EEENS1_21CollectiveEpilogueFwdINS6_IJSA_NS7_ILi256EEESB_EEES9_SE_SG_Li256ELb0ELb1ELb1ELb0EEENS1_19SingleTileSchedulerILb0ELb1ELb1ELi128EEEEEEEEEvNT_6ParamsE)
        /*0110*/ 	.word	0x00000004


	//----- nvinfo : EIATTR_FRAME_SIZE
	.align		4
.L_56:
        /*0114*/ 	.byte	0x04, 0x11
        /*0116*/ 	.short	(.L_58 - .L_57)
	.align		4
.L_57:
        /*0118*/ 	.word	index@(_ZN7cutlass13device_kernelIN5flash11enable_sm90INS1_16FlashAttnFwdSm90INS1_25CollectiveMainloopFwdSm90ILi2EN4cute5tupleIJNS5_1CILi1EEES8_S8_EEENS6_IJNS7_ILi128EEENS7_ILi96EEENS7_ILi64EEEEEELi256ENS_6half_tEfNS_4arch4Sm90ELb0ELb1ELb1ELb0ELb0ELb0ELb0ELb1ELb0ELb1ELb1ELb0EEENS1_21CollectiveEpilogueFwdINS6_IJSA_NS7_ILi256EEESB_EEES9_SE_SG_Li256ELb0ELb1ELb1ELb0EEENS1_19SingleTileSchedulerILb0ELb1ELb1ELi128EEEEEEEEEvNT_6ParamsE)
        /*011c*/ 	.word	0x00000000


	//----- nvinfo : EIATTR_REGCOUNT
	.align		4
.L_58:
        /*0120*/ 	.byte	0x04, 0x2f
        /*0122*/ 	.short	(.L_60 - .L_59)
	.align		4
.L_59:
        /*0124*/ 	.word	index@(_ZN7cutlass13device_kernelIN5flash11enable_sm90INS1_16FlashAttnFwdSm90INS1_25CollectiveMainloopFwdSm90ILi2EN4cute5tupleIJNS5_1CILi1EEES8_S8_EEENS6_IJNS7_ILi128EEENS7_ILi96EEENS7_ILi64EEEEEELi256ENS_6half_tEfNS_4arch4Sm90ELb0ELb0ELb1ELb1ELb0ELb1ELb1ELb1ELb0ELb1ELb1ELb0EEENS1_21CollectiveEpilogueFwdINS6_IJSA_NS7_ILi256EEESB_EEES9_SE_SG_Li256ELb1ELb1ELb1ELb0EEENS1_36VarlenDynamicPersistentTileSchedulerILi128ELi96ELi256ELi128ELb1ELb1ELb1ELb0ELb1ELb1EEEEEEEEEvNT_6ParamsE)
        /*0128*/ 	.word	0x00000004


	//----- nvinfo : EIATTR_FRAME_SIZE
	.align		4
.L_60:
        /*012c*/ 	.byte	0x04, 0x11
        /*012e*/ 	.short	(.L_62 - .L_61)
	.align		4
.L_61:
        /*0130*/ 	.word	index@(_ZN7cutlass13device_kernelIN5flash11enable_sm90INS1_16FlashAttnFwdSm90INS1_25CollectiveMainloopFwdSm90ILi2EN4cute5tupleIJNS5_1CILi1EEES8_S8_EEENS6_IJNS7_ILi128EEENS7_ILi96EEENS7_ILi64EEEEEELi256ENS_6half_tEfNS_4arch4Sm90ELb0ELb0ELb1ELb1ELb0ELb1ELb1ELb1ELb0ELb1ELb1ELb0EEENS1_21CollectiveEpilogueFwdINS6_IJSA_NS7_ILi256EEESB_EEES9_SE_SG_Li256ELb1ELb1ELb1ELb0EEENS1_36VarlenDynamicPersistentTileSchedulerILi128ELi96ELi256ELi128ELb1ELb1ELb1ELb0ELb1ELb1EEEEEEEEEvNT_6ParamsE)
        /*0134*/ 	.word	0x00000000


	//----- nvinfo : EIATTR_REGCOUNT
	.align		4
.L_62:
        /*0138*/ 	.byte	0x04, 0x2f
        /*013a*/ 	.short	(.L_64 - .L_63)
	.align		4
.L_63:
        /*013c*/ 	.word	index@(_ZN7cutlass13device_kernelIN5flash11enable_sm90INS1_16FlashAttnFwdSm90INS1_25CollectiveMainloopFwdSm90ILi2EN4cute5tupleIJNS5_1CILi1EEES8_S8_EEENS6_IJNS7_ILi128EEENS7_ILi96EEENS7_ILi64EEEEEELi256ENS_6half_tEfNS_4arch4Sm90ELb0ELb0ELb1ELb1ELb0ELb0ELb1ELb1ELb0ELb1ELb1ELb0EEENS1_21CollectiveEpilogueFwdINS6_IJSA_NS7_ILi256EEESB_EEES9_SE_SG_Li256ELb1ELb1ELb1ELb0EEENS1_36VarlenDynamicPersistentTileSchedulerILi128ELi96ELi256ELi128ELb1ELb1ELb1ELb0ELb1ELb1EEEEEEEEEvNT_6ParamsE)
        /*0140*/ 	.word	0x00000004


	//----- nvinfo : EIATTR_FRAME_SIZE
	.align		4
.L_64:
        /*0144*/ 	.byte	0x04, 0x11
        /*0146*/ 	.short	(.L_66 - .L_65)
	.align		4
.L_65:
        /*0148*/ 	.word	index@(_ZN7cutlass13device_kernelIN5flash11enable_sm90INS1_16FlashAttnFwdSm90INS1_25CollectiveMainloopFwdSm90ILi2EN4cute5tupleIJNS5_1CILi1EEES8_S8_EEENS6_IJNS7_ILi128EEENS7_ILi96EEENS7_ILi64EEEEEELi256ENS_6half_tEfNS_4arch4Sm90ELb0ELb0ELb1ELb1ELb0ELb0ELb1ELb1ELb0ELb1ELb1ELb0EEENS1_21CollectiveEpilogueFwdINS6_IJSA_NS7_ILi256EEESB_EEES9_SE_SG_Li256ELb1ELb1ELb1ELb0EEENS1_36VarlenDynamicPersistentTileSchedulerILi128ELi96ELi256ELi128ELb1ELb1ELb1ELb0ELb1ELb1EEEEEEEEEvNT_6ParamsE)
        /*014c*/ 	.word	0x00000000


	//----- nvinfo : EIATTR_REGCOUNT
	.align		4
.L_66:
        /*0150*/ 	.byte	0x04, 0x2f
        /*0152*/ 	.short	(.L_68 - .L_67)
	.align		4
.L_67:
        /*0154*/ 	.word	index@(_ZN7cutlass13device_kernelIN5flash11enable_sm90INS1_16FlashAttnFwdSm90INS1_25CollectiveMainloopFwdSm90ILi2EN4cute5tupleIJNS5_1CILi1EEES8_S8_EEENS6_IJNS7_ILi128EEENS7_ILi96EEENS7_ILi64EEEEEELi256ENS_6half_tEfNS_4arch4Sm90ELb0ELb0ELb1ELb1ELb0ELb1ELb0ELb1ELb0ELb1ELb1ELb0EEENS1_21CollectiveEpilogueFwdINS6_IJSA_NS7_ILi256EEESB_EEES9_SE_SG_Li256ELb1ELb1ELb1ELb0EEENS1_36VarlenDynamicPersistentTileSchedulerILi128ELi96ELi256ELi128ELb1ELb1ELb1ELb0ELb1ELb1EEEEEEEEEvNT_6ParamsE)
        /*0158*/ 	.word	0x00000004


	//----- nvinfo : EIATTR_FRAME_SIZE
	.align		4
.L_68:
        /*015c*/ 	.byte	0x04, 0x11
        /*015e*/ 	.short	(.L_70 - .L_69)
	.align		4
.L_69:
        /*0160*/ 	.word	index@(_ZN7cutlass13device_kernelIN5flash11enable_sm90INS1_16FlashAttnFwdSm90INS1_25CollectiveMainloopFwdSm90ILi2EN4cute5tupleIJNS5_1CILi1EEES8_S8_EEENS6_IJNS7_ILi128EEENS7_ILi96EEENS7_ILi64EEEEEELi256ENS_6half_tEfNS_4arch4Sm90ELb0ELb0ELb1ELb1ELb0ELb1ELb0ELb1ELb0ELb1ELb1ELb0EEENS1_21CollectiveEpilogueFwdINS6_IJSA_NS7_ILi256EEESB_EEES9_SE_SG_Li256ELb1ELb1ELb1ELb0EEENS1_36VarlenDynamicPersistentTileSchedulerILi128ELi96ELi256ELi128ELb1ELb1ELb1ELb0ELb1ELb1EEEEEEEEEvNT_6ParamsE)
        /*0164*/ 	.word	0x00000000


	//----- nvinfo : EIATTR_REGCOUNT
	.align		4
.L_70:
        /*0168*/ 	.byte	0x04, 0x2f
        /*016a*/ 	.short	(.L_72 - .L_71)
	.align		4
.L_71:
        /*016c*/ 	.word	index@(_ZN7cutlass13device_kernelIN5flash11enable_sm90INS1_16FlashAttnFwdSm90INS1_25CollectiveMainloopFwdSm90ILi2EN4cute5tupleIJNS5_1CILi1EEES8_S8_EEENS6_IJNS7_ILi128EEENS7_ILi96EEENS7_ILi64EEEEEELi256ENS_6half_tEfNS_4arch4Sm90ELb0ELb0ELb1ELb1ELb0ELb0ELb0ELb1ELb0ELb1ELb1ELb0EEENS1_21CollectiveEpilogueFwdINS6_IJSA_NS7_ILi256EEESB_EEES9_SE_SG_Li256ELb1ELb1ELb1ELb0EEENS1_36VarlenDynamicPersistentTileSchedulerILi128ELi96ELi256ELi128ELb1ELb1ELb1ELb0ELb1ELb1EEEEEEEEEvNT_6ParamsE)
        /*0170*/ 	.word	0x00000004


	//----- nvinfo : EIATTR_FRAME_SIZE
	.align		4
.L_72:
        /*0174*/ 	.byte	0x04, 0x11
        /*0176*/ 	.short	(.L_74 - .L_73)
	.align		4
.L_73:
        /*0178*/ 	.word	index@(_ZN7cutlass13device_kernelIN5flash11enable_sm90INS1_16FlashAttnFwdSm90INS1_25CollectiveMainloopFwdSm90ILi2EN4cute5tupleIJNS5_1CILi1EEES8_S8_EEENS6_IJNS7_ILi128EEENS7_ILi96EEENS7_ILi64EEEEEELi256ENS_6half_tEfNS_4arch4Sm90ELb0ELb0ELb1ELb1ELb0ELb0ELb0ELb1ELb0ELb1ELb1ELb0EEENS1_21CollectiveEpilogueFwdINS6_IJSA_NS7_ILi256EEESB_EEES9_SE_SG_Li256ELb1ELb1ELb1ELb0EEENS1_36VarlenDynamicPersistentTileSchedulerILi128ELi96ELi256ELi128ELb1ELb1ELb1ELb0ELb1ELb1EEEEEEEEEvNT_6ParamsE)
        /*017c*/ 	.word	0x00000000


	//----- nvinfo : EIATTR_REGCOUNT
	.align		4
.L_74:
        /*0180*/ 	.byte	0x04, 0x2f
        /*0182*/ 	.short	(.L_76 - .L_75)
	.align		4
.L_75:
        /*0184*/ 	.word	index@(_ZN7cutlass13device_kernelIN5flash11enable_sm90INS1_16FlashAttnFwdSm90INS1_25CollectiveMainloopFwdSm90ILi2EN4cute5tupleIJNS5_1CILi1EEES8_S8_EEENS6_IJNS7_ILi128EEENS7_ILi96EEENS7_ILi64EEEEEELi256ENS_6half_tEfNS_4arch4Sm90ELb0ELb0ELb1ELb0ELb0ELb0ELb1ELb1ELb0ELb1ELb1ELb0EEENS1_21CollectiveEpilogueFwdINS6_IJSA_NS7_ILi256EEESB_EEES9_SE_SG_Li256ELb0ELb1ELb1ELb0EEENS1_19SingleTileSchedulerILb0ELb1ELb1ELi128EEEEEEEEEvNT_6ParamsE)
        /*0188*/ 	.word	0x00000004


	//----- nvinfo : EIATTR_FRAME_SIZE
	.align		4
.L_76:
        /*018c*/ 	.byte	0x04, 0x11
        /*018e*/ 	.short	(.L_78 - .L_77)
	.align		4
.L_77:
        /*0190*/ 	.word	index@(_ZN7cutlass13device_kernelIN5flash11enable_sm90INS1_16FlashAttnFwdSm90INS1_25CollectiveMainloopFwdSm90ILi2EN4cute5tupleIJNS5_1CILi1EEES8_S8_EEENS6_IJNS7_ILi128EEENS7_ILi96EEENS7_ILi64EEEEEELi256ENS_6half_tEfNS_4arch4Sm90ELb0ELb0ELb1ELb0ELb0ELb0ELb1ELb1ELb0ELb1ELb1ELb0EEENS1_21CollectiveEpilogueFwdINS6_IJSA_NS7_ILi256EEESB_EEES9_SE_SG_Li256ELb0ELb1ELb1ELb0EEENS1_19SingleTileSchedulerILb0ELb1ELb1ELi128EEEEEEEEEvNT_6ParamsE)
        /*0194*/ 	.word	0x00000000


	//----- nvinfo : EIATTR_REGCOUNT
	.align		4
.L_78:
        /*0198*/ 	.byte	0x04, 0x2f
        /*019a*/ 	.short	(.L_80 - .L_79)
	.align		4
.L_79:
        /*019c*/ 	.word	index@(_ZN7cutlass13device_kernelIN5flash11enable_sm90INS1_16FlashAttnFwdSm90INS1_25CollectiveMainloopFwdSm90ILi2EN4cute5tupleIJNS5_1CILi1EEES8_S8_EEENS6_IJNS7_ILi128EEENS7_ILi96EEENS7_ILi64EEEEEELi256ENS_6half_tEfNS_4arch4Sm90ELb0ELb0ELb1ELb0ELb0ELb0ELb0ELb1ELb0ELb1ELb1ELb0EEENS1_21CollectiveEpilogueFwdINS6_IJSA_NS7_ILi256EEESB_EEES9_SE_SG_Li256ELb0ELb1ELb1ELb0EEENS1_19SingleTileSchedulerILb0ELb1ELb1ELi128EEEEEEEEEvNT_6ParamsE)
        /*01a0*/ 	.word	0x00000004


	//----- nvinfo : EIATTR_FRAME_SIZE
	.align		4
.L_80:
        /*01a4*/ 	.byte	0x04, 0x11
        /*01a6*/ 	.short	(.L_82 - .L_81)
	.align		4
.L_81:
        /*01a8*/ 	.word	index@(_ZN7cutlass13device_kernelIN5flash11enable_sm90INS1_16FlashAttnFwdSm90INS1_25CollectiveMainloopFwdSm90ILi2EN4cute5tupleIJNS5_1CILi1EEES8_S8_EEENS6_IJNS7_ILi128EEENS7_ILi96EEENS7_ILi64EEEEEELi256ENS_6half_tEfNS_4arch4Sm90ELb0ELb0ELb1ELb0ELb0ELb0ELb0ELb1ELb0ELb1ELb1ELb0EEENS1_21CollectiveEpilogueFwdINS6_IJSA_NS7_ILi256EEESB_EEES9_SE_SG_Li256ELb0ELb1ELb1ELb0EEENS1_19SingleTileSchedulerILb0ELb1ELb1ELi128EEEEEEEEEvNT_6ParamsE)
        /*01ac*/ 	.word	0x00000000


	//----- nvinfo : EIATTR_REGCOUNT
	.align		4
.L_82:
        /*01b0*/ 	.byte	0x04, 0x2f
        /*01b2*/ 	.short	(.L_84 - .L_83)
	.align		4
.L_83:
        /*01b4*/ 	.word	index@(_ZN7cutlass13device_kernelIN5flash11enable_sm90INS1_16FlashAttnFwdSm90INS1_25CollectiveMainloopFwdSm90ILi2EN4cute5tupleIJNS5_1CILi1EEES8_S8_EEENS6_IJNS7_ILi64EEESA_SA_EEELi512ENS_6half_tEfNS_4arch4Sm90ELb1ELb0ELb1ELb1ELb0ELb1ELb1ELb0ELb0ELb1ELb1ELb0EEENS1_21CollectiveEpilogueFwdINS6_IJSA_NS7_ILi512EEESA_EEES9_SC_SE_Li256ELb1ELb1ELb1ELb0EEENS1_36VarlenDynamicPersistentTileSchedulerILi64ELi64ELi256ELi128ELb1ELb1ELb1ELb1ELb1ELb1EEEEEEEEEvNT_6ParamsE)
        /*01b8*/ 	.word	0x00000004


	//----- nvinfo : EIATTR_FRAME_SIZE
	.align		4
.L_84:
        /*01bc*/ 	.byte	0x04, 0x11
        /*01be*/ 	.short	(.L_86 - .L_85)
	.align		4
.L_85:
        /*01c0*/ 	.word	index@(_ZN7cutlass13device_kernelIN5flash11enable_sm90INS1_16FlashAttnFwdSm90INS1_25CollectiveMainloopFwdSm90ILi2EN4cute5tupleIJNS5_1CILi1EEES8_S8_EEENS6_IJNS7_ILi64EEESA_SA_EEELi512ENS_6half_tEfNS_4arch4Sm90ELb1ELb0ELb1ELb1ELb0ELb1ELb1ELb0ELb0ELb1ELb1ELb0EEENS1_21CollectiveEpilogueFwdINS6_IJSA_NS7_ILi512EEESA_EEES9_SC_SE_Li256ELb1ELb1ELb1ELb0EEENS1_36VarlenDynamicPersistentTileSchedulerILi64ELi64ELi256ELi128ELb1ELb1ELb1ELb1ELb1ELb1EEEEEEEEEvNT_6ParamsE)
        /*01c4*/ 	.word	0x00000000


	//----- nvinfo : EIATTR_REGCOUNT
	.align		4
.L_86:
        /*01c8*/ 	.byte	0x04, 0x2f
        /*01ca*/ 	.short	(.L_88 - .L_87)
	.align		4
.L_87:
        /*01cc*/ 	.word	index@(_ZN7cutlass13device_kernelIN5flash11enable_sm90INS1_16FlashAttnFwdSm90INS1_25CollectiveMainloopFwdSm90ILi2EN4cute5tupleIJNS5_1CILi1EEES8_S8_EEENS6_IJNS7_ILi64EEESA_SA_EEELi512ENS_6half_tEfNS_4arch4Sm90ELb1ELb0ELb1ELb1ELb0ELb0ELb1ELb0ELb0ELb1ELb1ELb0EEENS1_21CollectiveEpilogueFwdINS6_IJSA_NS7_ILi512EEESA_EEES9_SC_SE_Li256ELb1ELb1ELb1ELb0EEENS1_36VarlenDynamicPersistentTileSchedulerILi64ELi64ELi256ELi128ELb1ELb1ELb1ELb1ELb1ELb1EEEEEEEEEvNT_6ParamsE)
        /*01d0*/ 	.word	0x00000004


	//----- nvinfo : EIATTR_FRAME_SIZE
	.align		4
.L_88:
        /*01d4*/ 	.byte	0x04, 0x11
        /*01d6*/ 	.short	(.L_90 - .L_89)
	.align		4
.L_89:
        /*01d8*/ 	.word	index@(_ZN7cutlass13device_kernelIN5flash11enable_sm90INS1_16FlashAttnFwdSm90INS1_25CollectiveMainloopFwdSm90ILi2EN4cute5tupleIJNS5_1CILi1EEES8_S8_EEENS6_IJNS7_ILi64EEESA_SA_EEELi512ENS_6half_tEfNS_4arch4Sm90ELb1ELb0ELb1ELb1ELb0ELb0ELb1ELb0ELb0ELb1ELb1ELb0EEENS1_21CollectiveEpilogueFwdINS6_IJSA_NS7_ILi512EEESA_EEES9_SC_SE_Li256ELb1ELb1ELb1ELb0EEENS1_36VarlenDynamicPersistentTileSchedulerILi64ELi64ELi256ELi128ELb1ELb1ELb1ELb1ELb1ELb1EEEEEEEEEvNT_6ParamsE)
        /*01dc*/ 	.word	0x00000000


	//----- nvinfo : EIATTR_REGCOUNT
	.align		4
.L_90:
        /*01e0*/ 	.byte	0x04, 0x2f
        /*01e2*/ 	.short	(.L_92 - .L_91)
	.align		4
.L_91:
        /*01e4*/ 	.word	index@(_ZN7cutlass13device_kernelIN5flash11enable_sm90INS1_16FlashAttnFwdSm90INS1_25CollectiveMainloopFwdSm90ILi2EN4cute5tupleIJNS5_1CILi1EEES8_S8_EEENS6_IJNS7_ILi64EEESA_SA_EEELi512ENS_6half_tEfNS_4arch4Sm90ELb1ELb0ELb1ELb1ELb0ELb1ELb0ELb0ELb0ELb1ELb1ELb0EEENS1_21CollectiveEpilogueFwdINS6_IJSA_NS7_ILi512EEESA_EEES9_SC_SE_Li256ELb1ELb1ELb1ELb0EEENS1_36VarlenDynamicPersistentTileSchedulerILi64ELi64ELi256ELi128ELb1ELb1ELb1ELb1ELb1ELb1EEEEEEEEEvNT_6ParamsE)
        /*01e8*/ 	.word	0x00000004


	//----- nvinfo : EIATTR_FRAME_SIZE
	.align		4
.L_92:
        /*01ec*/ 	.byte	0x04, 0x11
        /*01ee*/ 	.short	(.L_94 - .L_93)
	.align		4
.L_93:
        /*01f0*/ 	.word	index@(_ZN7cutlass13device_kernelIN5flash11enable_sm90INS1_16FlashAttnFwdSm90INS1_25CollectiveMainloopFwdSm90ILi2EN4cute5tupleIJNS5_1CILi1EEES8_S8_EEENS6_IJNS7_ILi64EEESA_SA_EEELi512ENS_6half_tEfNS_4arch4Sm90ELb1ELb0ELb1ELb1ELb0ELb1ELb0ELb0ELb0ELb1ELb1ELb0EEENS1_21CollectiveEpilogueFwdINS6_IJSA_NS7_ILi512EEESA_EEES9_SC_SE_Li256ELb1ELb1ELb1ELb0EEENS1_36VarlenDynamicPersistentTileSchedulerILi64ELi64ELi256ELi128ELb1ELb1ELb1ELb1ELb1ELb1EEEEEEEEEvNT_6ParamsE)
        /*01f4*/ 	.word	0x00000000


	//----- nvinfo : EIATTR_REGCOUNT
	.align		4
.L_94:
        /*01f8*/ 	.byte	0x04, 0x2f
        /*01fa*/ 	.short	(.L_96 - .L_95)
	.align		4
.L_95:
        /*01fc*/ 	.word	index@(_ZN7cutlass13device_kernelIN5flash11enable_sm90INS1_16FlashAttnFwdSm90INS1_25CollectiveMainloopFwdSm90ILi2EN4cute5tupleIJNS5_1CILi1EEES8_S8_EEENS6_IJNS7_ILi64EEESA_SA_EEELi512ENS_6half_tEfNS_4arch4Sm90ELb1ELb0ELb1ELb1ELb0ELb0ELb0ELb0ELb0ELb1ELb1ELb0EEENS1_21CollectiveEpilogueFwdINS6_IJSA_NS7_ILi512EEESA_EEES9_SC_SE_Li256ELb1ELb1ELb1ELb0EEENS1_36VarlenDynamicPersistentTileSchedulerILi64ELi64ELi256ELi128ELb1ELb1ELb1ELb1ELb1ELb1EEEEEEEEEvNT_6ParamsE)
        /*0200*/ 	.word	0x00000004


	//----- nvinfo : EIATTR_FRAME_SIZE
	.align		4
.L_96:
        /*0204*/ 	.byte	0x04, 0x11
        /*0206*/ 	.short	(.L_98 - .L_97)
	.align		4
.L_97:
        /*0208*/ 	.word	index@(_ZN7cutlass13device_kernelIN5flash11enable_sm90INS1_16FlashAttnFwdSm90INS1_25CollectiveMainloopFwdSm90ILi2EN4cute5tupleIJNS5_1CILi1EEES8_S8_EEENS6_IJNS7_ILi64EEESA_SA_EEELi512ENS_6half_tEfNS_4arch4Sm90ELb1ELb0ELb1ELb1ELb0ELb0ELb0ELb0ELb0ELb1ELb1ELb0EEENS1_21CollectiveEpilogueFwdINS6_IJSA_NS7_ILi512EEESA_EEES9_SC_SE_Li256ELb1ELb1ELb1ELb0EEENS1_36VarlenDynamicPersistentTileSchedulerILi64ELi64ELi256ELi128ELb1ELb1ELb1ELb1ELb1ELb1EEEEEEEEEvNT_6ParamsE)
        /*020c*/ 	.word	0x00000000


	//----- nvinfo : EIATTR_REGCOUNT
	.align		4
.L_98:
        /*0210*/ 	.byte	0x04, 0x2f
        /*0212*/ 	.short	(.L_100 - .L_99)
	.align		4
.L_99:
        /*0214*/ 	.word	index@(_ZN7cutlass13device_kernelIN5flash11enable_sm90INS1_16FlashAttnFwdSm90INS1_25CollectiveMainloopFwdSm90ILi2EN4cute5tupleIJNS5_1CILi1EEES8_S8_EEENS6_IJNS7_ILi64EEESA_SA_EEELi512ENS_6half_tEfNS_4arch4Sm90ELb1ELb0ELb1ELb0ELb0ELb0ELb1ELb0ELb0ELb1ELb1ELb0EEENS1_21CollectiveEpilogueFwdINS6_IJSA_NS7_ILi512EEESA_EEES9_SC_SE_Li256ELb0ELb1ELb1ELb0EEENS1_19SingleTileSchedulerILb0ELb1ELb1ELi64EEEEEEEEEvNT_6ParamsE)
        /*0218*/ 	.word	0x00000004


	//----- nvinfo : EIATTR_FRAME_SIZE
	.align		4
.L_100:
        /*021c*/ 	.byte	0x04, 0x11
        /*021e*/ 	.short	(.L_102 - .L_101)
	.align		4
.L_101:
        /*0220*/ 	.word	index@(_ZN7cutlass13device_kernelIN5flash11enable_sm90INS1_16FlashAttnFwdSm90INS1_25CollectiveMainloopFwdSm90ILi2EN4cute5tupleIJNS5_1CILi1EEES8_S8_EEENS6_IJNS7_ILi64EEESA_SA_EEELi512ENS_6half_tEfNS_4arch4Sm90ELb1ELb0ELb1ELb0ELb0ELb0ELb1ELb0ELb0ELb1ELb1ELb0EEENS1_21CollectiveEpilogueFwdINS6_IJSA_NS7_ILi512EEESA_EEES9_SC_SE_Li256ELb0ELb1ELb1ELb0EEENS1_19SingleTileSchedulerILb0ELb1ELb1ELi64EEEEEEEEEvNT_6ParamsE)
        /*0224*/ 	.word	0x00000000


	//----- nvinfo : EIATTR_REGCOUNT
	.align		4
.L_102:
        /*0228*/ 	.byte	0x04, 0x2f
        /*022a*/ 	.short	(.L_104 - .L_103)
	.align		4
.L_103:
        /*022c*/ 	.word	index@(_ZN7cutlass13device_kernelIN5flash11enable_sm90INS1_16FlashAttnFwdSm90INS1_25CollectiveMainloopFwdSm90ILi2EN4cute5tupleIJNS5_1CILi1EEES8_S8_EEENS6_IJNS7_ILi64EEESA_SA_EEELi512ENS_6half_tEfNS_4arch4Sm90ELb1ELb0ELb1ELb0ELb0ELb0ELb0ELb0ELb0ELb1ELb1ELb0EEENS1_21CollectiveEpilogueFwdINS6_IJSA_NS7_ILi512EEESA_EEES9_SC_SE_Li256ELb0ELb1ELb1ELb0EEENS1_19SingleTileSchedulerILb0ELb1ELb1ELi64EEEEEEEEEvNT_6ParamsE)
        /*0230*/ 	.word	0x00000004


	//----- nvinfo : EIATTR_FRAME_SIZE
	.align		4
.L_104:
        /*0234*/ 	.byte	0x04, 0x11
        /*0236*/ 	.short	(.L_106 - .L_105)
	.align		4
.L_105:
        /*0238*/ 	.word	index@(_ZN7cutlass13device_kernelIN5flash11enable_sm90INS1_16FlashAttnFwdSm90INS1_25CollectiveMainloopFwdSm90ILi2EN4cute5tupleIJNS5_1CILi1EEES8_S8_EEENS6_IJNS7_ILi64EEESA_SA_EEELi512ENS_6half_tEfNS_4arch4Sm90ELb1ELb0ELb1ELb0ELb0ELb0ELb0ELb0ELb0ELb1ELb1ELb0EEENS1_21CollectiveEpilogueFwdINS6_IJSA_NS7_ILi512EEESA_EEES9_SC_SE_Li256ELb0ELb1ELb1ELb0EEENS1_19SingleTileSchedulerILb0ELb1ELb1ELi64EEEEEEEEEvNT_6ParamsE)
        /*023c*/ 	.word	0x00000000


	//----- nvinfo : EIATTR_REGCOUNT
	.align		4
.L_106:
        /*0240*/ 	.byte	0x04, 0x2f
        /*0242*/ 	.short	(.L_108 - .L_107)
	.align		4
.L_107:
        /*0244*/ 	.word	index@(_ZN7cutlass13device_kernelIN5flash11enable_sm90INS1_16FlashAttnFwdSm90INS1_25CollectiveMainloopFwdSm90ILi2EN4cute5tupleIJNS5_1CILi1EEES8_S8_EEENS6_IJNS7_ILi64EEESA_SA_EEELi512ENS_6half_tEfNS_4arch4Sm90ELb0ELb1ELb1ELb1ELb0ELb1ELb1ELb0ELb0ELb1ELb1ELb0EEENS1_21CollectiveEpilogueFwdINS6_IJSA_NS7_ILi512EEESA_EEES9_SC_SE_Li256ELb1ELb1ELb1ELb0EEENS1_36VarlenDynamicPersistentTileSchedulerILi64ELi64ELi256ELi128ELb1ELb1ELb1ELb1ELb0ELb1EEEEEEEEEvNT_6ParamsE)
        /*0248*/ 	.word	0x00000004


	//----- nvinfo : EIATTR_FRAME_SIZE
	.align		4
.L_108:
        /*024c*/ 	.byte	0x04, 0x11
        /*024e*/ 	.short	(.L_110 - .L_109)
	.align		4
.L_109:
        /*0250*/ 	.word	index@(_ZN7cutlass13device_kernelIN5flash11enable_sm90INS1_16FlashAttnFwdSm90INS1_25CollectiveMainloopFwdSm90ILi2EN4cute5tupleIJNS5_1CILi1EEES8_S8_EEENS6_IJNS7_ILi64EEESA_SA_EEELi512ENS_6half_tEfNS_4arch4Sm90ELb0ELb1ELb1ELb1ELb0ELb1ELb1ELb0ELb0ELb1ELb1ELb0EEENS1_21CollectiveEpilogueFwdINS6_IJSA_NS7_ILi512EEESA_EEES9_SC_SE_Li256ELb1ELb1ELb1ELb0EEENS1_36VarlenDynamicPersistentTileSchedulerILi64ELi64ELi256ELi128ELb1ELb1ELb1ELb1ELb0ELb1EEEEEEEEEvNT_6ParamsE)
        /*0254*/ 	.word	0x00000000


	//----- nvinfo : EIATTR_REGCOUNT
	.align		4
.L_110:
        /*0258*/ 	.byte	0x04, 0x2f
        /*025a*/ 	.short	(.L_112 - .L_111)
	.align		4
.L_111:
        /*025c*/ 	.word	index@(_ZN7cutlass13device_kernelIN5flash11enable_sm90INS1_16FlashAttnFwdSm90INS1_25CollectiveMainloopFwdSm90ILi2EN4cute5tupleIJNS5_1CILi1EEES8_S8_EEENS6_IJNS7_ILi64EEESA_SA_EEELi512ENS_6half_tEfNS_4arch4Sm90ELb0ELb1ELb1ELb1ELb0ELb0ELb1ELb0ELb0ELb1ELb1ELb0EEENS1_21CollectiveEpilogueFwdINS6_IJSA_NS7_ILi512EEESA_EEES9_SC_SE_Li256ELb1ELb1ELb1ELb0EEENS1_36VarlenDynamicPersistentTileSchedulerILi64ELi64ELi256ELi128ELb1ELb1ELb1ELb1ELb0ELb1EEEEEEEEEvNT_6ParamsE)
        /*0260*/ 	.word	0x00000004


	//----- nvinfo : EIATTR_FRAME_SIZE
	.align		4
.L_112:
        /*0264*/ 	.byte	0x04, 0x11
        /*0266*/ 	.short	(.L_114 - .L_113)
	.align		4
.L_113:
        /*0268*/ 	.word	index@(_ZN7cutlass13device_kernelIN5flash11enable_sm90INS1_16FlashAttnFwdSm90INS1_25CollectiveMainloopFwdSm90ILi2EN4cute5tupleIJNS5_1CILi1EEES8_S8_EEENS6_IJNS7_ILi64EEESA_SA_EEELi512ENS_6half_tEfNS_4arch4Sm90ELb0ELb1ELb1ELb1ELb0ELb0ELb1ELb0ELb0ELb1ELb1ELb0EEENS1_21CollectiveEpilogueFwdINS6_IJSA_NS7_ILi512EEESA_EEES9_SC_SE_Li256ELb1ELb1ELb1ELb0EEENS1_36VarlenDynamicPersistentTileSchedulerILi64ELi64ELi256ELi128ELb1ELb1ELb1ELb1ELb0ELb1EEEEEEEEEvNT_6ParamsE)
        /*026c*/ 	.word	0x00000000


	//----- nvinfo : EIATTR_REGCOUNT
	.align		4
.L_114:
        /*0270*/ 	.byte	0x04, 0x2f
        /*0272*/ 	.short	(.L_116 - .L_115)
	.align		4
.L_115:
        /*0274*/ 	.word	index@(_ZN7cutlass13device_kernelIN5flash11enable_sm90INS1_16FlashAttnFwdSm90INS1_25CollectiveMainloopFwdSm90ILi2EN4cute5tupleIJNS5_1CILi1EEES8_S8_EEENS6_IJNS7_ILi64EEESA_SA_EEELi512ENS_6half_tEfNS_4arch4Sm90ELb0ELb1ELb1ELb1ELb0ELb1ELb0ELb0ELb0ELb1ELb1ELb0EEENS1_21CollectiveEpilogueFwdINS6_IJSA_NS7_ILi512EEESA_EEES9_SC_SE_Li256ELb1ELb1ELb1ELb0EEENS1_36VarlenDynamicPersistentTileSchedulerILi64ELi64ELi256ELi128ELb1ELb1ELb1ELb1ELb0ELb1EEEEEEEEEvNT_6ParamsE)
        /*0278*/ 	.word	0x00000004


	//----- nvinfo : EIATTR_FRAME_SIZE
	.align		4
.L_116:
        /*027c*/ 	.byte	0x04, 0x11
        /*027e*/ 	.short	(.L_118 - .L_117)
	.align		4
.L_117:
        /*0280*/ 	.word	index@(_ZN7cutlass13device_kernelIN5flash11enable_sm90INS1_16FlashAttnFwdSm90INS1_25CollectiveMainloopFwdSm90ILi2EN4cute5tupleIJNS5_1CILi1EEES8_S8_EEENS6_IJNS7_ILi64EEESA_SA_EEELi512ENS_6half_tEfNS_4arch4Sm90ELb0ELb1ELb1ELb1ELb0ELb1ELb0ELb0ELb0ELb1ELb1ELb0EEENS1_21CollectiveEpilogueFwdINS6_IJSA_NS7_ILi512EEESA_EEES9_SC_SE_Li256ELb1ELb1ELb1ELb0EEENS1_36VarlenDynamicPersistentTileSchedulerILi64ELi64ELi256ELi128ELb1ELb1ELb1ELb1ELb0ELb1EEEEEEEEEvNT_6ParamsE)
        /*0284*/ 	.word	0x00000000


	//----- nvinfo : EIATTR_REGCOUNT
	.align		4
.L_118:
        /*0288*/ 	.byte	0x04, 0x2f
        /*028a*/ 	.short	(.L_120 - .L_119)
	.align		4
.L_119:
        /*028c*/ 	.word	index@(_ZN7cutlass13device_kernelIN5flash11enable_sm90INS1_16FlashAttnFwdSm90INS1_25CollectiveMainloopFwdSm90ILi2EN4cute5tupleIJNS5_1CILi1EEES8_S8_EEENS6_IJNS7_ILi64EEESA_SA_EEELi512ENS_6half_tEfNS_4arch4Sm90ELb0ELb1ELb1ELb1ELb0ELb0ELb0ELb0ELb0ELb1ELb1ELb0EEENS1_21CollectiveEpilogueFwdINS6_IJSA_NS7_ILi512EEESA_EEES9_SC_SE_Li256ELb1ELb1ELb1ELb0EEENS1_36VarlenDynamicPersistentTileSchedulerILi64ELi64ELi256ELi128ELb1ELb1ELb1ELb1ELb0ELb1EEEEEEEEEvNT_6ParamsE)
        /*0290*/ 	.word	0x00000004


	//----- nvinfo : EIATTR_FRAME_SIZE
	.align		4
.L_120:
        /*0294*/ 	.byte	0x04, 0x11
        /*0296*/ 	.short	(.L_122 - .L_121)
	.align		4
.L_121:
        /*0298*/ 	.word	index@(_ZN7cutlass13device_kernelIN5flash11enable_sm90INS1_16FlashAttnFwdSm90INS1_25CollectiveMainloopFwdSm90ILi2EN4cute5tupleIJNS5_1CILi1EEES8_S8_EEENS6_IJNS7_ILi64EEESA_SA_EEELi512ENS_6half_tEfNS_4arch4Sm90ELb0ELb1ELb1ELb1ELb0ELb0ELb0ELb0ELb0ELb1ELb1ELb0EEENS1_21CollectiveEpilogueFwdINS6_IJSA_NS7_ILi512EEESA_EEES9_SC_SE_Li256ELb1ELb1ELb1ELb0EEENS1_36VarlenDynamicPersistentTileSchedulerILi64ELi64ELi256ELi128ELb1ELb1ELb1ELb1ELb0ELb1EEEEEEEEEvNT_6ParamsE)
        /*029c*/ 	.word	0x00000000


	//----- nvinfo : EIATTR_REGCOUNT
	.align		4
.L_122:
        /*02a0*/ 	.byte	0x04, 0x2f
        /*02a2*/ 	.short	(.L_124 - .L_123)
	.align		4
.L_123:
        /*02a4*/ 	.word	index@(_ZN7cutlass13device_kernelIN5flash11enable_sm90INS1_16FlashAttnFwdSm90INS1_25CollectiveMainloopFwdSm90ILi2EN4cute5tupleIJNS5_1CILi1EEES8_S8_EEENS6_IJNS7_ILi64EEESA_SA_EEELi512ENS_6half_tEfNS_4arch4Sm90ELb0ELb1ELb1ELb0ELb0ELb0ELb1ELb0ELb0ELb1ELb1ELb0EEENS1_21CollectiveEpilogueFwdINS6_IJSA_NS7_ILi512EEESA_EEES9_SC_SE_Li256ELb0ELb1ELb1ELb0EEENS1_19SingleTileSchedulerILb0ELb1ELb1ELi64EEEEEEEEEvNT_6ParamsE)
        /*02a8*/ 	.word	0x00000004


	//----- nvinfo : EIATTR_FRAME_SIZE
	.align		4
.L_124:
        /*02ac*/ 	.byte	0x04, 0x11
        /*02ae*/ 	.short	(.L_126 - .L_125)
	.align		4
.L_125:
        /*02b0*/ 	.word	index@(_ZN7cutlass13device_kernelIN5flash11enable_sm90INS1_16FlashAttnFwdSm90INS1_25CollectiveMainloopFwdSm90ILi2EN4cute5tupleIJNS5_1CILi1EEES8_S8_EEENS6_IJNS7_ILi64EEESA_SA_EEELi512ENS_6half_tEfNS_4arch4Sm90ELb0ELb1ELb1ELb0ELb0ELb0ELb1ELb0ELb0ELb1ELb1ELb0EEENS1_21CollectiveEpilogueFwdINS6_IJSA_NS7_ILi512EEESA_EEES9_SC_SE_Li256ELb0ELb1ELb1ELb0EEENS1_19SingleTileSchedulerILb0ELb1ELb1ELi64EEEEEEEEEvNT_6ParamsE)
        /*02b4*/ 	.word	0x00000000


	//----- nvinfo : EIATTR_REGCOUNT
	.align		4
.L_126:
        /*02b8*/ 	.byte	0x04, 0x2f
        /*02ba*/ 	.short	(.L_128 - .L_127)
	.align		4
.L_127:
        /*02bc*/ 	.word	index@(_ZN7cutlass13device_kernelIN5flash11enable_sm90INS1_16FlashAttnFwdSm90INS1_25CollectiveMainloopFwdSm90ILi2EN4cute5tupleIJNS5_1CILi1EEES8_S8_EEENS6_IJNS7_ILi64EEESA_SA_EEELi512ENS_6half_tEfNS_4arch4Sm90ELb0ELb1ELb1ELb0ELb0ELb0ELb0ELb0ELb0ELb1ELb1ELb0EEENS1_21CollectiveEpilogueFwdINS6_IJSA_NS7_ILi512EEESA_EEES9_SC_SE_Li256ELb0ELb1ELb1ELb0EEENS1_19SingleTileSchedulerILb0ELb1ELb1ELi64EEEEEEEEEvNT_6ParamsE)
        /*02c0*/ 	.word	0x00000004


	//----- nvinfo : EIATTR_FRAME_SIZE
	.align		4
.L_128:
        /*02c4*/ 	.byte	0x04, 0x11
        /*02c6*/ 	.short	(.L_130 - .L_129)
	.align		4
.L_129:
        /*02c8*/ 	.word	index@(_ZN7cutlass13device_kernelIN5flash11enable_sm90INS1_16FlashAttnFwdSm90INS1_25CollectiveMainloopFwdSm90ILi2EN4cute5tupleIJNS5_1CILi1EEES8_S8_EEENS6_IJNS7_ILi64EEESA_SA_EEELi512ENS_6half_tEfNS_4arch4Sm90ELb0ELb1ELb1ELb0ELb0ELb0ELb0ELb0ELb0ELb1ELb1ELb0EEENS1_21CollectiveEpilogueFwdINS6_IJSA_NS7_ILi512EEESA_EEES9_SC_SE_Li256ELb0ELb1ELb1ELb0EEENS1_19SingleTileSchedulerILb0ELb1ELb1ELi64EEEEEEEEEvNT_6ParamsE)
        /*02cc*/ 	.word	0x00000000


	//----- nvinfo : EIATTR_REGCOUNT
	.align		4
.L_130:
        /*02d0*/ 	.byte	0x04, 0x2f
        /*02d2*/ 	.short	(.L_132 - .L_131)
	.align		4
.L_131:
        /*02d4*/ 	.word	index@(_ZN7cutlass13device_kernelIN5flash11enable_sm90INS1_16FlashAttnFwdSm90INS1_25CollectiveMainloopFwdSm90ILi2EN4cute5tupleIJNS5_1CILi1EEES8_S8_EEENS6_IJNS7_ILi64EEESA_SA_EEELi512ENS_6half_tEfNS_4arch4Sm90ELb0ELb0ELb1ELb1ELb0ELb1ELb1ELb0ELb0ELb1ELb1ELb0EEENS1_21CollectiveEpilogueFwdINS6_IJSA_NS7_ILi512EEESA_EEES9_SC_SE_Li256ELb1ELb1ELb1ELb0EEENS1_36VarlenDynamicPersistentTileSchedulerILi64ELi64ELi256ELi128ELb1ELb1ELb1ELb0ELb1ELb1EEEEEEEEEvNT_6ParamsE)
        /*02d8*/ 	.word	0x00000004


	//----- nvinfo : EIATTR_FRAME_SIZE
	.align		4
.L_132:
        /*02dc*/ 	.byte	0x04, 0x11
        /*02de*/ 	.short	(.L_134 - .L_133)
	.align		4
.L_133:
        /*02e0*/ 	.word	index@(_ZN7cutlass13device_kernelIN5flash11enable_sm90INS1_16FlashAttnFwdSm90INS1_25CollectiveMainloopFwdSm90ILi2EN4cute5tupleIJNS5_1CILi1EEES8_S8_EEENS6_IJNS7_ILi64EEESA_SA_EEELi512ENS_6half_tEfNS_4arch4Sm90ELb0ELb0ELb1ELb1ELb0ELb1ELb1ELb0ELb0ELb1ELb1ELb0EEENS1_21CollectiveEpilogueFwdINS6_IJSA_NS7_ILi512EEESA_EEES9_SC_SE_Li256ELb1ELb1ELb1ELb0EEENS1_36VarlenDynamicPersistentTileSchedulerILi64ELi64ELi256ELi128ELb1ELb1ELb1ELb0ELb1ELb1EEEEEEEEEvNT_6ParamsE)
        /*02e4*/ 	.word	0x00000000


	//----- nvinfo : EIATTR_REGCOUNT
	.align		4
.L_134:
        /*02e8*/ 	.byte	0x04, 0x2f
        /*02ea*/ 	.short	(.L_136 - .L_135)
	.align		4
.L_135:
        /*02ec*/ 	.word	index@(_ZN7cutlass13device_kernelIN5flash11enable_sm90INS1_16FlashAttnFwdSm90INS1_25CollectiveMainloopFwdSm90ILi2EN4cute5tupleIJNS5_1CILi1EEES8_S8_EEENS6_IJNS7_ILi64EEESA_SA_EEELi512ENS_6half_tEfNS_4arch4Sm90ELb0ELb0ELb1ELb1ELb0ELb0ELb1ELb0ELb0ELb1ELb1ELb0EEENS1_21CollectiveEpilogueFwdINS6_IJSA_NS7_ILi512EEESA_EEES9_SC_SE_Li256ELb1ELb1ELb1ELb0EEENS1_36VarlenDynamicPersistentTileSchedulerILi64ELi64ELi256ELi128ELb1ELb1ELb1ELb0ELb1ELb1EEEEEEEEEvNT_6ParamsE)
        /*02f0*/ 	.word	0x00000004


	//----- nvinfo : EIATTR_FRAME_SIZE
	.align		4
.L_136:
        /*02f4*/ 	.byte	0x04, 0x11
        /*02f6*/ 	.short	(.L_138 - .L_137)
	.align		4
.L_137:
        /*02f8*/ 	.word	index@(_ZN7cutlass13device_kernelIN5flash11enable_sm90INS1_16FlashAttnFwdSm90INS1_25CollectiveMainloopFwdSm90ILi2EN4cute5tupleIJNS5_1CILi1EEES8_S8_EEENS6_IJNS7_ILi64EEESA_SA_EEELi512ENS_6half_tEfNS_4arch4Sm90ELb0ELb0ELb1ELb1ELb0ELb0ELb1ELb0ELb0ELb1ELb1ELb0EEENS1_21CollectiveEpilogueFwdINS6_IJSA_NS7_ILi512EEESA_EEES9_SC_SE_Li256ELb1ELb1ELb1ELb0EEENS1_36VarlenDynamicPersistentTileSchedulerILi64ELi64ELi256ELi128ELb1ELb1ELb1ELb0ELb1ELb1EEEEEEEEEvNT_6ParamsE)
        /*02fc*/ 	.word	0x00000000


	//----- nvinfo : EIATTR_REGCOUNT
	.align		4
.L_138:
        /*0300*/ 	.byte	0x04, 0x2f
        /*0302*/ 	.short	(.L_140 - .L_139)
	.align		4
.L_139:
        /*0304*/ 	.word	index@(_ZN7cutlass13device_kernelIN5flash11enable_sm90INS1_16FlashAttnFwdSm90INS1_25CollectiveMainloopFwdSm90ILi2EN4cute5tupleIJNS5_1CILi1EEES8_S8_EEENS6_IJNS7_ILi64EEESA_SA_EEELi512ENS_6half_tEfNS_4arch4Sm90ELb0ELb0ELb1ELb1ELb0ELb1ELb0ELb0ELb0ELb1ELb1ELb0EEENS1_21CollectiveEpilogueFwdINS6_IJSA_NS7_ILi512EEESA_EEES9_SC_SE_Li256ELb1ELb1ELb1ELb0EEENS1_36VarlenDynamicPersistentTileSchedulerILi64ELi64ELi256ELi128ELb1ELb1ELb1ELb0ELb1ELb1EEEEEEEEEvNT_6ParamsE)
        /*0308*/ 	.word	0x00000004


	//----- nvinfo : EIATTR_FRAME_SIZE
	.align		4
.L_140:
        /*030c*/ 	.byte	0x04, 0x11
        /*030e*/ 	.short	(.L_142 - .L_141)
	.align		4
.L_141:
        /*0310*/ 	.word	index@(_ZN7cutlass13device_kernelIN5flash11enable_sm90INS1_16FlashAttnFwdSm90INS1_25CollectiveMainloopFwdSm90ILi2EN4cute5tupleIJNS5_1CILi1EEES8_S8_EEENS6_IJNS7_ILi64EEESA_SA_EEELi512ENS_6half_tEfNS_4arch4Sm90ELb0ELb0ELb1ELb1ELb0ELb1ELb0ELb0ELb0ELb1ELb1ELb0EEENS1_21CollectiveEpilogueFwdINS6_IJSA_NS7_ILi512EEESA_EEES9_SC_SE_Li256ELb1ELb1ELb1ELb0EEENS1_36VarlenDynamicPersistentTileSchedulerILi64ELi64ELi256ELi128ELb1ELb1ELb1ELb0ELb1ELb1EEEEEEEEEvNT_6ParamsE)
        /*0314*/ 	.word	0x00000000


	//----- nvinfo : EIATTR_REGCOUNT
	.align		4
.L_142:
        /*0318*/ 	.byte	0x04, 0x2f
        /*031a*/ 	.short	(.L_144 - .L_143)
	.align		4
.L_143:
        /*031c*/ 	.word	index@(_ZN7cutlass13device_kernelIN5flash11enable_sm90INS1_16FlashAttnFwdSm90INS1_25CollectiveMainloopFwdSm90ILi2EN4cute5tupleIJNS5_1CILi1EEES8_S8_EEENS6_IJNS7_ILi64EEESA_SA_EEELi512ENS_6half_tEfNS_4arch4Sm90ELb0ELb0ELb1ELb1ELb0ELb0ELb0ELb0ELb0ELb1ELb1ELb0EEENS1_21CollectiveEpilogueFwdINS6_IJSA_NS7_ILi512EEESA_EEES9_SC_SE_Li256ELb1ELb1ELb1ELb0EEENS1_36VarlenDynamicPersistentTileSchedulerILi64ELi64ELi256ELi128ELb1ELb1ELb1ELb0ELb1ELb1EEEEEEEEEvNT_6ParamsE)
        /*0320*/ 	.word	0x00000004


	//----- nvinfo : EIATTR_FRAME_SIZE
	.align		4
.L_144:
        /*0324*/ 	.byte	0x04, 0x11
        /*0326*/ 	.short	(.L_146 - .L_145)
	.align		4
.L_145:
        /*0328*/ 	.word	index@(_ZN7cutlass13device_kernelIN5flash11enable_sm90INS1_16FlashAttnFwdSm90INS1_25CollectiveMainloopFwdSm90ILi2EN4cute5tupleIJNS5_1CILi1EEES8_S8_EEENS6_IJNS7_ILi64EEESA_SA_EEELi512ENS_6half_tEfNS_4arch4Sm90ELb0ELb0ELb1ELb1ELb0ELb0ELb0ELb0ELb0ELb1ELb1ELb0EEENS1_21CollectiveEpilogueFwdINS6_IJSA_NS7_ILi512EEESA_EEES9_SC_SE_Li256ELb1ELb1ELb1ELb0EEENS1_36VarlenDynamicPersistentTileSchedulerILi64ELi64ELi256ELi128ELb1ELb1ELb1ELb0ELb1ELb1EEEEEEEEEvNT_6ParamsE)
        /*032c*/ 	.word	0x00000000


	//----- nvinfo : EIATTR_REGCOUNT
	.align		4
.L_146:
        /*0330*/ 	.byte	0x04, 0x2f
        /*0332*/ 	.short	(.L_148 - .L_147)
	.align		4
.L_147:
        /*0334*/ 	.word	index@(_ZN7cutlass13device_kernelIN5flash11enable_sm90INS1_16FlashAttnFwdSm90INS1_25CollectiveMainloopFwdSm90ILi2EN4cute5tupleIJNS5_1CILi1EEES8_S8_EEENS6_IJNS7_ILi64EEESA_SA_EEELi512ENS_6half_tEfNS_4arch4Sm90ELb0ELb0ELb1ELb0ELb0ELb0ELb1ELb0ELb0ELb1ELb1ELb0EEENS1_21CollectiveEpilogueFwdINS6_IJSA_NS7_ILi512EEESA_EEES9_SC_SE_Li256ELb0ELb1ELb1ELb0EEENS1_19SingleTileSchedulerILb0ELb1ELb1ELi64EEEEEEEEEvNT_6ParamsE)
        /*0338*/ 	.word	0x00000004


	//----- nvinfo : EIATTR_FRAME_SIZE
	.align		4
.L_148:
        /*033c*/ 	.byte	0x04, 0x11
        /*033e*/ 	.short	(.L_150 - .L_149)
	.align		4
.L_149:
        /*0340*/ 	.word	index@(_ZN7cutlass13device_kernelIN5flash11enable_sm90INS1_16FlashAttnFwdSm90INS1_25CollectiveMainloopFwdSm90ILi2EN4cute5tupleIJNS5_1CILi1EEES8_S8_EEENS6_IJNS7_ILi64EEESA_SA_EEELi512ENS_6half_tEfNS_4arch4Sm90ELb0ELb0ELb1ELb0ELb0ELb0ELb1ELb0ELb0ELb1ELb1ELb0EEENS1_21CollectiveEpilogueFwdINS6_IJSA_NS7_ILi512EEESA_EEES9_SC_SE_Li256ELb0ELb1ELb1ELb0EEENS1_19SingleTileSchedulerILb0ELb1ELb1ELi64EEEEEEEEEvNT_6ParamsE)
        /*0344*/ 	.word	0x00000000


	//----- nvinfo : EIATTR_REGCOUNT
	.align		4
.L_150:
        /*0348*/ 	.byte	0x04, 0x2f
        /*034a*/ 	.short	(.L_152 - .L_151)
	.align		4
.L_151:
        /*034c*/ 	.word	index@(_ZN7cutlass13device_kernelIN5flash11enable_sm90INS1_16FlashAttnFwdSm90INS1_25CollectiveMainloopFwdSm90ILi2EN4cute5tupleIJNS5_1CILi1EEES8_S8_EEENS6_IJNS7_ILi64EEESA_SA_EEELi512ENS_6half_tEfNS_4arch4Sm90ELb0ELb0ELb1ELb0ELb0ELb0ELb0ELb0ELb0ELb1ELb1ELb0EEENS1_21CollectiveEpilogueFwdINS6_IJSA_NS7_ILi512EEESA_EEES9_SC_SE_Li256ELb0ELb1ELb1ELb0EEENS1_19SingleTileSchedulerILb0ELb1ELb1ELi64EEEEEEEEEvNT_6ParamsE)
        /*0350*/ 	.word	0x00000004


	//----- nvinfo : EIATTR_FRAME_SIZE
	.align		4
.L_152:
        /*0354*/ 	.byte	0x04, 0x11
        /*0356*/ 	.short	(.L_154 - .L_153)
	.align		4
.L_153:
        /*0358*/ 	.word	index@(_ZN7cutlass13device_kernelIN5flash11enable_sm90INS1_16FlashAttnFwdSm90INS1_25CollectiveMainloopFwdSm90ILi2EN4cute5tupleIJNS5_1CILi1EEES8_S8_EEENS6_IJNS7_ILi64EEESA_SA_EEELi512ENS_6half_tEfNS_4arch4Sm90ELb0ELb0ELb1ELb0ELb0ELb0ELb0ELb0ELb0ELb1ELb1ELb0EEENS1_21CollectiveEpilogueFwdINS6_IJSA_NS7_ILi512EEESA_EEES9_SC_SE_Li256ELb0ELb1ELb1ELb0EEENS1_19SingleTileSchedulerILb0ELb1ELb1ELi64EEEEEEEEEvNT_6ParamsE)
        /*035c*/ 	.word	0x00000000


	//----- nvinfo : EIATTR_REGCOUNT
	.align		4
.L_154:
        /*0360*/ 	.byte	0x04, 0x2f
        /*0362*/ 	.short	(.L_156 - .L_155)
	.align		4
.L_155:
        /*0364*/ 	.word	index@(_ZN7cutlass13device_kernelIN5flash11enable_sm90INS1_16FlashAttnFwdSm90INS1_25CollectiveMainloopFwdSm90ILi2EN4cute5tupleIJNS5_1CILi1EEES8_S8_EEENS6_IJNS7_ILi128EEESA_NS7_ILi192EEEEEELi128ENS_6half_tEfNS_4arch4Sm90ELb1ELb0ELb1ELb1ELb0ELb1ELb0ELb1ELb1ELb1ELb1ELb0EEENS1_21CollectiveEpilogueFwdINS6_IJSA_SA_SA_EEES9_SD_SF_Li256ELb1ELb1ELb1ELb0EEENS1_36VarlenDynamicPersistentTileSchedulerILi128ELi128ELi256ELi128ELb1ELb1ELb1ELb1ELb1ELb1EEEEEEEEEvNT_6ParamsE)
        /*0368*/ 	.word	0x00000004


	//----- nvinfo : EIATTR_FRAME_SIZE
	.align		4
.L_156:
        /*036c*/ 	.byte	0x04, 0x11
        /*036e*/ 	.short	(.L_158 - .L_157)
	.align		4
.L_157:
        /*0370*/ 	.word	index@(_ZN7cutlass13device_kernelIN5flash11enable_sm90INS1_16FlashAttnFwdSm90INS1_25CollectiveMainloopFwdSm90ILi2EN4cute5tupleIJNS5_1CILi1EEES8_S8_EEENS6_IJNS7_ILi128EEESA_NS7_ILi192EEEEEELi128ENS_6half_tEfNS_4arch4Sm90ELb1ELb0ELb1ELb1ELb0ELb1ELb0ELb1ELb1ELb1ELb1ELb0EEENS1_21CollectiveEpilogueFwdINS6_IJSA_SA_SA_EEES9_SD_SF_Li256ELb1ELb1ELb1ELb0EEENS1_36VarlenDynamicPersistentTileSchedulerILi128ELi128ELi256ELi128ELb1ELb1ELb1ELb1ELb1ELb1EEEEEEEEEvNT_6ParamsE)
        /*0374*/ 	.word	0x00000000


	//----- nvinfo : EIATTR_REGCOUNT
	.align		4
.L_158:
        /*0378*/ 	.byte	0x04, 0x2f
        /*037a*/ 	.short	(.L_160 - .L_159)
	.align		4
.L_159:
        /*037c*/ 	.word	index@(_ZN7cutlass13device_kernelIN5flash11enable_sm90INS1_16FlashAttnFwdSm90INS1_25CollectiveMainloopFwdSm90ILi2EN4cute5tupleIJNS5_1CILi1EEES8_S8_EEENS6_IJNS7_ILi128EEESA_NS7_ILi192EEEEEELi128ENS_6half_tEfNS_4arch4Sm90ELb1ELb0ELb1ELb1ELb0ELb0ELb0ELb1ELb1ELb1ELb1ELb0EEENS1_21CollectiveEpilogueFwdINS6_IJSA_SA_SA_EEES9_SD_SF_Li256ELb1ELb1ELb1ELb0EEENS1_36VarlenDynamicPersistentTileSchedulerILi128ELi128ELi256ELi128ELb1ELb1ELb1ELb1ELb1ELb1EEEEEEEEEvNT_6ParamsE)
        /*0380*/ 	.word	0x00000004


	//----- nvinfo : EIATTR_FRAME_SIZE
	.align		4
.L_160:
        /*0384*/ 	.byte	0x04, 0x11
        /*0386*/ 	.short	(.L_162 - .L_161)
	.align		4
.L_161:
        /*0388*/ 	.word	index@(_ZN7cutlass13device_kernelIN5flash11enable_sm90INS1_16FlashAttnFwdSm90INS1_25CollectiveMainloopFwdSm90ILi2EN4cute5tupleIJNS5_1CILi1EEES8_S8_EEENS6_IJNS7_ILi128EEESA_NS7_ILi192EEEEEELi128ENS_6half_tEfNS_4arch4Sm90ELb1ELb0ELb1ELb1ELb0ELb0ELb0ELb1ELb1ELb1ELb1ELb0EEENS1_21CollectiveEpilogueFwdINS6_IJSA_SA_SA_EEES9_SD_SF_Li256ELb1ELb1ELb1ELb0EEENS1_36VarlenDynamicPersistentTileSchedulerILi128ELi128ELi256ELi128ELb1ELb1ELb1ELb1ELb1ELb1EEEEEEEEEvNT_6ParamsE)
        /*038c*/ 	.word	0x00000000


	//----- nvinfo : EIATTR_REGCOUNT
	.align		4
.L_162:
        /*0390*/ 	.byte	0x04, 0x2f
        /*0392*/ 	.short	(.L_164 - .L_163)
	.align		4
.L_163:
        /*0394*/ 	.word	index@(_ZN7cutlass13device_kernelIN5flash11enable_sm90INS1_16FlashAttnFwdSm90INS1_25CollectiveMainloopFwdSm90ILi2EN4cute5tupleIJNS5_1CILi1EEES8_S8_EEENS6_IJNS7_ILi128EEESA_NS7_ILi192EEEEEELi128ENS_6half_tEfNS_4arch4Sm90ELb1ELb0ELb1ELb0ELb0ELb0ELb0ELb1ELb1ELb1ELb1ELb0EEENS1_21CollectiveEpilogueFwdINS6_IJSA_SA_SA_EEES9_SD_SF_Li256ELb0ELb1ELb1ELb0EEENS1_19SingleTileSchedulerILb0ELb1ELb1ELi128EEEEEEEEEvNT_6ParamsE)
        /*0398*/ 	.word	0x00000004


	//----- nvinfo : EIATTR_FRAME_SIZE
	.align		4
.L_164:
        /*039c*/ 	.byte	0x04, 0x11
        /*039e*/ 	.short	(.L_166 - .L_165)
	.align		4
.L_165:
        /*03a0*/ 	.word	index@(_ZN7cutlass13device_kernelIN5flash11enable_sm90INS1_16FlashAttnFwdSm90INS1_25CollectiveMainloopFwdSm90ILi2EN4cute5tupleIJNS5_1CILi1EEES8_S8_EEENS6_IJNS7_ILi128EEESA_NS7_ILi192EEEEEELi128ENS_6half_tEfNS_4arch4Sm90ELb1ELb0ELb1ELb0ELb0ELb0ELb0ELb1ELb1ELb1ELb1ELb0EEENS1_21CollectiveEpilogueFwdINS6_IJSA_SA_SA_EEES9_SD_SF_Li256ELb0ELb1ELb1ELb0EEENS1_19SingleTileSchedulerILb0ELb1ELb1ELi128EEEEEEEEEvNT_6ParamsE)
        /*03a4*/ 	.word	0x00000000


	//----- nvinfo : EIATTR_REGCOUNT
	.align		4
.L_166:
        /*03a8*/ 	.byte	0x04, 0x2f
        /*03aa*/ 	.short	(.L_168 - .L_167)
	.align		4
.L_167:
        /*03ac*/ 	.word	index@(_ZN7cutlass13device_kernelIN5flash11enable_sm90INS1_16FlashAttnFwdSm90INS1_25CollectiveMainloopFwdSm90ILi2EN4cute5tupleIJNS5_1CILi1EEES8_S8_EEENS6_IJNS7_ILi128EEENS7_ILi96EEENS7_ILi192EEEEEELi128ENS_6half_tEfNS_4arch4Sm90ELb0ELb1ELb1ELb1ELb0ELb1ELb0ELb1ELb1ELb1ELb1ELb0EEENS1_21CollectiveEpilogueFwdINS6_IJSA_SA_SB_EEES9_SE_SG_Li256ELb1ELb1ELb1ELb0EEENS1_36VarlenDynamicPersistentTileSchedulerILi128ELi96ELi256ELi128ELb1ELb1ELb1ELb1ELb0ELb1EEEEEEEEEvNT_6ParamsE)
        /*03b0*/ 	.word	0x00000004


	//----- nvinfo : EIATTR_FRAME_SIZE
	.align		4
.L_168:
        /*03b4*/ 	.byte	0x04, 0x11
        /*03b6*/ 	.short	(.L_170 - .L_169)
	.align		4
.L_169:
        /*03b8*/ 	.word	index@(_ZN7cutlass13device_kernelIN5flash11enable_sm90INS1_16FlashAttnFwdSm90INS1_25CollectiveMainloopFwdSm90ILi2EN4cute5tupleIJNS5_1CILi1EEES8_S8_EEENS6_IJNS7_ILi128EEENS7_ILi96EEENS7_ILi192EEEEEELi128ENS_6half_tEfNS_4arch4Sm90ELb0ELb1ELb1ELb1ELb0ELb1ELb0ELb1ELb1ELb1ELb1ELb0EEENS1_21CollectiveEpilogueFwdINS6_IJSA_SA_SB_EEES9_SE_SG_Li256ELb1ELb1ELb1ELb0EEENS1_36VarlenDynamicPersistentTileSchedulerILi128ELi96ELi256ELi128ELb1ELb1ELb1ELb1ELb0ELb1EEEEEEEEEvNT_6ParamsE)
        /*03bc*/ 	.word	0x00000000


	//----- nvinfo : EIATTR_REGCOUNT
	.align		4
.L_170:
        /*03c0*/ 	.byte	0x04, 0x2f
        /*03c2*/ 	.short	(.L_172 - .L_171)
	.align		4
.L_171:
        /*03c4*/ 	.word	index@(_ZN7cutlass13device_kernelIN5flash11enable_sm90INS1_16FlashAttnFwdSm90INS1_25CollectiveMainloopFwdSm90ILi2EN4cute5tupleIJNS5_1CILi1EEES8_S8_EEENS6_IJNS7_ILi128EEENS7_ILi96EEENS7_ILi192EEEEEELi128ENS_6half_tEfNS_4arch4Sm90ELb0ELb1ELb1ELb1ELb0ELb0ELb0ELb1ELb1ELb1ELb1ELb0EEENS1_21CollectiveEpilogueFwdINS6_IJSA_SA_SB_EEES9_SE_SG_Li256ELb1ELb1ELb1ELb0EEENS1_36VarlenDynamicPersistentTileSchedulerILi128ELi96ELi256ELi128ELb1ELb1ELb1ELb1ELb0ELb1EEEEEEEEEvNT_6ParamsE)
        /*03c8*/ 	.word	0x00000004


	//----- nvinfo : EIATTR_FRAME_SIZE
	.align		4
.L_172:
        /*03cc*/ 	.byte	0x04, 0x11
        /*03ce*/ 	.short	(.L_174 - .L_173)
	.align		4
.L_173:
        /*03d0*/ 	.word	index@(_ZN7cutlass13device_kernelIN5flash11enable_sm90INS1_16FlashAttnFwdSm90INS1_25CollectiveMainloopFwdSm90ILi2EN4cute5tupleIJNS5_1CILi1EEES8_S8_EEENS6_IJNS7_ILi128EEENS7_ILi96EEENS7_ILi192EEEEEELi128ENS_6half_tEfNS_4arch4Sm90ELb0ELb1ELb1ELb1ELb0ELb0ELb0ELb1ELb1ELb1ELb1ELb0EEENS1_21CollectiveEpilogueFwdINS6_IJSA_SA_SB_EEES9_SE_SG_Li256ELb1ELb1ELb1ELb0EEENS1_36VarlenDynamicPersistentTileSchedulerILi128ELi96ELi256ELi128ELb1ELb1ELb1ELb1ELb0ELb1EEEEEEEEEvNT_6ParamsE)
        /*03d4*/ 	.word	0x00000000


	//----- nvinfo : EIATTR_REGCOUNT
	.align		4
.L_174:
        /*03d8*/ 	.byte	0x04, 0x2f
        /*03da*/ 	.short	(.L_176 - .L_175)
	.align		4
.L_175:
        /*03dc*/ 	.word	index@(_ZN7cutlass13device_kernelIN5flash11enable_sm90INS1_16FlashAttnFwdSm90INS1_25CollectiveMainloopFwdSm90ILi2EN4cute5tupleIJNS5_1CILi1EEES8_S8_EEENS6_IJNS7_ILi128EEENS7_ILi96EEENS7_ILi192EEEEEELi128ENS_6half_tEfNS_4arch4Sm90ELb0ELb1ELb1ELb0ELb0ELb0ELb0ELb1ELb1ELb1ELb1ELb0EEENS1_21CollectiveEpilogueFwdINS6_IJSA_SA_SB_EEES9_SE_SG_Li256ELb0ELb1ELb1ELb0EEENS1_19SingleTileSchedulerILb0ELb1ELb1ELi128EEEEEEEEEvNT_6ParamsE)
        /*03e0*/ 	.word	0x00000004


	//----- nvinfo : EIATTR_FRAME_SIZE
	.align		4
.L_176:
        /*03e4*/ 	.byte	0x04, 0x11
        /*03e6*/ 	.short	(.L_178 - .L_177)
	.align		4
.L_177:
        /*03e8*/ 	.word	index@(_ZN7cutlass13device_kernelIN5flash11enable_sm90INS1_16FlashAttnFwdSm90INS1_25CollectiveMainloopFwdSm90ILi2EN4cute5tupleIJNS5_1CILi1EEES8_S8_EEENS6_IJNS7_ILi128EEENS7_ILi96EEENS7_ILi192EEEEEELi128ENS_6half_tEfNS_4arch4Sm90ELb0ELb1ELb1ELb0ELb0ELb0ELb0ELb1ELb1ELb1ELb1ELb0EEENS1_21CollectiveEpilogueFwdINS6_IJSA_SA_SB_EEES9_SE_SG_Li256ELb0ELb1ELb1ELb0EEENS1_19SingleTileSchedulerILb0ELb1ELb1ELi128EEEEEEEEEvNT_6ParamsE)
        /*03ec*/ 	.word	0x00000000


	//----- nvinfo : EIATTR_REGCOUNT
	.align		4
.L_178:
        /*03f0*/ 	.byte	0x04, 0x2f
        /*03f2*/ 	.short	(.L_180 - .L_179)
	.align		4
.L_179:
        /*03f4*/ 	.word	index@(_ZN7cutlass13device_kernelIN5flash11enable_sm90INS1_16FlashAttnFwdSm90INS1_25CollectiveMainloopFwdSm90ILi2EN4cute5tupleIJNS5_1CILi1EEES8_S8_EEENS6_IJNS7_ILi128EEESA_NS7_ILi192EEEEEELi128ENS_6half_tEfNS_4arch4Sm90ELb0ELb0ELb1ELb1ELb0ELb1ELb0ELb1ELb1ELb1ELb1ELb0EEENS1_21CollectiveEpilogueFwdINS6_IJSA_SA_SA_EEES9_SD_SF_Li256ELb1ELb1ELb1ELb0EEENS1_36VarlenDynamicPersistentTileSchedulerILi128ELi128ELi256ELi128ELb1ELb1ELb1ELb0ELb1ELb1EEEEEEEEEvNT_6ParamsE)
        /*03f8*/ 	.word	0x00000004


	//----- nvinfo : EIATTR_FRAME_SIZE
	.align		4
.L_180:
        /*03fc*/ 	.byte	0x04, 0x11
        /*03fe*/ 	.short	(.L_182 - .L_181)
	.align		4
.L_181:
        /*0400*/ 	.word	index@(_ZN7cutlass13device_kernelIN5flash11enable_sm90INS1_16FlashAttnFwdSm90INS1_25CollectiveMainloopFwdSm90ILi2EN4cute5tupleIJNS5_1CILi1EEES8_S8_EEENS6_IJNS7_ILi128EEESA_NS7_ILi192EEEEEELi128ENS_6half_tEfNS_4arch4Sm90ELb0ELb0ELb1ELb1ELb0ELb1ELb0ELb1ELb1ELb1ELb1ELb0EEENS1_21CollectiveEpilogueFwdINS6_IJSA_SA_SA_EEES9_SD_SF_Li256ELb1ELb1ELb1ELb0EEENS1_36VarlenDynamicPersistentTileSchedulerILi128ELi128ELi256ELi128ELb1ELb1ELb1ELb0ELb1ELb1EEEEEEEEEvNT_6ParamsE)
        /*0404*/ 	.word	0x00000000


	//----- nvinfo : EIATTR_REGCOUNT
	.align		4
.L_182:
        /*0408*/ 	.byte	0x04, 0x2f
        /*040a*/ 	.short	(.L_184 - .L_183)
	.align		4
.L_183:
        /*040c*/ 	.word	index@(_ZN7cutlass13device_kernelIN5flash11enable_sm90INS1_16FlashAttnFwdSm90INS1_25CollectiveMainloopFwdSm90ILi2EN4cute5tupleIJNS5_1CILi1EEES8_S8_EEENS6_IJNS7_ILi128EEESA_NS7_ILi192EEEEEELi128ENS_6half_tEfNS_4arch4Sm90ELb0ELb0ELb1ELb1ELb0ELb0ELb0ELb1ELb1ELb1ELb1ELb0EEENS1_21CollectiveEpilogueFwdINS6_IJSA_SA_SA_EEES9_SD_SF_Li256ELb1ELb1ELb1ELb0EEENS1_36VarlenDynamicPersistentTileSchedulerILi128ELi128ELi256ELi128ELb1ELb1ELb1ELb0ELb1ELb1EEEEEEEEEvNT_6ParamsE)
        /*0410*/ 	.word	0x00000004


	//----- nvinfo : EIATTR_FRAME_SIZE
	.align		4
.L_184:
        /*0414*/ 	.byte	0x04, 0x11
        /*0416*/ 	.short	(.L_186 - .L_185)
	.align		4
.L_185:
        /*0418*/ 	.word	index@(_ZN7cutlass13device_kernelIN5flash11enable_sm90INS1_16FlashAttnFwdSm90INS1_25CollectiveMainloopFwdSm90ILi2EN4cute5tupleIJNS5_1CILi1EEES8_S8_EEENS6_IJNS7_ILi128EEESA_NS7_ILi192EEEEEELi128ENS_6half_tEfNS_4arch4Sm90ELb0ELb0ELb1ELb1ELb0ELb0ELb0ELb1ELb1ELb1ELb1ELb0EEENS1_21CollectiveEpilogueFwdINS6_IJSA_SA_SA_EEES9_SD_SF_Li256ELb1ELb1ELb1ELb0EEENS1_36VarlenDynamicPersistentTileSchedulerILi128ELi128ELi256ELi128ELb1ELb1ELb1ELb0ELb1ELb1EEEEEEEEEvNT_6ParamsE)
        /*041c*/ 	.word	0x00000000


	//----- nvinfo : EIATTR_REGCOUNT
	.align		4
.L_186:
        /*0420*/ 	.byte	0x04, 0x2f
        /*0422*/ 	.short	(.L_188 - .L_187)
	.align		4
.L_187:
        /*0424*/ 	.word	index@(_ZN7cutlass13device_kernelIN5flash11enable_sm90INS1_16FlashAttnFwdSm90INS1_25CollectiveMainloopFwdSm90ILi2EN4cute5tupleIJNS5_1CILi1EEES8_S8_EEENS6_IJNS7_ILi128EEESA_NS7_ILi192EEEEEELi128ENS_6half_tEfNS_4arch4Sm90ELb0ELb0ELb1ELb0ELb0ELb0ELb0ELb1ELb1ELb1ELb1ELb0EEENS1_21CollectiveEpilogueFwdINS6_IJSA_SA_SA_EEES9_SD_SF_Li256ELb0ELb1ELb1ELb0EEENS1_19SingleTileSchedulerILb0ELb1ELb1ELi128EEEEEEEEEvNT_6ParamsE)
        /*0428*/ 	.word	0x00000004


	//----- nvinfo : EIATTR_FRAME_SIZE
	.align		4
.L_188:
        /*042c*/ 	.byte	0x04, 0x11
        /*042e*/ 	.short	(.L_190 - .L_189)
	.align		4
.L_189:
        /*0430*/ 	.word	index@(_ZN7cutlass13device_kernelIN5flash11enable_sm90INS1_16FlashAttnFwdSm90INS1_25CollectiveMainloopFwdSm90ILi2EN4cute5tupleIJNS5_1CILi1EEES8_S8_EEENS6_IJNS7_ILi128EEESA_NS7_ILi192EEEEEELi128ENS_6half_tEfNS_4arch4Sm90ELb0ELb0ELb1ELb0ELb0ELb0ELb0ELb1ELb1ELb1ELb1ELb0EEENS1_21CollectiveEpilogueFwdINS6_IJSA_SA_SA_EEES9_SD_SF_Li256ELb0ELb1ELb1ELb0EEENS1_19SingleTileSchedulerILb0ELb1ELb1ELi128EEEEEEEEEvNT_6ParamsE)
        /*0434*/ 	.word	0x00000000


	//----- nvinfo : EIATTR_MIN_STACK_SIZE
	.align		4
.L_190:
        /*0438*/ 	.byte	0x04, 0x12
        /*043a*/ 	.short	(.L_192 - .L_191)
	.align		4
.L_191:
        /*043c*/ 	.word	index@(_ZN7cutlass13device_kernelIN5flash11enable_sm90INS1_16FlashAttnFwdSm90INS1_25CollectiveMainloopFwdSm90ILi2EN4cute5tupleIJNS5_1CILi1EEES8_S8_EEENS6_IJNS7_ILi128EEESA_NS7_ILi192EEEEEELi128ENS_6half_tEfNS_4arch4Sm90ELb0ELb0ELb1ELb0ELb0ELb0ELb0ELb1ELb1ELb1ELb1ELb0EEENS1_21CollectiveEpilogueFwdINS6_IJSA_SA_SA_EEES9_SD_SF_Li256ELb0ELb1ELb1ELb0EEENS1_19SingleTileSchedulerILb0ELb1ELb1ELi128EEEEEEEEEvNT_6ParamsE)
        /*0440*/ 	.word	0x00000000


	//----- nvinfo : EIATTR_MIN_STACK_SIZE
	.align		4
.L_192:
        /*0444*/ 	.byte	0x04, 0x12
        /*0446*/ 	.short	(.L_194 - .L_193)
	.align		4
.L_193:
        /*0448*/ 	.word	index@(_ZN7cutlass13device_kernelIN5flash11enable_sm90INS1_16FlashAttnFwdSm90INS1_25CollectiveMainloopFwdSm90ILi2EN4cute5tupleIJNS5_1CILi1EEES8_S8_EEENS6_IJNS7_ILi128EEESA_NS7_ILi192EEEEEELi128ENS_6half_tEfNS_4arch4Sm90ELb0ELb0ELb1ELb1ELb0ELb0ELb0ELb1ELb1ELb1ELb1ELb0EEENS1_21CollectiveEpilogueFwdINS6_IJSA_SA_SA_EEES9_SD_SF_Li256ELb1ELb1ELb1ELb0EEENS1_36VarlenDynamicPersistentTileSchedulerILi128ELi128ELi256ELi128ELb1ELb1ELb1ELb0ELb1ELb1EEEEEEEEEvNT_6ParamsE)
        /*044c*/ 	.word	0x00000000


	//----- nvinfo : EIATTR_MIN_STACK_SIZE
	.align		4
.L_194:
        /*0450*/ 	.byte	0x04, 0x12
        /*0452*/ 	.short	(.L_196 - .L_195)
	.align		4
.L_195:
        /*0454*/ 	.word	index@(_ZN7cutlass13device_kernelIN5flash11enable_sm90INS1_16FlashAttnFwdSm90INS1_25CollectiveMainloopFwdSm90ILi2EN4cute5tupleIJNS5_1CILi1EEES8_S8_EEENS6_IJNS7_ILi128EEESA_NS7_ILi192EEEEEELi128ENS_6half_tEfNS_4arch4Sm90ELb0ELb0ELb1ELb1ELb0ELb1ELb0ELb1ELb1ELb1ELb1ELb0EEENS1_21CollectiveEpilogueFwdINS6_IJSA_SA_SA_EEES9_SD_SF_Li256ELb1ELb1ELb1ELb0EEENS1_36VarlenDynamicPersistentTileSchedulerILi128ELi128ELi256ELi128ELb1ELb1ELb1ELb0ELb1ELb1EEEEEEEEEvNT_6ParamsE)
        /*0458*/ 	.word	0x00000000


	//----- nvinfo : EIATTR_MIN_STACK_SIZE
	.align		4
.L_196:
        /*045c*/ 	.byte	0x04, 0x12
        /*045e*/ 	.short	(.L_198 - .L_197)
	.align		4
.L_197:
        /*0460*/ 	.word	index@(_ZN7cutlass13device_kernelIN5flash11enable_sm90INS1_16FlashAttnFwdSm90INS1_25CollectiveMainloopFwdSm90ILi2EN4cute5tupleIJNS5_1CILi1EEES8_S8_EEENS6_IJNS7_ILi128EEENS7_ILi96EEENS7_ILi192EEEEEELi128ENS_6half_tEfNS_4arch4Sm90ELb0ELb1ELb1ELb0ELb0ELb0ELb0ELb1ELb1ELb1ELb1ELb0EEENS1_21CollectiveEpilogueFwdINS6_IJSA_SA_SB_EEES9_SE_SG_Li256ELb0ELb1ELb1ELb0EEENS1_19SingleTileSchedulerILb0ELb1ELb1ELi128EEEEEEEEEvNT_6ParamsE)
        /*0464*/ 	.word	0x00000000


	//----- nvinfo : EIATTR_MIN_STACK_SIZE
	.align		4
.L_198:
        /*0468*/ 	.byte	0x04, 0x12
        /*046a*/ 	.short	(.L_200 - .L_199)
	.align		4
.L_199:
        /*046c*/ 	.word	index@(_ZN7cutlass13device_kernelIN5flash11enable_sm90INS1_16FlashAttnFwdSm90INS1_25CollectiveMainloopFwdSm90ILi2EN4cute5tupleIJNS5_1CILi1EEES8_S8_EEENS6_IJNS7_ILi128EEENS7_ILi96EEENS7_ILi192EEEEEELi128ENS_6half_tEfNS_4arch4Sm90ELb0ELb1ELb1ELb1ELb0ELb0ELb0ELb1ELb1ELb1ELb1ELb0EEENS1_21CollectiveEpilogueFwdINS6_IJSA_SA_SB_EEES9_SE_SG_Li256ELb1ELb1ELb1ELb0EEENS1_36VarlenDynamicPersistentTileSchedulerILi128ELi96ELi256ELi128ELb1ELb1ELb1ELb1ELb0ELb1EEEEEEEEEvNT_6ParamsE)
        /*0470*/ 	.word	0x00000000


	//----- nvinfo : EIATTR_MIN_STACK_SIZE
	.align		4
.L_200:
        /*0474*/ 	.byte	0x04, 0x12
        /*0476*/ 	.short	(.L_202 - .L_201)
	.align		4
.L_201:
        /*0478*/ 	.word	index@(_ZN7cutlass13device_kernelIN5flash11enable_sm90INS1_16FlashAttnFwdSm90INS1_25CollectiveMainloopFwdSm90ILi2EN4cute5tupleIJNS5_1CILi1EEES8_S8_EEENS6_IJNS7_ILi128EEENS7_ILi96EEENS7_ILi192EEEEEELi128ENS_6half_tEfNS_4arch4Sm90ELb0ELb1ELb1ELb1ELb0ELb1ELb0ELb1ELb1ELb1ELb1ELb0EEENS1_21CollectiveEpilogueFwdINS6_IJSA_SA_SB_EEES9_SE_SG_Li256ELb1ELb1ELb1ELb0EEENS1_36VarlenDynamicPersistentTileSchedulerILi128ELi96ELi256ELi128ELb1ELb1ELb1ELb1ELb0ELb1EEEEEEEEEvNT_6ParamsE)
        /*047c*/ 	.word	0x00000000


	//----- nvinfo : EIATTR_MIN_STACK_SIZE
	.align		4
.L_202:
        /*0480*/ 	.byte	0x04, 0x12
        /*0482*/ 	.short	(.L_204 - .L_203)
	.align		4
.L_203:
        /*0484*/ 	.word	index@(_ZN7cutlass13device_kernelIN5flash11enable_sm90INS1_16FlashAttnFwdSm90INS1_25CollectiveMainloopFwdSm90ILi2EN4cute5tupleIJNS5_1CILi1EEES8_S8_EEENS6_IJNS7_ILi128EEESA_NS7_ILi192EEEEEELi128ENS_6half_tEfNS_4arch4Sm90ELb1ELb0ELb1ELb0ELb0ELb0ELb0ELb1ELb1ELb1ELb1ELb0EEENS1_21CollectiveEpilogueFwdINS6_IJSA_SA_SA_EEES9_SD_SF_Li256ELb0ELb1ELb1ELb0EEENS1_19SingleTileSchedulerILb0ELb1ELb1ELi128EEEEEEEEEvNT_6ParamsE)
        /*0488*/ 	.word	0x00000000


	//----- nvinfo : EIATTR_MIN_STACK_SIZE
	.align		4
.L_204:
        /*048c*/ 	.byte	0x04, 0x12
        /*048e*/ 	.short	(.L_206 - .L_205)
	.align		4
.L_205:
        /*0490*/ 	.word	index@(_ZN7cutlass13device_kernelIN5flash11enable_sm90INS1_16FlashAttnFwdSm90INS1_25CollectiveMainloopFwdSm90ILi2EN4cute5tupleIJNS5_1CILi1EEES8_S8_EEENS6_IJNS7_ILi128EEESA_NS7_ILi192EEEEEELi128ENS_6half_tEfNS_4arch4Sm90ELb1ELb0ELb1ELb1ELb0ELb0ELb0ELb1ELb1ELb1ELb1ELb0EEENS1_21CollectiveEpilogueFwdINS6_IJSA_SA_SA_EEES9_SD_SF_Li256ELb1ELb1ELb1ELb0EEENS1_36VarlenDynamicPersistentTileSchedulerILi128ELi128ELi256ELi128ELb1ELb1ELb1ELb1ELb1ELb1EEEEEEEEEvNT_6ParamsE)
        /*0494*/ 	.word	0x00000000


	//----- nvinfo : EIATTR_MIN_STACK_SIZE
	.align		4
.L_206:
        /*0498*/ 	.byte	0x04, 0x12
        /*049a*/ 	.short	(.L_208 - .L_207)
	.align		4
.L_207:
        /*049c*/ 	.word	index@(_ZN7cutlass13device_kernelIN5flash11enable_sm90INS1_16FlashAttnFwdSm90INS1_25CollectiveMainloopFwdSm90ILi2EN4cute5tupleIJNS5_1CILi1EEES8_S8_EEENS6_IJNS7_ILi128EEESA_NS7_ILi192EEEEEELi128ENS_6half_tEfNS_4arch4Sm90ELb1ELb0ELb1ELb1ELb0ELb1ELb0ELb1ELb1ELb1ELb1ELb0EEENS1_21CollectiveEpilogueFwdINS6_IJSA_SA_SA_EEES9_SD_SF_Li256ELb1ELb1ELb1ELb0EEENS1_36VarlenDynamicPersistentTileSchedulerILi128ELi128ELi256ELi128ELb1ELb1ELb1ELb1ELb1ELb1EEEEEEEEEvNT_6ParamsE)
        /*04a0*/ 	.word	0x00000000


	//----- nvinfo : EIATTR_MIN_STACK_SIZE
	.align		4
.L_208:
        /*04a4*/ 	.byte	0x04, 0x12
        /*04a6*/ 	.short	(.L_210 - .L_209)
	.align		4
.L_209:
        /*04a8*/ 	.word	index@(_ZN7cutlass13device_kernelIN5flash11enable_sm90INS1_16FlashAttnFwdSm90INS1_25CollectiveMainloopFwdSm90ILi2EN4cute5tupleIJNS5_1CILi1EEES8_S8_EEENS6_IJNS7_ILi64EEESA_SA_EEELi512ENS_6half_tEfNS_4arch4Sm90ELb0ELb0ELb1ELb0ELb0ELb0ELb0ELb0ELb0ELb1ELb1ELb0EEENS1_21CollectiveEpilogueFwdINS6_IJSA_NS7_ILi512EEESA_EEES9_SC_SE_Li256ELb0ELb1ELb1ELb0EEENS1_19SingleTileSchedulerILb0ELb1ELb1ELi64EEEEEEEEEvNT_6ParamsE)
        /*04ac*/ 	.word	0x00000000


	//----- nvinfo : EIATTR_MIN_STACK_SIZE
	.align		4
.L_210:
        /*04b0*/ 	.byte	0x04, 0x12
        /*04b2*/ 	.short	(.L_212 - .L_211)
	.align		4
.L_211:
        /*04b4*/ 	.word	index@(_ZN7cutlass13device_kernelIN5flash11enable_sm90INS1_16FlashAttnFwdSm90INS1_25CollectiveMainloopFwdSm90ILi2EN4cute5tupleIJNS5_1CILi1EEES8_S8_EEENS6_IJNS7_ILi64EEESA_SA_EEELi512ENS_6half_tEfNS_4arch4Sm90ELb0ELb0ELb1ELb0ELb0ELb0ELb1ELb0ELb0ELb1ELb1ELb0EEENS1_21CollectiveEpilogueFwdINS6_IJSA_NS7_ILi512EEESA_EEES9_SC_SE_Li256ELb0ELb1ELb1ELb0EEENS1_19SingleTileSchedulerILb0ELb1ELb1ELi64EEEEEEEEEvNT_6ParamsE)
        /*04b8*/ 	.word	0x00000000


	//----- nvinfo : EIATTR_MIN_STACK_SIZE
	.align		4
.L_212:
        /*04bc*/ 	.byte	0x04, 0x12
        /*04be*/ 	.short	(.L_214 - .L_213)
	.align		4
.L_213:
        /*04c0*/ 	.word	index@(_ZN7cutlass13device_kernelIN5flash11enable_sm90INS1_16FlashAttnFwdSm90INS1_25CollectiveMainloopFwdSm90ILi2EN4cute5tupleIJNS5_1CILi1EEES8_S8_EEENS6_IJNS7_ILi64EEESA_SA_EEELi512ENS_6half_tEfNS_4arch4Sm90ELb0ELb0ELb1ELb1ELb0ELb0ELb0ELb0ELb0ELb1ELb1ELb0EEENS1_21CollectiveEpilogueFwdINS6_IJSA_NS7_ILi512EEESA_EEES9_SC_SE_Li256ELb1ELb1ELb1ELb0EEENS1_36VarlenDynamicPersistentTileSchedulerILi64ELi64ELi256ELi128ELb1ELb1ELb1ELb0ELb1ELb1EEEEEEEEEvNT_6ParamsE)
        /*04c4*/ 	.word	0x00000000


	//----- nvinfo : EIATTR_MIN_STACK_SIZE
	.align		4
.L_214:
        /*04c8*/ 	.byte	0x04, 0x12
        /*04ca*/ 	.short	(.L_216 - .L_215)
	.align		4
.L_215:
        /*04cc*/ 	.word	index@(_ZN7cutlass13device_kernelIN5flash11enable_sm90INS1_16FlashAttnFwdSm90INS1_25CollectiveMainloopFwdSm90ILi2EN4cute5tupleIJNS5_1CILi1EEES8_S8_EEENS6_IJNS7_ILi64EEESA_SA_EEELi512ENS_6half_tEfNS_4arch4Sm90ELb0ELb0ELb1ELb1ELb0ELb1ELb0ELb0ELb0ELb1ELb1ELb0EEENS1_21CollectiveEpilogueFwdINS6_IJSA_NS7_ILi512EEESA_EEES9_SC_SE_Li256ELb1ELb1ELb1ELb0EEENS1_36VarlenDynamicPersistentTileSchedulerILi64ELi64ELi256ELi128ELb1ELb1ELb1ELb0ELb1ELb1EEEEEEEEEvNT_6ParamsE)
        /*04d0*/ 	.word	0x00000000


	//----- nvinfo : EIATTR_MIN_STACK_SIZE
	.align		4
.L_216:
        /*04d4*/ 	.byte	0x04, 0x12
        /*04d6*/ 	.short	(.L_218 - .L_217)
	.align		4
.L_217:
        /*04d8*/ 	.word	index@(_ZN7cutlass13device_kernelIN5flash11enable_sm90INS1_16FlashAttnFwdSm90INS1_25CollectiveMainloopFwdSm90ILi2EN4cute5tupleIJNS5_1CILi1EEES8_S8_EEENS6_IJNS7_ILi64EEESA_SA_EEELi512ENS_6half_tEfNS_4arch4Sm90ELb0ELb0ELb1ELb1ELb0ELb0ELb1ELb0ELb0ELb1ELb1ELb0EEENS1_21CollectiveEpilogueFwdINS6_IJSA_NS7_ILi512EEESA_EEES9_SC_SE_Li256ELb1ELb1ELb1ELb0EEENS1_36VarlenDynamicPersistentTileSchedulerILi64ELi64ELi256ELi128ELb1ELb1ELb1ELb0ELb1ELb1EEEEEEEEEvNT_6ParamsE)
        /*04dc*/ 	.word	0x00000000


	//----- nvinfo : EIATTR_MIN_STACK_SIZE
	.align		4
.L_218:
        /*04e0*/ 	.byte	0x04, 0x12
        /*04e2*/ 	.short	(.L_220 - .L_219)
	.align		4
.L_219:
        /*04e4*/ 	.word	index@(_ZN7cutlass13device_kernelIN5flash11enable_sm90INS1_16FlashAttnFwdSm90INS1_25CollectiveMainloopFwdSm90ILi2EN4cute5tupleIJNS5_1CILi1EEES8_S8_EEENS6_IJNS7_ILi64EEESA_SA_EEELi512ENS_6half_tEfNS_4arch4Sm90ELb0ELb0ELb1ELb1ELb0ELb1ELb1ELb0ELb0ELb1ELb1ELb0EEENS1_21CollectiveEpilogueFwdINS6_IJSA_NS7_ILi512EEESA_EEES9_SC_SE_Li256ELb1ELb1ELb1ELb0EEENS1_36VarlenDynamicPersistentTileSchedulerILi64ELi64ELi256ELi128ELb1ELb1ELb1ELb0ELb1ELb1EEEEEEEEEvNT_6ParamsE)
        /*04e8*/ 	.word	0x00000000


	//----- nvinfo : EIATTR_MIN_STACK_SIZE
	.align		4
.L_220:
        /*04ec*/ 	.byte	0x04, 0x12
        /*04ee*/ 	.short	(.L_222 - .L_221)
	.align		4
.L_221:
        /*04f0*/ 	.word	index@(_ZN7cutlass13device_kernelIN5flash11enable_sm90INS1_16FlashAttnFwdSm90INS1_25CollectiveMainloopFwdSm90ILi2EN4cute5tupleIJNS5_1CILi1EEES8_S8_EEENS6_IJNS7_ILi64EEESA_SA_EEELi512ENS_6half_tEfNS_4arch4Sm90ELb0ELb1ELb1ELb0ELb0ELb0ELb0ELb0ELb0ELb1ELb1ELb0EEENS1_21CollectiveEpilogueFwdINS6_IJSA_NS7_ILi512EEESA_EEES9_SC_SE_Li256ELb0ELb1ELb1ELb0EEENS1_19SingleTileSchedulerILb0ELb1ELb1ELi64EEEEEEEEEvNT_6ParamsE)
        /*04f4*/ 	.word	0x00000000


	//----- nvinfo : EIATTR_MIN_STACK_SIZE
	.align		4
.L_222:
        /*04f8*/ 	.byte	0x04, 0x12
        /*04fa*/ 	.short	(.L_224 - .L_223)
	.align		4
.L_223:
        /*04fc*/ 	.word	index@(_ZN7cutlass13device_kernelIN5flash11enable_sm90INS1_16FlashAttnFwdSm90INS1_25CollectiveMainloopFwdSm90ILi2EN4cute5tupleIJNS5_1CILi1EEES8_S8_EEENS6_IJNS7_ILi64EEESA_SA_EEELi512ENS_6half_tEfNS_4arch4Sm90ELb0ELb1ELb1ELb0ELb0ELb0ELb1ELb0ELb0ELb1ELb1ELb0EEENS1_21CollectiveEpilogueFwdINS6_IJSA_NS7_ILi512EEESA_EEES9_SC_SE_Li256ELb0ELb1ELb1ELb0EEENS1_19SingleTileSchedulerILb0ELb1ELb1ELi64EEEEEEEEEvNT_6ParamsE)
        /*0500*/ 	.word	0x00000000


	//----- nvinfo : EIATTR_MIN_STACK_SIZE
	.align		4
.L_224:
        /*0504*/ 	.byte	0x04, 0x12
        /*0506*/ 	.short	(.L_226 - .L_225)
	.align		4
.L_225:
        /*0508*/ 	.word	index@(_ZN7cutlass13device_kernelIN5flash11enable_sm90INS1_16FlashAttnFwdSm90INS1_25CollectiveMainloopFwdSm90ILi2EN4cute5tupleIJNS5_1CILi1EEES8_S8_EEENS6_IJNS7_ILi64EEESA_SA_EEELi512ENS_6half_tEfNS_4arch4Sm90ELb0ELb1ELb1ELb1ELb0ELb0ELb0ELb0ELb0ELb1ELb1ELb0EEENS1_21CollectiveEpilogueFwdINS6_IJSA_NS7_ILi512EEESA_EEES9_SC_SE_Li256ELb1ELb1ELb1ELb0EEENS1_36VarlenDynamicPersistentTileSchedulerILi64ELi64ELi256ELi128ELb1ELb1ELb1ELb1ELb0ELb1EEEEEEEEEvNT_6ParamsE)
        /*050c*/ 	.word	0x00000000


	//----- nvinfo : EIATTR_MIN_STACK_SIZE
	.align		4
.L_226:
        /*0510*/ 	.byte	0x04, 0x12
        /*0512*/ 	.short	(.L_228 - .L_227)
	.align		4
.L_227:
        /*0514*/ 	.word	index@(_ZN7cutlass13device_kernelIN5flash11enable_sm90INS1_16FlashAttnFwdSm90INS1_25CollectiveMainloopFwdSm90ILi2EN4cute5tupleIJNS5_1CILi1EEES8_S8_EEENS6_IJNS7_ILi64EEESA_SA_EEELi512ENS_6half_tEfNS_4arch4Sm90ELb0ELb1ELb1ELb1ELb0ELb1ELb0ELb0ELb0ELb1ELb1ELb0EEENS1_21CollectiveEpilogueFwdINS6_IJSA_NS7_ILi512EEESA_EEES9_SC_SE_Li256ELb1ELb1ELb1ELb0EEENS1_36VarlenDynamicPersistentTileSchedulerILi64ELi64ELi256ELi128ELb1ELb1ELb1ELb1ELb0ELb1EEEEEEEEEvNT_6ParamsE)
        /*0518*/ 	.word	0x00000000


	//----- nvinfo : EIATTR_MIN_STACK_SIZE
	.align		4
.L_228:
        /*051c*/ 	.byte	0x04, 0x12
        /*051e*/ 	.short	(.L_230 - .L_229)
	.align		4
.L_229:
        /*0520*/ 	.word	index@(_ZN7cutlass13device_kernelIN5flash11enable_sm90INS1_16FlashAttnFwdSm90INS1_25CollectiveMainloopFwdSm90ILi2EN4cute5tupleIJNS5_1CILi1EEES8_S8_EEENS6_IJNS7_ILi64EEESA_SA_EEELi512ENS_6half_tEfNS_4arch4Sm90ELb0ELb1ELb1ELb1ELb0ELb0ELb1ELb0ELb0ELb1ELb1ELb0EEENS1_21CollectiveEpilogueFwdINS6_IJSA_NS7_ILi512EEESA_EEES9_SC_SE_Li256ELb1ELb1ELb1ELb0EEENS1_36VarlenDynamicPersistentTileSchedulerILi64ELi64ELi256ELi128ELb1ELb1ELb1ELb1ELb0ELb1EEEEEEEEEvNT_6ParamsE)
        /*0524*/ 	.word	0x00000000


	//----- nvinfo : EIATTR_MIN_STACK_SIZE
	.align		4
.L_230:
        /*0528*/ 	.byte	0x04, 0x12
        /*052a*/ 	.short	(.L_232 - .L_231)
	.align		4
.L_231:
        /*052c*/ 	.word	index@(_ZN7cutlass13device_kernelIN5flash11enable_sm90INS1_16FlashAttnFwdSm90INS1_25CollectiveMainloopFwdSm90ILi2EN4cute5tupleIJNS5_1CILi1EEES8_S8_EEENS6_IJNS7_ILi64EEESA_SA_EEELi512ENS_6half_tEfNS_4arch4Sm90ELb0ELb1ELb1ELb1ELb0ELb1ELb1ELb0ELb0ELb1ELb1ELb0EEENS1_21CollectiveEpilogueFwdINS6_IJSA_NS7_ILi512EEESA_EEES9_SC_SE_Li256ELb1ELb1ELb1ELb0EEENS1_36VarlenDynamicPersistentTileSchedulerILi64ELi64ELi256ELi128ELb1ELb1ELb1ELb1ELb0ELb1EEEEEEEEEvNT_6ParamsE)
        /*0530*/ 	.word	0x00000000


	//----- nvinfo : EIATTR_MIN_STACK_SIZE
	.align		4
.L_232:
        /*0534*/ 	.byte	0x04, 0x12
        /*0536*/ 	.short	(.L_234 - .L_233)
	.align		4
.L_233:
        /*0538*/ 	.word	index@(_ZN7cutlass13device_kernelIN5flash11enable_sm90INS1_16FlashAttnFwdSm90INS1_25CollectiveMainloopFwdSm90ILi2EN4cute5tupleIJNS5_1CILi1EEES8_S8_EEENS6_IJNS7_ILi64EEESA_SA_EEELi512ENS_6half_tEfNS_4arch4Sm90ELb1ELb0ELb1ELb0ELb0ELb0ELb0ELb0ELb0ELb1ELb1ELb0EEENS1_21CollectiveEpilogueFwdINS6_IJSA_NS7_ILi512EEESA_EEES9_SC_SE_Li256ELb0ELb1ELb1ELb0EEENS1_19SingleTileSchedulerILb0ELb1ELb1ELi64EEEEEEEEEvNT_6ParamsE)
        /*053c*/ 	.word	0x00000000


	//----- nvinfo : EIATTR_MIN_STACK_SIZE
	.align		4
.L_234:
        /*0540*/ 	.byte	0x04, 0x12
        /*0542*/ 	.short	(.L_236 - .L_235)
	.align		4
.L_235:
        /*0544*/ 	.word	index@(_ZN7cutlass13device_kernelIN5flash11enable_sm90INS1_16FlashAttnFwdSm90INS1_25CollectiveMainloopFwdSm90ILi2EN4cute5tupleIJNS5_1CILi1EEES8_S8_EEENS6_IJNS7_ILi64EEESA_SA_EEELi512ENS_6half_tEfNS_4arch4Sm90ELb1ELb0ELb1ELb0ELb0ELb0ELb1ELb0ELb0ELb1ELb1ELb0EEENS1_21CollectiveEpilogueFwdINS6_IJSA_NS7_ILi512EEESA_EEES9_SC_SE_Li256ELb0ELb1ELb1ELb0EEENS1_19SingleTileSchedulerILb0ELb1ELb1ELi64EEEEEEEEEvNT_6ParamsE)
        /*0548*/ 	.word	0x00000000


	//----- nvinfo : EIATTR_MIN_STACK_SIZE
	.align		4
.L_236:
        /*054c*/ 	.byte	0x04, 0x12
        /*054e*/ 	.short	(.L_238 - .L_237)
	.align		4
.L_237:
        /*0550*/ 	.word	index@(_ZN7cutlass13device_kernelIN5flash11enable_sm90INS1_16FlashAttnFwdSm90INS1_25CollectiveMainloopFwdSm90ILi2EN4cute5tupleIJNS5_1CILi1EEES8_S8_EEENS6_IJNS7_ILi64EEESA_SA_EEELi512ENS_6half_tEfNS_4arch4Sm90ELb1ELb0ELb1ELb1ELb0ELb0ELb0ELb0ELb0ELb1ELb1ELb0EEENS1_21CollectiveEpilogueFwdINS6_IJSA_NS7_ILi512EEESA_EEES9_SC_SE_Li256ELb1ELb1ELb1ELb0EEENS1_36VarlenDynamicPersistentTileSchedulerILi64ELi64ELi256ELi128ELb1ELb1ELb1ELb1ELb1ELb1EEEEEEEEEvNT_6ParamsE)
        /*0554*/ 	.word	0x00000000


	//----- nvinfo : EIATTR_MIN_STACK_SIZE
	.align		4
.L_238:
        /*0558*/ 	.byte	0x04, 0x12
        /*055a*/ 	.short	(.L_240 - .L_239)
	.align		4
.L_239:
        /*055c*/ 	.word	index@(_ZN7cutlass13device_kernelIN5flash11enable_sm90INS1_16FlashAttnFwdSm90INS1_25CollectiveMainloopFwdSm90ILi2EN4cute5tupleIJNS5_1CILi1EEES8_S8_EEENS6_IJNS7_ILi64EEESA_SA_EEELi512ENS_6half_tEfNS_4arch4Sm90ELb1ELb0ELb1ELb1ELb0ELb1ELb0ELb0ELb0ELb1ELb1ELb0EEENS1_21CollectiveEpilogueFwdINS6_IJSA_NS7_ILi512EEESA_EEES9_SC_SE_Li256ELb1ELb1ELb1ELb0EEENS1_36VarlenDynamicPersistentTileSchedulerILi64ELi64ELi256ELi128ELb1ELb1ELb1ELb1ELb1ELb1EEEEEEEEEvNT_6ParamsE)
        /*0560*/ 	.word	0x00000000


	//----- nvinfo : EIATTR_MIN_STACK_SIZE
	.align		4
.L_240:
        /*0564*/ 	.byte	0x04, 0x12
        /*0566*/ 	.short	(.L_242 - .L_241)
	.align		4
.L_241:
        /*0568*/ 	.word	index@(_ZN7cutlass13device_kernelIN5flash11enable_sm90INS1_16FlashAttnFwdSm90INS1_25CollectiveMainloopFwdSm90ILi2EN4cute5tupleIJNS5_1CILi1EEES8_S8_EEENS6_IJNS7_ILi64EEESA_SA_EEELi512ENS_6half_tEfNS_4arch4Sm90ELb1ELb0ELb1ELb1ELb0ELb0ELb1ELb0ELb0ELb1ELb1ELb0EEENS1_21CollectiveEpilogueFwdINS6_IJSA_NS7_ILi512EEESA_EEES9_SC_SE_Li256ELb1ELb1ELb1ELb0EEENS1_36VarlenDynamicPersistentTileSchedulerILi64ELi64ELi256ELi128ELb1ELb1ELb1ELb1ELb1ELb1EEEEEEEEEvNT_6ParamsE)
        /*056c*/ 	.word	0x00000000


	//----- nvinfo : EIATTR_MIN_STACK_SIZE
	.align		4
.L_242:
        /*0570*/ 	.byte	0x04, 0x12
        /*0572*/ 	.short	(.L_244 - .L_243)
	.align		4
.L_243:
        /*0574*/ 	.word	index@(_ZN7cutlass13device_kernelIN5flash11enable_sm90INS1_16FlashAttnFwdSm90INS1_25CollectiveMainloopFwdSm90ILi2EN4cute5tupleIJNS5_1CILi1EEES8_S8_EEENS6_IJNS7_ILi64EEESA_SA_EEELi512ENS_6half_tEfNS_4arch4Sm90ELb1ELb0ELb1ELb1ELb0ELb1ELb1ELb0ELb0ELb1ELb1ELb0EEENS1_21CollectiveEpilogueFwdINS6_IJSA_NS7_ILi512EEESA_EEES9_SC_SE_Li256ELb1ELb1ELb1ELb0EEENS1_36VarlenDynamicPersistentTileSchedulerILi64ELi64ELi256ELi128ELb1ELb1ELb1ELb1ELb1ELb1EEEEEEEEEvNT_6ParamsE)
        /*0578*/ 	.word	0x00000000


	//----- nvinfo : EIATTR_MIN_STACK_SIZE
	.align		4
.L_244:
        /*057c*/ 	.byte	0x04, 0x12
        /*057e*/ 	.short	(.L_246 - .L_245)
	.align		4
.L_245:
        /*0580*/ 	.word	index@(_ZN7cutlass13device_kernelIN5flash11enable_sm90INS1_16FlashAttnFwdSm90INS1_25CollectiveMainloopFwdSm90ILi2EN4cute5tupleIJNS5_1CILi1EEES8_S8_EEENS6_IJNS7_ILi128EEENS7_ILi96EEENS7_ILi64EEEEEELi256ENS_6half_tEfNS_4arch4Sm90ELb0ELb0ELb1ELb0ELb0ELb0ELb0ELb1ELb0ELb1ELb1ELb0EEENS1_21CollectiveEpilogueFwdINS6_IJSA_NS7_ILi256EEESB_EEES9_SE_SG_Li256ELb0ELb1ELb1ELb0EEENS1_19SingleTileSchedulerILb0ELb1ELb1ELi128EEEEEEEEEvNT_6ParamsE)
        /*0584*/ 	.word	0x00000000


	//----- nvinfo : EIATTR_MIN_STACK_SIZE
	.align		4
.L_246:
        /*0588*/ 	.byte	0x04, 0x12
        /*058a*/ 	.short	(.L_248 - .L_247)
	.align		4
.L_247:
        /*058c*/ 	.word	index@(_ZN7cutlass13device_kernelIN5flash11enable_sm90INS1_16FlashAttnFwdSm90INS1_25CollectiveMainloopFwdSm90ILi2EN4cute5tupleIJNS5_1CILi1EEES8_S8_EEENS6_IJNS7_ILi128EEENS7_ILi96EEENS7_ILi64EEEEEELi256ENS_6half_tEfNS_4arch4Sm90ELb0ELb0ELb1ELb0ELb0ELb0ELb1ELb1ELb0ELb1ELb1ELb0EEENS1_21CollectiveEpilogueFwdINS6_IJSA_NS7_ILi256EEESB_EEES9_SE_SG_Li256ELb0ELb1ELb1ELb0EEENS1_19SingleTileSchedulerILb0ELb1ELb1ELi128EEEEEEEEEvNT_6ParamsE)
        /*0590*/ 	.word	0x00000000


	//----- nvinfo : EIATTR_MIN_STACK_SIZE
	.align		4
.L_248:
        /*0594*/ 	.byte	0x04, 0x12
        /*0596*/ 	.short	(.L_250 - .L_249)
	.align		4
.L_249:
        /*0598*/ 	.word	index@(_ZN7cutlass13device_kernelIN5flash11enable_sm90INS1_16FlashAttnFwdSm90INS1_25CollectiveMainloopFwdSm90ILi2EN4cute5tupleIJNS5_1CILi1EEES8_S8_EEENS6_IJNS7_ILi128EEENS7_ILi96EEENS7_ILi64EEEEEELi256ENS_6half_tEfNS_4arch4Sm90ELb0ELb0ELb1ELb1ELb0ELb0ELb0ELb1ELb0ELb1ELb1ELb0EEENS1_21CollectiveEpilogueFwdINS6_IJSA_NS7_ILi256EEESB_EEES9_SE_SG_Li256ELb1ELb1ELb1ELb0EEENS1_36VarlenDynamicPersistentTileSchedulerILi128ELi96ELi256ELi128ELb1ELb1ELb1ELb0ELb1ELb1EEEEEEEEEvNT_6ParamsE)
        /*059c*/ 	.word	0x00000000


	//----- nvinfo : EIATTR_MIN_STACK_SIZE
	.align		4
.L_250:
        /*05a0*/ 	.byte	0x04, 0x12
        /*05a2*/ 	.short	(.L_252 - .L_251)
	.align		4
.L_251:
        /*05a4*/ 	.word	index@(_ZN7cutlass13device_kernelIN5flash11enable_sm90INS1_16FlashAttnFwdSm90INS1_25CollectiveMainloopFwdSm90ILi2EN4cute5tupleIJNS5_1CILi1EEES8_S8_EEENS6_IJNS7_ILi128EEENS7_ILi96EEENS7_ILi64EEEEEELi256ENS_6half_tEfNS_4arch4Sm90ELb0ELb0ELb1ELb1ELb0ELb1ELb0ELb1ELb0ELb1ELb1ELb0EEENS1_21CollectiveEpilogueFwdINS6_IJSA_NS7_ILi256EEESB_EEES9_SE_SG_Li256ELb1ELb1ELb1ELb0EEENS1_36VarlenDynamicPersistentTileSchedulerILi128ELi96ELi256ELi128ELb1ELb1ELb1ELb0ELb1ELb1EEEEEEEEEvNT_6ParamsE)
        /*05a8*/ 	.word	0x00000000


	//----- nvinfo : EIATTR_MIN_STACK_SIZE
	.align		4
.L_252:
        /*05ac*/ 	.byte	0x04, 0x12
        /*05ae*/ 	.short	(.L_254 - .L_253)
	.align		4
.L_253:
        /*05b0*/ 	.word	index@(_ZN7cutlass13device_kernelIN5flash11enable_sm90INS1_16FlashAttnFwdSm90INS1_25CollectiveMainloopFwdSm90ILi2EN4cute5tupleIJNS5_1CILi1EEES8_S8_EEENS6_IJNS7_ILi128EEENS7_ILi96EEENS7_ILi64EEEEEELi256ENS_6half_tEfNS_4arch4Sm90ELb0ELb0ELb1ELb1ELb0ELb0ELb1ELb1ELb0ELb1ELb1ELb0EEENS1_21CollectiveEpilogueFwdINS6_IJSA_NS7_ILi256EEESB_EEES9_SE_SG_Li256ELb1ELb1ELb1ELb0EEENS1_36VarlenDynamicPersistentTileSchedulerILi128ELi96ELi256ELi128ELb1ELb1ELb1ELb0ELb1ELb1EEEEEEEEEvNT_6ParamsE)
        /*05b4*/ 	.word	0x00000000


	//----- nvinfo : EIATTR_MIN_STACK_SIZE
	.align		4
.L_254:
        /*05b8*/ 	.byte	0x04, 0x12
        /*05ba*/ 	.short	(.L_256 - .L_255)
	.align		4
.L_255:
        /*05bc*/ 	.word	index@(_ZN7cutlass13device_kernelIN5flash11enable_sm90INS1_16FlashAttnFwdSm90INS1_25CollectiveMainloopFwdSm90ILi2EN4cute5tupleIJNS5_1CILi1EEES8_S8_EEENS6_IJNS7_ILi128EEENS7_ILi96EEENS7_ILi64EEEEEELi256ENS_6half_tEfNS_4arch4Sm90ELb0ELb0ELb1ELb1ELb0ELb1ELb1ELb1ELb0ELb1ELb1ELb0EEENS1_21CollectiveEpilogueFwdINS6_IJSA_NS7_ILi256EEESB_EEES9_SE_SG_Li256ELb1ELb1ELb1ELb0EEENS1_36VarlenDynamicPersistentTileSchedulerILi128ELi96ELi256ELi128ELb1ELb1ELb1ELb0ELb1ELb1EEEEEEEEEvNT_6ParamsE)
        /*05c0*/ 	.word	0x00000000


	//----- nvinfo : EIATTR_MIN_STACK_SIZE
	.align		4
.L_256:
        /*05c4*/ 	.byte	0x04, 0x12
        /*05c6*/ 	.short	(.L_258 - .L_257)
	.align		4
.L_257:
        /*05c8*/ 	.word	index@(_ZN7cutlass13device_kernelIN5flash11enable_sm90INS1_16FlashAttnFwdSm90INS1_25CollectiveMainloopFwdSm90ILi2EN4cute5tupleIJNS5_1CILi1EEES8_S8_EEENS6_IJNS7_ILi128EEENS7_ILi96EEENS7_ILi64EEEEEELi256ENS_6half_tEfNS_4arch4Sm90ELb0ELb1ELb1ELb0ELb0ELb0ELb0ELb1ELb0ELb1ELb1ELb0EEENS1_21CollectiveEpilogueFwdINS6_IJSA_NS7_ILi256EEESB_EEES9_SE_SG_Li256ELb0ELb1ELb1ELb0EEENS1_19SingleTileSchedulerILb0ELb1ELb1ELi128EEEEEEEEEvNT_6ParamsE)
        /*05cc*/ 	.word	0x00000000


	//----- nvinfo : EIATTR_MIN_STACK_SIZE
	.align		4
.L_258:
        /*05d0*/ 	.byte	0x04, 0x12
        /*05d2*/ 	.short	(.L_260 - .L_259)
	.align		4
.L_259:
        /*05d4*/ 	.word	index@(_ZN7cutlass13device_kernelIN5flash11enable_sm90INS1_16FlashAttnFwdSm90INS1_25CollectiveMainloopFwdSm90ILi2EN4cute5tupleIJNS5_1CILi1EEES8_S8_EEENS6_IJNS7_ILi128EEENS7_ILi96EEENS7_ILi64EEEEEELi256ENS_6half_tEfNS_4arch4Sm90ELb0ELb1ELb1ELb0ELb0ELb0ELb1ELb1ELb0ELb1ELb1ELb0EEENS1_21CollectiveEpilogueFwdINS6_IJSA_NS7_ILi256EEESB_EEES9_SE_SG_Li256ELb0ELb1ELb1ELb0EEENS1_19SingleTileSchedulerILb0ELb1ELb1ELi128EEEEEEEEEvNT_6ParamsE)
        /*05d8*/ 	.word	0x00000000


	//----- nvinfo : EIATTR_MIN_STACK_SIZE
	.align		4
.L_260:
        /*05dc*/ 	.byte	0x04, 0x12
        /*05de*/ 	.short	(.L_262 - .L_261)
	.align		4
.L_261:
        /*05e0*/ 	.word	index@(_ZN7cutlass13device_kernelIN5flash11enable_sm90INS1_16FlashAttnFwdSm90INS1_25CollectiveMainloopFwdSm90ILi2EN4cute5tupleIJNS5_1CILi1EEES8_S8_EEENS6_IJNS7_ILi128EEENS7_ILi96EEENS7_ILi64EEEEEELi256ENS_6half_tEfNS_4arch4Sm90ELb0ELb1ELb1ELb1ELb0ELb0ELb0ELb1ELb0ELb1ELb1ELb0EEENS1_21CollectiveEpilogueFwdINS6_IJSA_NS7_ILi256EEESB_EEES9_SE_SG_Li256ELb1ELb1ELb1ELb0EEENS1_36VarlenDynamicPersistentTileSchedulerILi128ELi96ELi256ELi128ELb1ELb1ELb1ELb1ELb0ELb1EEEEEEEEEvNT_6ParamsE)
        /*05e4*/ 	.word	0x00000000


	//----- nvinfo : EIATTR_MIN_STACK_SIZE
	.align		4
.L_262:
        /*05e8*/ 	.byte	0x04, 0x12
        /*05ea*/ 	.short	(.L_264 - .L_263)
	.align		4
.L_263:
        /*05ec*/ 	.word	index@(_ZN7cutlass13device_kernelIN5flash11enable_sm90INS1_16FlashAttnFwdSm90INS1_25CollectiveMainloopFwdSm90ILi2EN4cute5tupleIJNS5_1CILi1EEES8_S8_EEENS6_IJNS7_ILi128EEENS7_ILi96EEENS7_ILi64EEEEEELi256ENS_6half_tEfNS_4arch4Sm90ELb0ELb1ELb1ELb1ELb0ELb1ELb0ELb1ELb0ELb1ELb1ELb0EEENS1_21CollectiveEpilogueFwdINS6_IJSA_NS7_ILi256EEESB_EEES9_SE_SG_Li256ELb1ELb1ELb1ELb0EEENS1_36VarlenDynamicPersistentTileSchedulerILi128ELi96ELi256ELi128ELb1ELb1ELb1ELb1ELb0ELb1EEEEEEEEEvNT_6ParamsE)
        /*05f0*/ 	.word	0x00000000


	//----- nvinfo : EIATTR_MIN_STACK_SIZE
	.align		4
.L_264:
        /*05f4*/ 	.byte	0x04, 0x12
        /*05f6*/ 	.short	(.L_266 - .L_265)
	.align		4
.L_265:
        /*05f8*/ 	.word	index@(_ZN7cutlass13device_kernelIN5flash11enable_sm90INS1_16FlashAttnFwdSm90INS1_25CollectiveMainloopFwdSm90ILi2EN4cute5tupleIJNS5_1CILi1EEES8_S8_EEENS6_IJNS7_ILi128EEENS7_ILi96EEENS7_ILi64EEEEEELi256ENS_6half_tEfNS_4arch4Sm90ELb0ELb1ELb1ELb1ELb0ELb0ELb1ELb1ELb0ELb1ELb1ELb0EEENS1_21CollectiveEpilogueFwdINS6_IJSA_NS7_ILi256EEESB_EEES9_SE_SG_Li256ELb1ELb1ELb1ELb0EEENS1_36VarlenDynamicPersistentTileSchedulerILi128ELi96ELi256ELi128ELb1ELb1ELb1ELb1ELb0ELb1EEEEEEEEEvNT_6ParamsE)
        /*05fc*/ 	.word	0x00000000


	//----- nvinfo : EIATTR_MIN_STACK_SIZE
	.align		4
.L_266:
        /*0600*/ 	.byte	0x04, 0x12
        /*0602*/ 	.short	(.L_268 - .L_267)
	.align		4
.L_267:
        /*0604*/ 	.word	index@(_ZN7cutlass13device_kernelIN5flash11enable_sm90INS1_16FlashAttnFwdSm90INS1_25CollectiveMainloopFwdSm90ILi2EN4cute5tupleIJNS5_1CILi1EEES8_S8_EEENS6_IJNS7_ILi128EEENS7_ILi96EEENS7_ILi64EEEEEELi256ENS_6half_tEfNS_4arch4Sm90ELb0ELb1ELb1ELb1ELb0ELb1ELb1ELb1ELb0ELb1ELb1ELb0EEENS1_21CollectiveEpilogueFwdINS6_IJSA_NS7_ILi256EEESB_EEES9_SE_SG_Li256ELb1ELb1ELb1ELb0EEENS1_36VarlenDynamicPersistentTileSchedulerILi128ELi96ELi256ELi128ELb1ELb1ELb1ELb1ELb0ELb1EEEEEEEEEvNT_6ParamsE)
        /*0608*/ 	.word	0x00000000


	//----- nvinfo : EIATTR_MIN_STACK_SIZE
	.align		4
.L_268:
        /*060c*/ 	.byte	0x04, 0x12
        /*060e*/ 	.short	(.L_270 - .L_269)
	.align		4
.L_269:
        /*0610*/ 	.word	index@(_ZN7cutlass13device_kernelIN5flash11enable_sm90INS1_16FlashAttnFwdSm90INS1_25CollectiveMainloopFwdSm90ILi2EN4cute5tupleIJNS5_1CILi1EEES8_S8_EEENS6_IJNS7_ILi128EEENS7_ILi96EEENS7_ILi64EEEEEELi256ENS_6half_tEfNS_4arch4Sm90ELb1ELb0ELb1ELb0ELb0ELb0ELb0ELb1ELb0ELb1ELb1ELb0EEENS1_21CollectiveEpilogueFwdINS6_IJSA_NS7_ILi256EEESB_EEES9_SE_SG_Li256ELb0ELb1ELb1ELb0EEENS1_19SingleTileSchedulerILb0ELb1ELb1ELi128EEEEEEEEEvNT_6ParamsE)
        /*0614*/ 	.word	0x00000000


	//----- nvinfo : EIATTR_MIN_STACK_SIZE
	.align		4
.L_270:
        /*0618*/ 	.byte	0x04, 0x12
        /*061a*/ 	.short	(.L_272 - .L_271)
	.align		4
.L_271:
        /*061c*/ 	.word	index@(_ZN7cutlass13device_kernelIN5flash11enable_sm90INS1_16FlashAttnFwdSm90INS1_25CollectiveMainloopFwdSm90ILi2EN4cute5tupleIJNS5_1CILi1EEES8_S8_EEENS6_IJNS7_ILi128EEENS7_ILi96EEENS7_ILi64EEEEEELi256ENS_6half_tEfNS_4arch4Sm90ELb1ELb0ELb1ELb0ELb0ELb0ELb1ELb1ELb0ELb1ELb1ELb0EEENS1_21CollectiveEpilogueFwdINS6_IJSA_NS7_ILi256EEESB_EEES9_SE_SG_Li256ELb0ELb1ELb1ELb0EEENS1_19SingleTileSchedulerILb0ELb1ELb1ELi128EEEEEEEEEvNT_6ParamsE)
        /*0620*/ 	.word	0x00000000


	//----- nvinfo : EIATTR_MIN_STACK_SIZE
	.align		4
.L_272:
        /*0624*/ 	.byte	0x04, 0x12
        /*0626*/ 	.short	(.L_274 - .L_273)
	.align		4
.L_273:
        /*0628*/ 	.word	index@(_ZN7cutlass13device_kernelIN5flash11enable_sm90INS1_16FlashAttnFwdSm90INS1_25CollectiveMainloopFwdSm90ILi2EN4cute5tupleIJNS5_1CILi1EEES8_S8_EEENS6_IJNS7_ILi128EEENS7_ILi96EEENS7_ILi64EEEEEELi256ENS_6half_tEfNS_4arch4Sm90ELb1ELb0ELb1ELb1ELb0ELb0ELb0ELb1ELb0ELb1ELb1ELb0EEENS1_21CollectiveEpilogueFwdINS6_IJSA_NS7_ILi256EEESB_EEES9_SE_SG_Li256ELb1ELb1ELb1ELb0EEENS1_36VarlenDynamicPersistentTileSchedulerILi128ELi96ELi256ELi128ELb1ELb1ELb1ELb1ELb1ELb1EEEEEEEEEvNT_6ParamsE)
        /*062c*/ 	.word	0x00000000


	//----- nvinfo : EIATTR_MIN_STACK_SIZE
	.align		4
.L_274:
        /*0630*/ 	.byte	0x04, 0x12
        /*0632*/ 	.short	(.L_276 - .L_275)
	.align		4
.L_275:
        /*0634*/ 	.word	index@(_ZN7cutlass13device_kernelIN5flash11enable_sm90INS1_16FlashAttnFwdSm90INS1_25CollectiveMainloopFwdSm90ILi2EN4cute5tupleIJNS5_1CILi1EEES8_S8_EEENS6_IJNS7_ILi128EEENS7_ILi96EEENS7_ILi64EEEEEELi256ENS_6half_tEfNS_4arch4Sm90ELb1ELb0ELb1ELb1ELb0ELb1ELb0ELb1ELb0ELb1ELb1ELb0EEENS1_21CollectiveEpilogueFwdINS6_IJSA_NS7_ILi256EEESB_EEES9_SE_SG_Li256ELb1ELb1ELb1ELb0EEENS1_36VarlenDynamicPersistentTileSchedulerILi128ELi96ELi256ELi128ELb1ELb1ELb1ELb1ELb1ELb1EEEEEEEEEvNT_6ParamsE)
        /*0638*/ 	.word	0x00000000


	//----- nvinfo : EIATTR_MIN_STACK_SIZE
	.align		4
.L_276:
        /*063c*/ 	.byte	0x04, 0x12
        /*063e*/ 	.short	(.L_278 - .L_277)
	.align		4
.L_277:
        /*0640*/ 	.word	index@(_ZN7cutlass13device_kernelIN5flash11enable_sm90INS1_16FlashAttnFwdSm90INS1_25CollectiveMainloopFwdSm90ILi2EN4cute5tupleIJNS5_1CILi1EEES8_S8_EEENS6_IJNS7_ILi128EEENS7_ILi96EEENS7_ILi64EEEEEELi256ENS_6half_tEfNS_4arch4Sm90ELb1ELb0ELb1ELb1ELb0ELb0ELb1ELb1ELb0ELb1ELb1ELb0EEENS1_21CollectiveEpilogueFwdINS6_IJSA_NS7_ILi256EEESB_EEES9_SE_SG_Li256ELb1ELb1ELb1ELb0EEENS1_36VarlenDynamicPersistentTileSchedulerILi128ELi96ELi256ELi128ELb1ELb1ELb1ELb1ELb1ELb1EEEEEEEEEvNT_6ParamsE)
        /*0644*/ 	.word	0x00000000


	//----- nvinfo : EIATTR_MIN_STACK_SIZE
	.align		4
.L_278:
        /*0648*/ 	.byte	0x04, 0x12
        /*064a*/ 	.short	(.L_280 - .L_279)
	.align		4
.L_279:
        /*064c*/ 	.word	index@(_ZN7cutlass13device_kernelIN5flash11enable_sm90INS1_16FlashAttnFwdSm90INS1_25CollectiveMainloopFwdSm90ILi2EN4cute5tupleIJNS5_1CILi1EEES8_S8_EEENS6_IJNS7_ILi128EEENS7_ILi96EEENS7_ILi64EEEEEELi256ENS_6half_tEfNS_4arch4Sm90ELb1ELb0ELb1ELb1ELb0ELb1ELb1ELb1ELb0ELb1ELb1ELb0EEENS1_21CollectiveEpilogueFwdINS6_IJSA_NS7_ILi256EEESB_EEES9_SE_SG_Li256ELb1ELb1ELb1ELb0EEENS1_36VarlenDynamicPersistentTileSchedulerILi128ELi96ELi256ELi128ELb1ELb1ELb1ELb1ELb1ELb1EEEEEEEEEvNT_6ParamsE)
        /*0650*/ 	.word	0x00000000
.L_280:


//--------------------- .nv.compat                --------------------------
	.section	.nv.compat,"",@"SHT_CUDA_COMPAT_INFO"
	.align	4
        /*0000*/ 	.byte	0x02, 0x09, 0x01, 0x00, 0x02, 0x02, 0x01, 0x00, 0x02, 0x05, 0x05, 0x00, 0x03, 0x07, 0x01, 0x01
        /*0010*/ 	.byte	0x02, 0x03, 0x00, 0x00, 0x02, 0x06, 0x01, 0x00, 0x04, 0x0b, 0x08, 0x00, 0x09, 0x00, 0x00, 0x00
        /*0020*/ 	.byte	0x00, 0x00, 0x00, 0x00


//--------------------- .nv.info._ZN7cutlass13device_kernelIN5flash11enable_sm90INS1_16FlashAttnFwdSm90INS1_25CollectiveMainloopFwdSm90ILi2EN4cute5tupleIJNS5_1CILi1EEES8_S8_EEENS6_IJNS7_ILi128EEESA_NS7_ILi192EEEEEELi128ENS_6half_tEfNS_4arch4Sm90ELb0ELb0ELb1ELb0ELb0ELb0ELb0ELb1ELb1ELb1ELb1ELb0EEENS1_21CollectiveEpilogueFwdINS6_IJSA_SA_SA_EEES9_SD_SF_Li256ELb0ELb1ELb1ELb0EEENS1_19SingleTileSchedulerILb0ELb1ELb1ELi128EEEEEEEEEvNT_6ParamsE --------------------------
	.section	.nv.info._ZN7cutlass13device_kernelIN5flash11enable_sm90INS1_16FlashAttnFwdSm90INS1_25CollectiveMainloopFwdSm90ILi2EN4cute5tupleIJNS5_1CILi1EEES8_S8_EEENS6_IJNS7_ILi128EEESA_NS7_ILi192EEEEEELi128ENS_6half_tEfNS_4arch4Sm90ELb0ELb0ELb1ELb0ELb0ELb0ELb0ELb1ELb1ELb1ELb1ELb0EEENS1_21CollectiveEpilogueFwdINS6_IJSA_SA_SA_EEES9_SD_SF_Li256ELb0ELb1ELb1ELb0EEENS1_19SingleTileSchedulerILb0ELb1ELb1ELi128EEEEEEEEEvNT_6ParamsE,"",@"SHT_CUDA_INFO"
	.sectionflags	@""
	.align	4


	//----- nvinfo : EIATTR_CUDA_API_VERSION
	.align		4
        /*0000*/ 	.byte	0x04, 0x37
        /*0002*/ 	.short	(.L_282 - .L_281)
.L_281:
        /*0004*/ 	.word	0x00000082


	//----- nvinfo : EIATTR_KPARAM_INFO
	.align		4
.L_282:
        /*0008*/ 	.byte	0x04, 0x17
        /*000a*/ 	.short	(.L_284 - .L_283)
.L_283:
        /*000c*/ 	.word	0x00000000
        /*0010*/ 	.short	0x0000
        /*0012*/ 	.short	0x0000
        /*0014*/ 	.byte	0x00, 0xf0, 0x01, 0x28


	//----- nvinfo : EIATTR_SPARSE_MMA_MASK
	.align		4
.L_284:
        /*0018*/ 	.byte	0x03, 0x50
        /*001a*/ 	.short	0x0000


	//----- nvinfo : EIATTR_MAXREG_COUNT
	.align		4
        /*001c*/ 	.byte	0x03, 0x1b
        /*001e*/ 	.short	0x00a8


	//----- nvinfo : EIATTR_MERCURY_ISA_VERSION
	.align		4
        /*0020*/ 	.byte	0x03, 0x5f
        /*0022*/ 	.short	0x0101


	//----- nvinfo : EIATTR_VRC_CTA_INIT_COUNT
	.align		4
        /*0024*/ 	.byte	0x02, 0x4a
	.zero		1
	.zero		1


	//----- nvinfo : EIATTR_EXIT_INSTR_OFFSETS
	.align		4
        /*0028*/ 	.byte	0x04, 0x1c
        /*002a*/ 	.short	(.L_286 - .L_285)


	//   ....[0]....
.L_285:
        /*002c*/ 	.word	0x00000010


	//----- nvinfo : EIATTR_MAX_THREADS
	.align		4
.L_286:
        /*0030*/ 	.byte	0x04, 0x05
        /*0032*/ 	.short	(.L_288 - .L_287)
.L_287:
        /*0034*/ 	.word	0x00000180
        /*0038*/ 	.word	0x00000001
        /*003c*/ 	.word	0x00000001


	//----- nvinfo : EIATTR_CBANK_PARAM_SIZE
	.align		4
.L_288:
        /*0040*/ 	.byte	0x03, 0x19
        /*0042*/ 	.short	0x0a00


	//----- nvinfo : EIATTR_PARAM_CBANK
	.align		4
        /*0044*/ 	.byte	0x04, 0x0a
        /*0046*/ 	.short	(.L_290 - .L_289)
	.align		4
.L_289:
        /*0048*/ 	.word	index@(.nv.constant0._ZN7cutlass13device_kernelIN5flash11enable_sm90INS1_16FlashAttnFwdSm90INS1_25CollectiveMainloopFwdSm90ILi2EN4cute5tupleIJNS5_1CILi1EEES8_S8_EEENS6_IJNS7_ILi128EEESA_NS7_ILi192EEEEEELi128ENS_6half_tEfNS_4arch4Sm90ELb0ELb0ELb1ELb0ELb0ELb0ELb0ELb1ELb1ELb1ELb1ELb0EEENS1_21CollectiveEpilogueFwdINS6_IJSA_SA_SA_EEES9_SD_SF_Li256ELb0ELb1ELb1ELb0EEENS1_19SingleTileSchedulerILb0ELb1ELb1ELi128EEEEEEEEEvNT_6ParamsE)
        /*004c*/ 	.short	0x0380
        /*004e*/ 	.short	0x0a00


	//----- nvinfo : EIATTR_SW_WAR
	.align		4
.L_290:
        /*0050*/ 	.byte	0x04, 0x36
        /*0052*/ 	.short	(.L_292 - .L_291)
.L_291:
        /*0054*/ 	.word	0x00000008
.L_292:


//--------------------- .nv.info._ZN7cutlass13device_kernelIN5flash11enable_sm90INS1_16FlashAttnFwdSm90INS1_25CollectiveMainloopFwdSm90ILi2EN4cute5tupleIJNS5_1CILi1EEES8_S8_EEENS6_IJNS7_ILi128EEESA_NS7_ILi192EEEEEELi128ENS_6half_tEfNS_4arch4Sm90ELb0ELb0ELb1ELb1ELb0ELb0ELb0ELb1ELb1ELb1ELb1ELb0EEENS1_21CollectiveEpilogueFwdINS6_IJSA_SA_SA_EEES9_SD_SF_Li256ELb1ELb1ELb1ELb0EEENS1_36VarlenDynamicPersistentTileSchedulerILi128ELi128ELi256ELi128ELb1ELb1ELb1ELb0ELb1ELb1EEEEEEEEEvNT_6ParamsE --------------------------
	.section	.nv.info._ZN7cutlass13device_kernelIN5flash11enable_sm90INS1_16FlashAttnFwdSm90INS1_25CollectiveMainloopFwdSm90ILi2EN4cute5tupleIJNS5_1CILi1EEES8_S8_EEENS6_IJNS7_ILi128EEESA_NS7_ILi192EEEEEELi128ENS_6half_tEfNS_4arch4Sm90ELb0ELb0ELb1ELb1ELb0ELb0ELb0ELb1ELb1ELb1ELb1ELb0EEENS1_21CollectiveEpilogueFwdINS6_IJSA_SA_SA_EEES9_SD_SF_Li256ELb1ELb1ELb1ELb0EEENS1_36VarlenDynamicPersistentTileSchedulerILi128ELi128ELi256ELi128ELb1ELb1ELb1ELb0ELb1ELb1EEEEEEEEEvNT_6ParamsE,"",@"SHT_CUDA_INFO"
	.sectionflags	@""
	.align	4


	//----- nvinfo : EIATTR_CUDA_API_VERSION
	.align		4
        /*0000*/ 	.byte	0x04, 0x37
        /*0002*/ 	.short	(.L_294 - .L_293)
.L_293:
        /*0004*/ 	.word	0x00000082


	//----- nvinfo : EIATTR_KPARAM_INFO
	.align		4
.L_294:
        /*0008*/ 	.byte	0x04, 0x17
        /*000a*/ 	.short	(.L_296 - .L_295)
.L_295:
        /*000c*/ 	.word	0x00000000
        /*0010*/ 	.short	0x0000
        /*0012*/ 	.short	0x0000
        /*0014*/ 	.byte	0x00, 0xf0, 0x01, 0x2a


	//----- nvinfo : EIATTR_SPARSE_MMA_MASK
	.align		4
.L_296:
        /*0018*/ 	.byte	0x03, 0x50
        /*001a*/ 	.short	0x0000


	//----- nvinfo : EIATTR_MAXREG_COUNT
	.align		4
        /*001c*/ 	.byte	0x03, 0x1b
        /*001e*/ 	.short	0x00a8


	//----- nvinfo : EIATTR_MERCURY_ISA_VERSION
	.align		4
        /*0020*/ 	.byte	0x03, 0x5f
        /*0022*/ 	.short	0x0101


	//----- nvinfo : EIATTR_VRC_CTA_INIT_COUNT
	.align		4
        /*0024*/ 	.byte	0x02, 0x4a
	.zero		1
	.zero		1


	//----- nvinfo : EIATTR_EXIT_INSTR_OFFSETS
	.align		4
        /*0028*/ 	.byte	0x04, 0x1c
        /*002a*/ 	.short	(.L_298 - .L_297)


	//   ....[0]....
.L_297:
        /*002c*/ 	.word	0x00000010


	//----- nvinfo : EIATTR_MAX_THREADS
	.align		4
.L_298:
        /*0030*/ 	.byte	0x04, 0x05
        /*0032*/ 	.short	(.L_300 - .L_299)
.L_299:
        /*0034*/ 	.word	0x00000180
        /*0038*/ 	.word	0x00000001
        /*003c*/ 	.word	0x00000001


	//----- nvinfo : EIATTR_CBANK_PARAM_SIZE
	.align		4
.L_300:
        /*0040*/ 	.byte	0x03, 0x19
        /*0042*/ 	.short	0x0a80


	//----- nvinfo : EIATTR_PARAM_CBANK
	.align		4
        /*0044*/ 	.byte	0x04, 0x0a
        /*0046*/ 	.short	(.L_302 - .L_301)
	.align		4
.L_301:
        /*0048*/ 	.word	index@(.nv.constant0._ZN7cutlass13device_kernelIN5flash11enable_sm90INS1_16FlashAttnFwdSm90INS1_25CollectiveMainloopFwdSm90ILi2EN4cute5tupleIJNS5_1CILi1EEES8_S8_EEENS6_IJNS7_ILi128EEESA_NS7_ILi192EEEEEELi128ENS_6half_tEfNS_4arch4Sm90ELb0ELb0ELb1ELb1ELb0ELb0ELb0ELb1ELb1ELb1ELb1ELb0EEENS1_21CollectiveEpilogueFwdINS6_IJSA_SA_SA_EEES9_SD_SF_Li256ELb1ELb1ELb1ELb0EEENS1_36VarlenDynamicPersistentTileSchedulerILi128ELi128ELi256ELi128ELb1ELb1ELb1ELb0ELb1ELb1EEEEEEEEEvNT_6ParamsE)
        /*004c*/ 	.short	0x0380
        /*004e*/ 	.short	0x0a80


	//----- nvinfo : EIATTR_SW_WAR
	.align		4
.L_302:
        /*0050*/ 	.byte	0x04, 0x36
        /*0052*/ 	.short	(.L_304 - .L_303)
.L_303:
        /*0054*/ 	.word	0x00000008
.L_304:


//--------------------- .nv.info._ZN7cutlass13device_kernelIN5flash11enable_sm90INS1_16FlashAttnFwdSm90INS1_25CollectiveMainloopFwdSm90ILi2EN4cute5tupleIJNS5_1CILi1EEES8_S8_EEENS6_IJNS7_ILi128EEESA_NS7_ILi192EEEEEELi128ENS_6half_tEfNS_4arch4Sm90ELb0ELb0ELb1ELb1ELb0ELb1ELb0ELb1ELb1ELb1ELb1ELb0EEENS1_21CollectiveEpilogueFwdINS6_IJSA_SA_SA_EEES9_SD_SF_Li256ELb1ELb1ELb1ELb0EEENS1_36VarlenDynamicPersistentTileSchedulerILi128ELi128ELi256ELi128ELb1ELb1ELb1ELb0ELb1ELb1EEEEEEEEEvNT_6ParamsE --------------------------
	.section	.nv.info._ZN7cutlass13device_kernelIN5flash11enable_sm90INS1_16FlashAttnFwdSm90INS1_25CollectiveMainloopFwdSm90ILi2EN4cute5tupleIJNS5_1CILi1EEES8_S8_EEENS6_IJNS7_ILi128EEESA_NS7_ILi192EEEEEELi128ENS_6half_tEfNS_4arch4Sm90ELb0ELb0ELb1ELb1ELb0ELb1ELb0ELb1ELb1ELb1ELb1ELb0EEENS1_21CollectiveEpilogueFwdINS6_IJSA_SA_SA_EEES9_SD_SF_Li256ELb1ELb1ELb1ELb0EEENS1_36VarlenDynamicPersistentTileSchedulerILi128ELi128ELi256ELi128ELb1ELb1ELb1ELb0ELb1ELb1EEEEEEEEEvNT_6ParamsE,"",@"SHT_CUDA_INFO"
	.sectionflags	@""
	.align	4


	//----- nvinfo : EIATTR_CUDA_API_VERSION
	.align		4
        /*0000*/ 	.byte	0x04, 0x37
        /*0002*/ 	.short	(.L_306 - .L_305)
.L_305:
        /*0004*/ 	.word	0x00000082


	//----- nvinfo : EIATTR_KPARAM_INFO
	.align		4
.L_306:
        /*0008*/ 	.byte	0x04, 0x17
        /*000a*/ 	.short	(.L_308 - .L_307)
.L_307:
        /*000c*/ 	.word	0x00000000
        /*0010*/ 	.short	0x0000
        /*0012*/ 	.short	0x0000
        /*0014*/ 	.byte	0x00, 0xf0, 0x01, 0x2a


	//----- nvinfo : EIATTR_SPARSE_MMA_MASK
	.align		4
.L_308:
        /*0018*/ 	.byte	0x03, 0x50
        /*001a*/ 	.short	0x0000


	//----- nvinfo : EIATTR_MAXREG_COUNT
	.align		4
        /*001c*/ 	.byte	0x03, 0x1b
        /*001e*/ 	.short	0x00a8


	//----- nvinfo : EIATTR_MERCURY_ISA_VERSION
	.align		4
        /*0020*/ 	.byte	0x03, 0x5f
        /*0022*/ 	.short	0x0101


	//----- nvinfo : EIATTR_VRC_CTA_INIT_COUNT
	.align		4
        /*0024*/ 	.byte	0x02, 0x4a
	.zero		1
	.zero		1


	//----- nvinfo : EIATTR_EXIT_INSTR_OFFSETS
	.align		4
        /*0028*/ 	.byte	0x04, 0x1c
        /*002a*/ 	.short	(.L_310 - .L_309)


	//   ....[0]....
.L_309:
        /*002c*/ 	.word	0x00000010


	//----- nvinfo : EIATTR_MAX_THREADS
	.align		4
.L_310:
        /*0030*/ 	.byte	0x04, 0x05
        /*0032*/ 	.short	(.L_312 - .L_311)
.L_311:
        /*0034*/ 	.word	0x00000180
        /*0038*/ 	.word	0x00000001
        /*003c*/ 	.word	0x00000001


	//----- nvinfo : EIATTR_CBANK_PARAM_SIZE
	.align		4
.L_312:
        /*0040*/ 	.byte	0x03, 0x19
        /*0042*/ 	.short	0x0a80


	//----- nvinfo : EIATTR_PARAM_CBANK
	.align		4
        /*0044*/ 	.byte	0x04, 0x0a
        /*0046*/ 	.short	(.L_314 - .L_313)
	.align		4
.L_313:
        /*0048*/ 	.word	index@(.nv.constant0._ZN7cutlass13device_kernelIN5flash11enable_sm90INS1_16FlashAttnFwdSm90INS1_25CollectiveMainloopFwdSm90ILi2EN4cute5tupleIJNS5_1CILi1EEES8_S8_EEENS6_IJNS7_ILi128EEESA_NS7_ILi192EEEEEELi128ENS_6half_tEfNS_4arch4Sm90ELb0ELb0ELb1ELb1ELb0ELb1ELb0ELb1ELb1ELb1ELb1ELb0EEENS1_21CollectiveEpilogueFwdINS6_IJSA_SA_SA_EEES9_SD_SF_Li256ELb1ELb1ELb1ELb0EEENS1_36VarlenDynamicPersistentTileSchedulerILi128ELi128ELi256ELi128ELb1ELb1ELb1ELb0ELb1ELb1EEEEEEEEEvNT_6ParamsE)
        /*004c*/ 	.short	0x0380
        /*004e*/ 	.short	0x0a80


	//----- nvinfo : EIATTR_SW_WAR
	.align		4
.L_314:
        /*0050*/ 	.byte	0x04, 0x36
        /*0052*/ 	.short	(.L_316 - .L_315)
.L_315:
        /*0054*/ 	.word	0x00000008
.L_316:


//--------------------- .nv.info._ZN7cutlass13device_kernelIN5flash11enable_sm90INS1_16FlashAttnFwdSm90INS1_25CollectiveMainloopFwdSm90ILi2EN4cute5tupleIJNS5_1CILi1EEES8_S8_EEENS6_IJNS7_ILi128EEENS7_ILi96EEENS7_ILi192EEEEEELi128ENS_6half_tEfNS_4arch4Sm90ELb0ELb1ELb1ELb0ELb0ELb0ELb0ELb1ELb1ELb1ELb1ELb0EEENS1_21CollectiveEpilogueFwdINS6_IJSA_SA_SB_EEES9_SE_SG_Li256ELb0ELb1ELb1ELb0EEENS1_19SingleTileSchedulerILb0ELb1ELb1ELi128EEEEEEEEEvNT_6ParamsE --------------------------
	.section	.nv.info._ZN7cutlass13device_kernelIN5flash11enable_sm90INS1_16FlashAttnFwdSm90INS1_25CollectiveMainloopFwdSm90ILi2EN4cute5tupleIJNS5_1CILi1EEES8_S8_EEENS6_IJNS7_ILi128EEENS7_ILi96EEENS7_ILi192EEEEEELi128ENS_6half_tEfNS_4arch4Sm90ELb0ELb1ELb1ELb0ELb0ELb0ELb0ELb1ELb1ELb1ELb1ELb0EEENS1_21CollectiveEpilogueFwdINS6_IJSA_SA_SB_EEES9_SE_SG_Li256ELb0ELb1ELb1ELb0EEENS1_19SingleTileSchedulerILb0ELb1ELb1ELi128EEEEEEEEEvNT_6ParamsE,"",@"SHT_CUDA_INFO"
	.sectionflags	@""
	.align	4


	//----- nvinfo : EIATTR_CUDA_API_VERSION
	.align		4
        /*0000*/ 	.byte	0x04, 0x37
        /*0002*/ 	.short	(.L_318 - .L_317)
.L_317:
        /*0004*/ 	.word	0x00000082


	//----- nvinfo : EIATTR_KPARAM_INFO
	.align		4
.L_318:
        /*0008*/ 	.byte	0x04, 0x17
        /*000a*/ 	.short	(.L_320 - .L_319)
.L_319:
        /*000c*/ 	.word	0x00000000
        /*0010*/ 	.short	0x0000
        /*0012*/ 	.short	0x0000
        /*0014*/ 	.byte	0x00, 0xf0, 0x01, 0x28


	//----- nvinfo : EIATTR_SPARSE_MMA_MASK
	.align		4
.L_320:
        /*0018*/ 	.byte	0x03, 0x50
        /*001a*/ 	.short	0x0000


	//----- nvinfo : EIATTR_MAXREG_COUNT
	.align		4
        /*001c*/ 	.byte	0x03, 0x1b
        /*001e*/ 	.short	0x00a8


	//----- nvinfo : EIATTR_MERCURY_ISA_VERSION
	.align		4
        /*0020*/ 	.byte	0x03, 0x5f
        /*0022*/ 	.short	0x0101


	//----- nvinfo : EIATTR_VRC_CTA_INIT_COUNT
	.align		4
        /*0024*/ 	.byte	0x02, 0x4a
	.zero		1
	.zero		1


	//----- nvinfo : EIATTR_EXIT_INSTR_OFFSETS
	.align		4
        /*0028*/ 	.byte	0x04, 0x1c
        /*002a*/ 	.short	(.L_322 - .L_321)


	//   ....[0]....
.L_321:
        /*002c*/ 	.word	0x00000010


	//----- nvinfo : EIATTR_MAX_THREADS
	.align		4
.L_322:
        /*0030*/ 	.byte	0x04, 0x05
        /*0032*/ 	.short	(.L_324 - .L_323)
.L_323:
        /*0034*/ 	.word	0x00000180
        /*0038*/ 	.word	0x00000001
        /*003c*/ 	.word	0x00000001


	//----- nvinfo : EIATTR_CBANK_PARAM_SIZE
	.align		4
.L_324:
        /*0040*/ 	.byte	0x03, 0x19
        /*0042*/ 	.short	0x0a00


	//----- nvinfo : EIATTR_PARAM_CBANK
	.align		4
        /*0044*/ 	.byte	0x04, 0x0a
        /*0046*/ 	.short	(.L_326 - .L_325)
	.align		4
.L_325:
        /*0048*/ 	.word	index@(.nv.constant0._ZN7cutlass13device_kernelIN5flash11enable_sm90INS1_16FlashAttnFwdSm90INS1_25CollectiveMainloopFwdSm90ILi2EN4cute5tupleIJNS5_1CILi1EEES8_S8_EEENS6_IJNS7_ILi128EEENS7_ILi96EEENS7_ILi192EEEEEELi128ENS_6half_tEfNS_4arch4Sm90ELb0ELb1ELb1ELb0ELb0ELb0ELb0ELb1ELb1ELb1ELb1ELb0EEENS1_21CollectiveEpilogueFwdINS6_IJSA_SA_SB_EEES9_SE_SG_Li256ELb0ELb1ELb1ELb0EEENS1_19SingleTileSchedulerILb0ELb1ELb1ELi128EEEEEEEEEvNT_6ParamsE)
        /*004c*/ 	.short	0x0380
        /*004e*/ 	.short	0x0a00


	//----- nvinfo : EIATTR_SW_WAR
	.align		4
.L_326:
        /*0050*/ 	.byte	0x04, 0x36
        /*0052*/ 	.short	(.L_328 - .L_327)
.L_327:
        /*0054*/ 	.word	0x00000008
.L_328:


//--------------------- .nv.info._ZN7cutlass13device_kernelIN5flash11enable_sm90INS1_16FlashAttnFwdSm90INS1_25CollectiveMainloopFwdSm90ILi2EN4cute5tupleIJNS5_1CILi1EEES8_S8_EEENS6_IJNS7_ILi128EEENS7_ILi96EEENS7_ILi192EEEEEELi128ENS_6half_tEfNS_4arch4Sm90ELb0ELb1ELb1ELb1ELb0ELb0ELb0ELb1ELb1ELb1ELb1ELb0EEENS1_21CollectiveEpilogueFwdINS6_IJSA_SA_SB_EEES9_SE_SG_Li256ELb1ELb1ELb1ELb0EEENS1_36VarlenDynamicPersistentTileSchedulerILi128ELi96ELi256ELi128ELb1ELb1ELb1ELb1ELb0ELb1EEEEEEEEEvNT_6ParamsE --------------------------
	.section	.nv.info._ZN7cutlass13device_kernelIN5flash11enable_sm90INS1_16FlashAttnFwdSm90INS1_25CollectiveMainloopFwdSm90ILi2EN4cute5tupleIJNS5_1CILi1EEES8_S8_EEENS6_IJNS7_ILi128EEENS7_ILi96EEENS7_ILi192EEEEEELi128ENS_6half_tEfNS_4arch4Sm90ELb0ELb1ELb1ELb1ELb0ELb0ELb0ELb1ELb1ELb1ELb1ELb0EEENS1_21CollectiveEpilogueFwdINS6_IJSA_SA_SB_EEES9_SE_SG_Li256ELb1ELb1ELb1ELb0EEENS1_36VarlenDynamicPersistentTileSchedulerILi128ELi96ELi256ELi128ELb1ELb1ELb1ELb1ELb0ELb1EEEEEEEEEvNT_6ParamsE,"",@"SHT_CUDA_INFO"
	.sectionflags	@""
	.align	4


	//----- nvinfo : EIATTR_CUDA_API_VERSION
	.align		4
        /*0000*/ 	.byte	0x04, 0x37
        /*0002*/ 	.short	(.L_330 - .L_329)
.L_329:
        /*0004*/ 	.word	0x00000082


	//----- nvinfo : EIATTR_KPARAM_INFO
	.align		4
.L_330:
        /*0008*/ 	.byte	0x04, 0x17
        /*000a*/ 	.short	(.L_332 - .L_331)
.L_331:
        /*000c*/ 	.word	0x00000000
        /*0010*/ 	.short	0x0000
        /*0012*/ 	.short	0x0000
        /*0014*/ 	.byte	0x00, 0xf0, 0x01, 0x2a


	//----- nvinfo : EIATTR_SPARSE_MMA_MASK
	.align		4
.L_332:
        /*0018*/ 	.byte	0x03, 0x50
        /*001a*/ 	.short	0x0000


	//----- nvinfo : EIATTR_MAXREG_COUNT
	.align		4
        /*001c*/ 	.byte	0x03, 0x1b
        /*001e*/ 	.short	0x00a8


	//----- nvinfo : EIATTR_MERCURY_ISA_VERSION
	.align		4
        /*0020*/ 	.byte	0x03, 0x5f
        /*0022*/ 	.short	0x0101


	//----- nvinfo : EIATTR_VRC_CTA_INIT_COUNT
	.align		4
        /*0024*/ 	.byte	0x02, 0x4a
	.zero		1
	.zero		1


	//----- nvinfo : EIATTR_EXIT_INSTR_OFFSETS
	.align		4
        /*0028*/ 	.byte	0x04, 0x1c
        /*002a*/ 	.short	(.L_334 - .L_333)


	//   ....[0]....
.L_333:
        /*002c*/ 	.word	0x00000010


	//----- nvinfo : EIATTR_MAX_THREADS
	.align		4
.L_334:
        /*0030*/ 	.byte	0x04, 0x05
        /*0032*/ 	.short	(.L_336 - .L_335)
.L_335:
        /*0034*/ 	.word	0x00000180
        /*0038*/ 	.word	0x00000001
        /*003c*/ 	.word	0x00000001


	//----- nvinfo : EIATTR_CBANK_PARAM_SIZE
	.align		4
.L_336:
        /*0040*/ 	.byte	0x03, 0x19
        /*0042*/ 	.short	0x0a80


	//----- nvinfo : EIATTR_PARAM_CBANK
	.align		4
        /*0044*/ 	.byte	0x04, 0x0a
        /*0046*/ 	.short	(.L_338 - .L_337)
	.align		4
.L_337:
        /*0048*/ 	.word	index@(.nv.constant0._ZN7cutlass13device_kernelIN5flash11enable_sm90INS1_16FlashAttnFwdSm90INS1_25CollectiveMainloopFwdSm90ILi2EN4cute5tupleIJNS5_1CILi1EEES8_S8_EEENS6_IJNS7_ILi128EEENS7_ILi96EEENS7_ILi192EEEEEELi128ENS_6half_tEfNS_4arch4Sm90ELb0ELb1ELb1ELb1ELb0ELb0ELb0ELb1ELb1ELb1ELb1ELb0EEENS1_21CollectiveEpilogueFwdINS6_IJSA_SA_SB_EEES9_SE_SG_Li256ELb1ELb1ELb1ELb0EEENS1_36VarlenDynamicPersistentTileSchedulerILi128ELi96ELi256ELi128ELb1ELb1ELb1ELb1ELb0ELb1EEEEEEEEEvNT_6ParamsE)
        /*004c*/ 	.short	0x0380
        /*004e*/ 	.short	0x0a80


	//----- nvinfo : EIATTR_SW_WAR
	.align		4
.L_338:
        /*0050*/ 	.byte	0x04, 0x36
        /*0052*/ 	.short	(.L_340 - .L_339)
.L_339:
        /*0054*/ 	.word	0x00000008
.L_340:


//--------------------- .nv.info._ZN7cutlass13device_kernelIN5flash11enable_sm90INS1_16FlashAttnFwdSm90INS1_25CollectiveMainloopFwdSm90ILi2EN4cute5tupleIJNS5_1CILi1EEES8_S8_EEENS6_IJNS7_ILi128EEENS7_ILi96EEENS7_ILi192EEEEEELi128ENS_6half_tEfNS_4arch4Sm90ELb0ELb1ELb1ELb1ELb0ELb1ELb0ELb1ELb1ELb1ELb1ELb0EEENS1_21CollectiveEpilogueFwdINS6_IJSA_SA_SB_EEES9_SE_SG_Li256ELb1ELb1ELb1ELb0EEENS1_36VarlenDynamicPersistentTileSchedulerILi128ELi96ELi256ELi128ELb1ELb1ELb1ELb1ELb0ELb1EEEEEEEEEvNT_6ParamsE --------------------------
	.section	.nv.info._ZN7cutlass13device_kernelIN5flash11enable_sm90INS1_16FlashAttnFwdSm90INS1_25CollectiveMainloopFwdSm90ILi2EN4cute5tupleIJNS5_1CILi1EEES8_S8_EEENS6_IJNS7_ILi128EEENS7_ILi96EEENS7_ILi192EEEEEELi128ENS_6half_tEfNS_4arch4Sm90ELb0ELb1ELb1ELb1ELb0ELb1ELb0ELb1ELb1ELb1ELb1ELb0EEENS1_21CollectiveEpilogueFwdINS6_IJSA_SA_SB_EEES9_SE_SG_Li256ELb1ELb1ELb1ELb0EEENS1_36VarlenDynamicPersistentTileSchedulerILi128ELi96ELi256ELi128ELb1ELb1ELb1ELb1ELb0ELb1EEEEEEEEEvNT_6ParamsE,"",@"SHT_CUDA_INFO"
	.sectionflags	@""
	.align	4


	//----- nvinfo : EIATTR_CUDA_API_VERSION
	.align		4
        /*0000*/ 	.byte	0x04, 0x37
        /*0002*/ 	.short	(.L_342 - .L_341)
.L_341:
        /*0004*/ 	.word	0x00000082


	//----- nvinfo : EIATTR_KPARAM_INFO
	.align		4
.L_342:
        /*0008*/ 	.byte	0x04, 0x17
        /*000a*/ 	.short	(.L_344 - .L_343)
.L_343:
        /*000c*/ 	.word	0x00000000
        /*0010*/ 	.short	0x0000
        /*0012*/ 	.short	0x0000
        /*0014*/ 	.byte	0x00, 0xf0, 0x01, 0x2a


	//----- nvinfo : EIATTR_SPARSE_MMA_MASK
	.align		4
.L_344:
        /*0018*/ 	.byte	0x03, 0x50
        /*001a*/ 	.short	0x0000


	//----- nvinfo : EIATTR_MAXREG_COUNT
	.align		4
        /*001c*/ 	.byte	0x03, 0x1b
        /*001e*/ 	.short	0x00a8


	//----- nvinfo : EIATTR_MERCURY_ISA_VERSION
	.align		4
        /*0020*/ 	.byte	0x03, 0x5f
        /*0022*/ 	.short	0x0101


	//----- nvinfo : EIATTR_VRC_CTA_INIT_COUNT
	.align		4
        /*0024*/ 	.byte	0x02, 0x4a
	.zero		1
	.zero		1


	//----- nvinfo : EIATTR_EXIT_INSTR_OFFSETS
	.align		4
        /*0028*/ 	.byte	0x04, 0x1c
        /*002a*/ 	.short	(.L_346 - .L_345)


	//   ....[0]....
.L_345:
        /*002c*/ 	.word	0x00000010


	//----- nvinfo : EIATTR_MAX_THREADS
	.align		4
.L_346:
        /*0030*/ 	.byte	0x04, 0x05
        /*0032*/ 	.short	(.L_348 - .L_347)
.L_347:
        /*0034*/ 	.word	0x00000180
        /*0038*/ 	.word	0x00000001
        /*003c*/ 	.word	0x00000001


	//----- nvinfo : EIATTR_CBANK_PARAM_SIZE
	.align		4
.L_348:
        /*0040*/ 	.byte	0x03, 0x19
        /*0042*/ 	.short	0x0a80


	//----- nvinfo : EIATTR_PARAM_CBANK
	.align		4
        /*0044*/ 	.byte	0x04, 0x0a
        /*0046*/ 	.short	(.L_350 - .L_349)
	.align		4
.L_349:
        /*0048*/ 	.word	index@(.nv.constant0._ZN7cutlass13device_kernelIN5flash11enable_sm90INS1_16FlashAttnFwdSm90INS1_25CollectiveMainloopFwdSm90ILi2EN4cute5tupleIJNS5_1CILi1EEES8_S8_EEENS6_IJNS7_ILi128EEENS7_ILi96EEENS7_ILi192EEEEEELi128ENS_6half_tEfNS_4arch4Sm90ELb0ELb1ELb1ELb1ELb0ELb1ELb0ELb1ELb1ELb1ELb1ELb0EEENS1_21CollectiveEpilogueFwdINS6_IJSA_SA_SB_EEES9_SE_SG_Li256ELb1ELb1ELb1ELb0EEENS1_36VarlenDynamicPersistentTileSchedulerILi128ELi96ELi256ELi128ELb1ELb1ELb1ELb1ELb0ELb1EEEEEEEEEvNT_6ParamsE)
        /*004c*/ 	.short	0x0380
        /*004e*/ 	.short	0x0a80


	//----- nvinfo : EIATTR_SW_WAR
	.align		4
.L_350:
        /*0050*/ 	.byte	0x04, 0x36
        /*0052*/ 	.short	(.L_352 - .L_351)
.L_351:
        /*0054*/ 	.word	0x00000008
.L_352:


//--------------------- .nv.info._ZN7cutlass13device_kernelIN5flash11enable_sm90INS1_16FlashAttnFwdSm90INS1_25CollectiveMainloopFwdSm90ILi2EN4cute5tupleIJNS5_1CILi1EEES8_S8_EEENS6_IJNS7_ILi128EEESA_NS7_ILi192EEEEEELi128ENS_6half_tEfNS_4arch4Sm90ELb1ELb0ELb1ELb0ELb0ELb0ELb0ELb1ELb1ELb1ELb1ELb0EEENS1_21CollectiveEpilogueFwdINS6_IJSA_SA_SA_EEES9_SD_SF_Li256ELb0ELb1ELb1ELb0EEENS1_19SingleTileSchedulerILb0ELb1ELb1ELi128EEEEEEEEEvNT_6ParamsE --------------------------
	.section	.nv.info._ZN7cutlass13device_kernelIN5flash11enable_sm90INS1_16FlashAttnFwdSm90INS1_25CollectiveMainloopFwdSm90ILi2EN4cute5tupleIJNS5_1CILi1EEES8_S8_EEENS6_IJNS7_ILi128EEESA_NS7_ILi192EEEEEELi128ENS_6half_tEfNS_4arch4Sm90ELb1ELb0ELb1ELb0ELb0ELb0ELb0ELb1ELb1ELb1ELb1ELb0EEENS1_21CollectiveEpilogueFwdINS6_IJSA_SA_SA_EEES9_SD_SF_Li256ELb0ELb1ELb1ELb0EEENS1_19SingleTileSchedulerILb0ELb1ELb1ELi128EEEEEEEEEvNT_6ParamsE,"",@"SHT_CUDA_INFO"
	.sectionflags	@""
	.align	4


	//----- nvinfo : EIATTR_CUDA_API_VERSION
	.align		4
        /*0000*/ 	.byte	0x04, 0x37
        /*0002*/ 	.short	(.L_354 - .L_353)
.L_353:
        /*0004*/ 	.word	0x00000082


	//----- nvinfo : EIATTR_KPARAM_INFO
	.align		4
.L_354:
        /*0008*/ 	.byte	0x04, 0x17
        /*000a*/ 	.short	(.L_356 - .L_355)
.L_355:
        /*000c*/ 	.word	0x00000000
        /*0010*/ 	.short	0x0000
        /*0012*/ 	.short	0x0000
        /*0014*/ 	.byte	0x00, 0xf0, 0x01, 0x28


	//----- nvinfo : EIATTR_SPARSE_MMA_MASK
	.align		4
.L_356:
        /*0018*/ 	.byte	0x03, 0x50
        /*001a*/ 	.short	0x0000


	//----- nvinfo : EIATTR_MAXREG_COUNT
	.align		4
        /*001c*/ 	.byte	0x03, 0x1b
        /*001e*/ 	.short	0x00a8


	//----- nvinfo : EIATTR_MERCURY_ISA_VERSION
	.align		4
        /*0020*/ 	.byte	0x03, 0x5f
        /*0022*/ 	.short	0x0101


	//----- nvinfo : EIATTR_VRC_CTA_INIT_COUNT
	.align		4
        /*0024*/ 	.byte	0x02, 0x4a
	.zero		1
	.zero		1


	//----- nvinfo : EIATTR_EXIT_INSTR_OFFSETS
	.align		4
        /*0028*/ 	.byte	0x04, 0x1c
        /*002a*/ 	.short	(.L_358 - .L_357)


	//   ....[0]....
.L_357:
        /*002c*/ 	.word	0x00000010


	//----- nvinfo : EIATTR_MAX_THREADS
	.align		4
.L_358:
        /*0030*/ 	.byte	0x04, 0x05
        /*0032*/ 	.short	(.L_360 - .L_359)
.L_359:
        /*0034*/ 	.word	0x00000180
        /*0038*/ 	.word	0x00000001
        /*003c*/ 	.word	0x00000001


	//----- nvinfo : EIATTR_CBANK_PARAM_SIZE
	.align		4
.L_360:
        /*0040*/ 	.byte	0x03, 0x19
        /*0042*/ 	.short	0x0a00


	//----- nvinfo : EIATTR_PARAM_CBANK
	.align		4
        /*0044*/ 	.byte	0x04, 0x0a
        /*0046*/ 	.short	(.L_362 - .L_361)
	.align		4
.L_361:
        /*0048*/ 	.word	index@(.nv.constant0._ZN7cutlass13device_kernelIN5flash11enable_sm90INS1_16FlashAttnFwdSm90INS1_25CollectiveMainloopFwdSm90ILi2EN4cute5tupleIJNS5_1CILi1EEES8_S8_EEENS6_IJNS7_ILi128EEESA_NS7_ILi192EEEEEELi128ENS_6half_tEfNS_4arch4Sm90ELb1ELb0ELb1ELb0ELb0ELb0ELb0ELb1ELb1ELb1ELb1ELb0EEENS1_21CollectiveEpilogueFwdINS6_IJSA_SA_SA_EEES9_SD_SF_Li256ELb0ELb1ELb1ELb0EEENS1_19SingleTileSchedulerILb0ELb1ELb1ELi128EEEEEEEEEvNT_6ParamsE)
        /*004c*/ 	.short	0x0380
        /*004e*/ 	.short	0x0a00


	//----- nvinfo : EIATTR_SW_WAR
	.align		4
.L_362:
        /*0050*/ 	.byte	0x04, 0x36
        /*0052*/ 	.short	(.L_364 - .L_363)
.L_363:
        /*0054*/ 	.word	0x00000008
.L_364:


//--------------------- .nv.info._ZN7cutlass13device_kernelIN5flash11enable_sm90INS1_16FlashAttnFwdSm90INS1_25CollectiveMainloopFwdSm90ILi2EN4cute5tupleIJNS5_1CILi1EEES8_S8_EEENS6_IJNS7_ILi128EEESA_NS7_ILi192EEEEEELi128ENS_6half_tEfNS_4arch4Sm90ELb1ELb0ELb1ELb1ELb0ELb0ELb0ELb1ELb1ELb1ELb1ELb0EEENS1_21CollectiveEpilogueFwdINS6_IJSA_SA_SA_EEES9_SD_SF_Li256ELb1ELb1ELb1ELb0EEENS1_36VarlenDynamicPersistentTileSchedulerILi128ELi128ELi256ELi128ELb1ELb1ELb1ELb1ELb1ELb1EEEEEEEEEvNT_6ParamsE --------------------------
	.section	.nv.info._ZN7cutlass13device_kernelIN5flash11enable_sm90INS1_16FlashAttnFwdSm90INS1_25CollectiveMainloopFwdSm90ILi2EN4cute5tupleIJNS5_1CILi1EEES8_S8_EEENS6_IJNS7_ILi128EEESA_NS7_ILi192EEEEEELi128ENS_6half_tEfNS_4arch4Sm90ELb1ELb0ELb1ELb1ELb0ELb0ELb0ELb1ELb1ELb1ELb1ELb0EEENS1_21CollectiveEpilogueFwdINS6_IJSA_SA_SA_EEES9_SD_SF_Li256ELb1ELb1ELb1ELb0EEENS1_36VarlenDynamicPersistentTileSchedulerILi128ELi128ELi256ELi128ELb1ELb1ELb1ELb1ELb1ELb1EEEEEEEEEvNT_6ParamsE,"",@"SHT_CUDA_INFO"
	.sectionflags	@""
	.align	4


	//----- nvinfo : EIATTR_CUDA_API_VERSION
	.align		4
        /*0000*/ 	.byte	0x04, 0x37
        /*0002*/ 	.short	(.L_366 - .L_365)
.L_365:
        /*0004*/ 	.word	0x00000082


	//----- nvinfo : EIATTR_KPARAM_INFO
	.align		4
.L_366:
        /*0008*/ 	.byte	0x04, 0x17
        /*000a*/ 	.short	(.L_368 - .L_367)
.L_367:
        /*000c*/ 	.word	0x00000000
        /*0010*/ 	.short	0x0000
        /*0012*/ 	.short	0x0000
        /*0014*/ 	.byte	0x00, 0xf0, 0x01, 0x2a


	//----- nvinfo : EIATTR_SPARSE_MMA_MASK
	.align		4
.L_368:
        /*0018*/ 	.byte	0x03, 0x50
        /*001a*/ 	.short	0x0000


	//----- nvinfo : EIATTR_MAXREG_COUNT
	.align		4
        /*001c*/ 	.byte	0x03, 0x1b
        /*001e*/ 	.short	0x00a8


	//----- nvinfo : EIATTR_MERCURY_ISA_VERSION
	.align		4
        /*0020*/ 	.byte	0x03, 0x5f
        /*0022*/ 	.short	0x0101


	//----- nvinfo : EIATTR_VRC_CTA_INIT_COUNT
	.align		4
        /*0024*/ 	.byte	0x02, 0x4a
	.zero		1
	.zero		1


	//----- nvinfo : EIATTR_EXIT_INSTR_OFFSETS
	.align		4
        /*0028*/ 	.byte	0x04, 0x1c
        /*002a*/ 	.short	(.L_370 - .L_369)


	//   ....[0]....
.L_369:
        /*002c*/ 	.word	0x00000010


	//----- nvinfo : EIATTR_MAX_THREADS
	.align		4
.L_370:
        /*0030*/ 	.byte	0x04, 0x05
        /*0032*/ 	.short	(.L_372 - .L_371)
.L_371:
        /*0034*/ 	.word	0x00000180
        /*0038*/ 	.word	0x00000001
        /*003c*/ 	.word	0x00000001


	//----- nvinfo : EIATTR_CBANK_PARAM_SIZE
	.align		4
.L_372:
        /*0040*/ 	.byte	0x03, 0x19
        /*0042*/ 	.short	0x0a80


	//----- nvinfo : EIATTR_PARAM_CBANK
	.align		4
        /*0044*/ 	.byte	0x04, 0x0a
        /*0046*/ 	.short	(.L_374 - .L_373)
	.align		4
.L_373:
        /*0048*/ 	.word	index@(.nv.constant0._ZN7cutlass13device_kernelIN5flash11enable_sm90INS1_16FlashAttnFwdSm90INS1_25CollectiveMainloopFwdSm90ILi2EN4cute5tupleIJNS5_1CILi1EEES8_S8_EEENS6_IJNS7_ILi128EEESA_NS7_ILi192EEEEEELi128ENS_6half_tEfNS_4arch4Sm90ELb1ELb0ELb1ELb1ELb0ELb0ELb0ELb1ELb1ELb1ELb1ELb0EEENS1_21CollectiveEpilogueFwdINS6_IJSA_SA_SA_EEES9_SD_SF_Li256ELb1ELb1ELb1ELb0EEENS1_36VarlenDynamicPersistentTileSchedulerILi128ELi128ELi256ELi128ELb1ELb1ELb1ELb1ELb1ELb1EEEEEEEEEvNT_6ParamsE)
        /*004c*/ 	.short	0x0380
        /*004e*/ 	.short	0x0a80


	//----- nvinfo : EIATTR_SW_WAR
	.align		4
.L_374:
        /*0050*/ 	.byte	0x04, 0x36
        /*0052*/ 	.short	(.L_376 - .L_375)
.L_375:
        /*0054*/ 	.word	0x00000008
.L_376:


//--------------------- .nv.info._ZN7cutlass13device_kernelIN5flash11enable_sm90INS1_16FlashAttnFwdSm90INS1_25CollectiveMainloopFwdSm90ILi2EN4cute5tupleIJNS5_1CILi1EEES8_S8_EEENS6_IJNS7_ILi128EEESA_NS7_ILi192EEEEEELi128ENS_6half_tEfNS_4arch4Sm90ELb1ELb0ELb1ELb1ELb0ELb1ELb0ELb1ELb1ELb1ELb1ELb0EEENS1_21CollectiveEpilogueFwdINS6_IJSA_SA_SA_EEES9_SD_SF_Li256ELb1ELb1ELb1ELb0EEENS1_36VarlenDynamicPersistentTileSchedulerILi128ELi128ELi256ELi128ELb1ELb1ELb1ELb1ELb1ELb1EEEEEEEEEvNT_6ParamsE --------------------------
	.section	.nv.info._ZN7cutlass13device_kernelIN5flash11enable_sm90INS1_16FlashAttnFwdSm90INS1_25CollectiveMainloopFwdSm90ILi2EN4cute5tupleIJNS5_1CILi1EEES8_S8_EEENS6_IJNS7_ILi128EEESA_NS7_ILi192EEEEEELi128ENS_6half_tEfNS_4arch4Sm90ELb1ELb0ELb1ELb1ELb0ELb1ELb0ELb1ELb1ELb1ELb1ELb0EEENS1_21CollectiveEpilogueFwdINS6_IJSA_SA_SA_EEES9_SD_SF_Li256ELb1ELb1ELb1ELb0EEENS1_36VarlenDynamicPersistentTileSchedulerILi128ELi128ELi256ELi128ELb1ELb1ELb1ELb1ELb1ELb1EEEEEEEEEvNT_6ParamsE,"",@"SHT_CUDA_INFO"
	.sectionflags	@""
	.align	4


	//----- nvinfo : EIATTR_CUDA_API_VERSION
	.align		4
        /*0000*/ 	.byte	0x04, 0x37
        /*0002*/ 	.short	(.L_378 - .L_377)
.L_377:
        /*0004*/ 	.word	0x00000082


	//----- nvinfo : EIATTR_KPARAM_INFO
	.align		4
.L_378:
        /*0008*/ 	.byte	0x04, 0x17
        /*000a*/ 	.short	(.L_380 - .L_379)
.L_379:
        /*000c*/ 	.word	0x00000000
        /*0010*/ 	.short	0x0000
        /*0012*/ 	.short	0x0000
        /*0014*/ 	.byte	0x00, 0xf0, 0x01, 0x2a


	//----- nvinfo : EIATTR_SPARSE_MMA_MASK
	.align		4
.L_380:
        /*0018*/ 	.byte	0x03, 0x50
        /*001a*/ 	.short	0x0000


	//----- nvinfo : EIATTR_MAXREG_COUNT
	.align		4
        /*001c*/ 	.byte	0x03, 0x1b
        /*001e*/ 	.short	0x00a8


	//----- nvinfo : EIATTR_MERCURY_ISA_VERSION
	.align		4
        /*0020*/ 	.byte	0x03, 0x5f
        /*0022*/ 	.short	0x0101


	//----- nvinfo : EIATTR_VRC_CTA_INIT_COUNT
	.align		4
        /*0024*/ 	.byte	0x02, 0x4a
	.zero		1
	.zero		1


	//----- nvinfo : EIATTR_EXIT_INSTR_OFFSETS
	.align		4
        /*0028*/ 	.byte	0x04, 0x1c
        /*002a*/ 	.short	(.L_382 - .L_381)


	//   ....[0]....
.L_381:
        /*002c*/ 	.word	0x00000010


	//----- nvinfo : EIATTR_MAX_THREADS
	.align		4
.L_382:
        /*0030*/ 	.byte	0x04, 0x05
        /*0032*/ 	.short	(.L_384 - .L_383)
.L_383:
        /*0034*/ 	.word	0x00000180
        /*0038*/ 	.word	0x00000001
        /*003c*/ 	.word	0x00000001


	//----- nvinfo : EIATTR_CBANK_PARAM_SIZE
	.align		4
.L_384:
        /*0040*/ 	.byte	0x03, 0x19
        /*0042*/ 	.short	0x0a80


	//----- nvinfo : EIATTR_PARAM_CBANK
	.align		4
        /*0044*/ 	.byte	0x04, 0x0a
        /*0046*/ 	.short	(.L_386 - .L_385)
	.align		4
.L_385:
        /*0048*/ 	.word	index@(.nv.constant0._ZN7cutlass13device_kernelIN5flash11enable_sm90INS1_16FlashAttnFwdSm90INS1_25CollectiveMainloopFwdSm90ILi2EN4cute5tupleIJNS5_1CILi1EEES8_S8_EEENS6_IJNS7_ILi128EEESA_NS7_ILi192EEEEEELi128ENS_6half_tEfNS_4arch4Sm90ELb1ELb0ELb1ELb1ELb0ELb1ELb0ELb1ELb1ELb1ELb1ELb0EEENS1_21CollectiveEpilogueFwdINS6_IJSA_SA_SA_EEES9_SD_SF_Li256ELb1ELb1ELb1ELb0EEENS1_36VarlenDynamicPersistentTileSchedulerILi128ELi128ELi256ELi128ELb1ELb1ELb1ELb1ELb1ELb1EEEEEEEEEvNT_6ParamsE)
        /*004c*/ 	.short	0x0380
        /*004e*/ 	.short	0x0a80


	//----- nvinfo : EIATTR_SW_WAR
	.align		4
.L_386:
        /*0050*/ 	.byte	0x04, 0x36
        /*0052*/ 	.short	(.L_388 - .L_387)
.L_387:
        /*0054*/ 	.word	0x00000008
.L_388:


//--------------------- .nv.info._ZN7cutlass13device_kernelIN5flash11enable_sm90INS1_16FlashAttnFwdSm90INS1_25CollectiveMainloopFwdSm90ILi2EN4cute5tupleIJNS5_1CILi1EEES8_S8_EEENS6_IJNS7_ILi64EEESA_SA_EEELi512ENS_6half_tEfNS_4arch4Sm90ELb0ELb0ELb1ELb0ELb0ELb0ELb0ELb0ELb0ELb1ELb1ELb0EEENS1_21CollectiveEpilogueFwdINS6_IJSA_NS7_ILi512EEESA_EEES9_SC_SE_Li256ELb0ELb1ELb1ELb0EEENS1_19SingleTileSchedulerILb0ELb1ELb1ELi64EEEEEEEEEvNT_6ParamsE --------------------------
	.section	.nv.info._ZN7cutlass13device_kernelIN5flash11enable_sm90INS1_16FlashAttnFwdSm90INS1_25CollectiveMainloopFwdSm90ILi2EN4cute5tupleIJNS5_1CILi1EEES8_S8_EEENS6_IJNS7_ILi64EEESA_SA_EEELi512ENS_6half_tEfNS_4arch4Sm90ELb0ELb0ELb1ELb0ELb0ELb0ELb0ELb0ELb0ELb1ELb1ELb0EEENS1_21CollectiveEpilogueFwdINS6_IJSA_NS7_ILi512EEESA_EEES9_SC_SE_Li256ELb0ELb1ELb1ELb0EEENS1_19SingleTileSchedulerILb0ELb1ELb1ELi64EEEEEEEEEvNT_6ParamsE,"",@"SHT_CUDA_INFO"
	.sectionflags	@""
	.align	4


	//----- nvinfo : EIATTR_CUDA_API_VERSION
	.align		4
        /*0000*/ 	.byte	0x04, 0x37
        /*0002*/ 	.short	(.L_390 - .L_389)
.L_389:
        /*0004*/ 	.word	0x00000082


	//----- nvinfo : EIATTR_KPARAM_INFO
	.align		4
.L_390:
        /*0008*/ 	.byte	0x04, 0x17
        /*000a*/ 	.short	(.L_392 - .L_391)
.L_391:
        /*000c*/ 	.word	0x00000000
        /*0010*/ 	.short	0x0000
        /*0012*/ 	.short	0x0000
        /*0014*/ 	.byte	0x00, 0xf0, 0x01, 0x28


	//----- nvinfo : EIATTR_SPARSE_MMA_MASK
	.align		4
.L_392:
        /*0018*/ 	.byte	0x03, 0x50
        /*001a*/ 	.short	0x0000


	//----- nvinfo : EIATTR_MAXREG_COUNT
	.align		4
        /*001c*/ 	.byte	0x03, 0x1b
        /*001e*/ 	.short	0x00a8


	//----- nvinfo : EIATTR_MERCURY_ISA_VERSION
	.align		4
        /*0020*/ 	.byte	0x03, 0x5f
        /*0022*/ 	.short	0x0101


	//----- nvinfo : EIATTR_VRC_CTA_INIT_COUNT
	.align		4
        /*0024*/ 	.byte	0x02, 0x4a
	.zero		1
	.zero		1


	//----- nvinfo : EIATTR_EXIT_INSTR_OFFSETS
	.align		4
        /*0028*/ 	.byte	0x04, 0x1c
        /*002a*/ 	.short	(.L_394 - .L_393)


	//   ....[0]....
.L_393:
        /*002c*/ 	.word	0x00000010


	//----- nvinfo : EIATTR_MAX_THREADS
	.align		4
.L_394:
        /*0030*/ 	.byte	0x04, 0x05
        /*0032*/ 	.short	(.L_396 - .L_395)
.L_395:
        /*0034*/ 	.word	0x00000180
        /*0038*/ 	.word	0x00000001
        /*003c*/ 	.word	0x00000001


	//----- nvinfo : EIATTR_CBANK_PARAM_SIZE
	.align		4
.L_396:
        /*0040*/ 	.byte	0x03, 0x19
        /*0042*/ 	.short	0x0a00


	//----- nvinfo : EIATTR_PARAM_CBANK
	.align		4
        /*0044*/ 	.byte	0x04, 0x0a
        /*0046*/ 	.short	(.L_398 - .L_397)
	.align		4
.L_397:
        /*0048*/ 	.word	index@(.nv.constant0._ZN7cutlass13device_kernelIN5flash11enable_sm90INS1_16FlashAttnFwdSm90INS1_25CollectiveMainloopFwdSm90ILi2EN4cute5tupleIJNS5_1CILi1EEES8_S8_EEENS6_IJNS7_ILi64EEESA_SA_EEELi512ENS_6half_tEfNS_4arch4Sm90ELb0ELb0ELb1ELb0ELb0ELb0ELb0ELb0ELb0ELb1ELb1ELb0EEENS1_21CollectiveEpilogueFwdINS6_IJSA_NS7_ILi512EEESA_EEES9_SC_SE_Li256ELb0ELb1ELb1ELb0EEENS1_19SingleTileSchedulerILb0ELb1ELb1ELi64EEEEEEEEEvNT_6ParamsE)
        /*004c*/ 	.short	0x0380
        /*004e*/ 	.short	0x0a00


	//----- nvinfo : EIATTR_SW_WAR
	.align		4
.L_398:
        /*0050*/ 	.byte	0x04, 0x36
        /*0052*/ 	.short	(.L_400 - .L_399)
.L_399:
        /*0054*/ 	.word	0x00000008
.L_400:


//--------------------- .nv.info._ZN7cutlass13device_kernelIN5flash11enable_sm90INS1_16FlashAttnFwdSm90INS1_25CollectiveMainloopFwdSm90ILi2EN4cute5tupleIJNS5_1CILi1EEES8_S8_EEENS6_IJNS7_ILi64EEESA_SA_EEELi512ENS_6half_tEfNS_4arch4Sm90ELb0ELb0ELb1ELb0ELb0ELb0ELb1ELb0ELb0ELb1ELb1ELb0EEENS1_21CollectiveEpilogueFwdINS6_IJSA_NS7_ILi512EEESA_EEES9_SC_SE_Li256ELb0ELb1ELb1ELb0EEENS1_19SingleTileSchedulerILb0ELb1ELb1ELi64EEEEEEEEEvNT_6ParamsE --------------------------
	.section	.nv.info._ZN7cutlass13device_kernelIN5flash11enable_sm90INS1_16FlashAttnFwdSm90INS1_25CollectiveMainloopFwdSm90ILi2EN4cute5tupleIJNS5_1CILi1EEES8_S8_EEENS6_IJNS7_ILi64EEESA_SA_EEELi512ENS_6half_tEfNS_4arch4Sm90ELb0ELb0ELb1ELb0ELb0ELb0ELb1ELb0ELb0ELb1ELb1ELb0EEENS1_21CollectiveEpilogueFwdINS6_IJSA_NS7_ILi512EEESA_EEES9_SC_SE_Li256ELb0ELb1ELb1ELb0EEENS1_19SingleTileSchedulerILb0ELb1ELb1ELi64EEEEEEEEEvNT_6ParamsE,"",@"SHT_CUDA_INFO"
	.sectionflags	@""
	.align	4


	//----- nvinfo : EIATTR_CUDA_API_VERSION
	.align		4
        /*0000*/ 	.byte	0x04, 0x37
        /*0002*/ 	.short	(.L_402 - .L_401)
.L_401:
        /*0004*/ 	.word	0x00000082


	//----- nvinfo : EIATTR_KPARAM_INFO
	.align		4
.L_402:
        /*0008*/ 	.byte	0x04, 0x17
        /*000a*/ 	.short	(.L_404 - .L_403)
.L_403:
        /*000c*/ 	.word	0x00000000
        /*0010*/ 	.short	0x0000
        /*0012*/ 	.short	0x0000
        /*0014*/ 	.byte	0x00, 0xf0, 0x01, 0x2c


	//----- nvinfo : EIATTR_SPARSE_MMA_MASK
	.align		4
.L_404:
        /*0018*/ 	.byte	0x03, 0x50
        /*001a*/ 	.short	0x0000


	//----- nvinfo : EIATTR_MAXREG_COUNT
	.align		4
        /*001c*/ 	.byte	0x03, 0x1b
        /*001e*/ 	.short	0x00a8


	//----- nvinfo : EIATTR_MERCURY_ISA_VERSION
	.align		4
        /*0020*/ 	.byte	0x03, 0x5f
        /*0022*/ 	.short	0x0101


	//----- nvinfo : EIATTR_VRC_CTA_INIT_COUNT
	.align		4
        /*0024*/ 	.byte	0x02, 0x4a
	.zero		1
	.zero		1


	//----- nvinfo : EIATTR_EXIT_INSTR_OFFSETS
	.align		4
        /*0028*/ 	.byte	0x04, 0x1c
        /*002a*/ 	.short	(.L_406 - .L_405)


	//   ....[0]....
.L_405:
        /*002c*/ 	.word	0x00000010


	//----- nvinfo : EIATTR_MAX_THREADS
	.align		4
.L_406:
        /*0030*/ 	.byte	0x04, 0x05
        /*0032*/ 	.short	(.L_408 - .L_407)
.L_407:
        /*0034*/ 	.word	0x00000180
        /*0038*/ 	.word	0x00000001
        /*003c*/ 	.word	0x00000001


	//----- nvinfo : EIATTR_CBANK_PARAM_SIZE
	.align		4
.L_408:
        /*0040*/ 	.byte	0x03, 0x19
        /*0042*/ 	.short	0x0b00


	//----- nvinfo : EIATTR_PARAM_CBANK
	.align		4
        /*0044*/ 	.byte	0x04, 0x0a
        /*0046*/ 	.short	(.L_410 - .L_409)
	.align		4
.L_409:
        /*0048*/ 	.word	index@(.nv.constant0._ZN7cutlass13device_kernelIN5flash11enable_sm90INS1_16FlashAttnFwdSm90INS1_25CollectiveMainloopFwdSm90ILi2EN4cute5tupleIJNS5_1CILi1EEES8_S8_EEENS6_IJNS7_ILi64EEESA_SA_EEELi512ENS_6half_tEfNS_4arch4Sm90ELb0ELb0ELb1ELb0ELb0ELb0ELb1ELb0ELb0ELb1ELb1ELb0EEENS1_21CollectiveEpilogueFwdINS6_IJSA_NS7_ILi512EEESA_EEES9_SC_SE_Li256ELb0ELb1ELb1ELb0EEENS1_19SingleTileSchedulerILb0ELb1ELb1ELi64EEEEEEEEEvNT_6ParamsE)
        /*004c*/ 	.short	0x0380
        /*004e*/ 	.short	0x0b00


	//----- nvinfo : EIATTR_SW_WAR
	.align		4
.L_410:
        /*0050*/ 	.byte	0x04, 0x36
        /*0052*/ 	.short	(.L_412 - .L_411)
.L_411:
        /*0054*/ 	.word	0x00000008
.L_412:


//--------------------- .nv.info._ZN7cutlass13device_kernelIN5flash11enable_sm90INS1_16FlashAttnFwdSm90INS1_25CollectiveMainloopFwdSm90ILi2EN4cute5tupleIJNS5_1CILi1EEES8_S8_EEENS6_IJNS7_ILi64EEESA_SA_EEELi512ENS_6half_tEfNS_4arch4Sm90ELb0ELb0ELb1ELb1ELb0ELb0ELb0ELb0ELb0ELb1ELb1ELb0EEENS1_21CollectiveEpilogueFwdINS6_IJSA_NS7_ILi512EEESA_EEES9_SC_SE_Li256ELb1ELb1ELb1ELb0EEENS1_36VarlenDynamicPersistentTileSchedulerILi64ELi64ELi256ELi128ELb1ELb1ELb1ELb0ELb1ELb1EEEEEEEEEvNT_6ParamsE --------------------------
	.section	.nv.info._ZN7cutlass13device_kernelIN5flash11enable_sm90INS1_16FlashAttnFwdSm90INS1_25CollectiveMainloopFwdSm90ILi2EN4cute5tupleIJNS5_1CILi1EEES8_S8_EEENS6_IJNS7_ILi64EEESA_SA_EEELi512ENS_6half_tEfNS_4arch4Sm90ELb0ELb0ELb1ELb1ELb0ELb0ELb0ELb0ELb0ELb1ELb1ELb0EEENS1_21CollectiveEpilogueFwdINS6_IJSA_NS7_ILi512EEESA_EEES9_SC_SE_Li256ELb1ELb1ELb1ELb0EEENS1_36VarlenDynamicPersistentTileSchedulerILi64ELi64ELi256ELi128ELb1ELb1ELb1ELb0ELb1ELb1EEEEEEEEEvNT_6ParamsE,"",@"SHT_CUDA_INFO"
	.sectionflags	@""
	.align	4


	//----- nvinfo : EIATTR_CUDA_API_VERSION
	.align		4
        /*0000*/ 	.byte	0x04, 0x37
        /*0002*/ 	.short	(.L_414 - .L_413)
.L_413:
        /*0004*/ 	.word	0x00000082


	//----- nvinfo : EIATTR_KPARAM_INFO
	.align		4
.L_414:
        /*0008*/ 	.byte	0x04, 0x17
        /*000a*/ 	.short	(.L_416 - .L_415)
.L_415:
        /*000c*/ 	.word	0x00000000
        /*0010*/ 	.short	0x0000
        /*0012*/ 	.short	0x0000
        /*0014*/ 	.byte	0x00, 0xf0, 0x01, 0x2a


	//----- nvinfo : EIATTR_SPARSE_MMA_MASK
	.align		4
.L_416:
        /*0018*/ 	.byte	0x03, 0x50
        /*001a*/ 	.short	0x0000


	//----- nvinfo : EIATTR_MAXREG_COUNT
	.align		4
        /*001c*/ 	.byte	0x03, 0x1b
        /*001e*/ 	.short	0x00a8


	//----- nvinfo : EIATTR_MERCURY_ISA_VERSION
	.align		4
        /*0020*/ 	.byte	0x03, 0x5f
        /*0022*/ 	.short	0x0101


	//----- nvinfo : EIATTR_VRC_CTA_INIT_COUNT
	.align		4
        /*0024*/ 	.byte	0x02, 0x4a
	.zero		1
	.zero		1


	//----- nvinfo : EIATTR_EXIT_INSTR_OFFSETS
	.align		4
        /*0028*/ 	.byte	0x04, 0x1c
        /*002a*/ 	.short	(.L_418 - .L_417)


	//   ....[0]....
.L_417:
        /*002c*/ 	.word	0x00000010


	//----- nvinfo : EIATTR_MAX_THREADS
	.align		4
.L_418:
        /*0030*/ 	.byte	0x04, 0x05
        /*0032*/ 	.short	(.L_420 - .L_419)
.L_419:
        /*0034*/ 	.word	0x00000180
        /*0038*/ 	.word	0x00000001
        /*003c*/ 	.word	0x00000001


	//----- nvinfo : EIATTR_CBANK_PARAM_SIZE
	.align		4
.L_420:
        /*0040*/ 	.byte	0x03, 0x19
        /*0042*/ 	.short	0x0a80


	//----- nvinfo : EIATTR_PARAM_CBANK
	.align		4
        /*0044*/ 	.byte	0x04, 0x0a
        /*0046*/ 	.short	(.L_422 - .L_421)
	.align		4
.L_421:
        /*0048*/ 	.word	index@(.nv.constant0._ZN7cutlass13device_kernelIN5flash11enable_sm90INS1_16FlashAttnFwdSm90INS1_25CollectiveMainloopFwdSm90ILi2EN4cute5tupleIJNS5_1CILi1EEES8_S8_EEENS6_IJNS7_ILi64EEESA_SA_EEELi512ENS_6half_tEfNS_4arch4Sm90ELb0ELb0ELb1ELb1ELb0ELb0ELb0ELb0ELb0ELb1ELb1ELb0EEENS1_21CollectiveEpilogueFwdINS6_IJSA_NS7_ILi512EEESA_EEES9_SC_SE_Li256ELb1ELb1ELb1ELb0EEENS1_36VarlenDynamicPersistentTileSchedulerILi64ELi64ELi256ELi128ELb1ELb1ELb1ELb0ELb1ELb1EEEEEEEEEvNT_6ParamsE)
        /*004c*/ 	.short	0x0380
        /*004e*/ 	.short	0x0a80


	//----- nvinfo : EIATTR_SW_WAR
	.align		4
.L_422:
        /*0050*/ 	.byte	0x04, 0x36
        /*0052*/ 	.short	(.L_424 - .L_423)
.L_423:
        /*0054*/ 	.word	0x00000008
.L_424:


//--------------------- .nv.info._ZN7cutlass13device_kernelIN5flash11enable_sm90INS1_16FlashAttnFwdSm90INS1_25CollectiveMainloopFwdSm90ILi2EN4cute5tupleIJNS5_1CILi1EEES8_S8_EEENS6_IJNS7_ILi64EEESA_SA_EEELi512ENS_6half_tEfNS_4arch4Sm90ELb0ELb0ELb1ELb1ELb0ELb1ELb0ELb0ELb0ELb1ELb1ELb0EEENS1_21CollectiveEpilogueFwdINS6_IJSA_NS7_ILi512EEESA_EEES9_SC_SE_Li256ELb1ELb1ELb1ELb0EEENS1_36VarlenDynamicPersistentTileSchedulerILi64ELi64ELi256ELi128ELb1ELb1ELb1ELb0ELb1ELb1EEEEEEEEEvNT_6ParamsE --------------------------
	.section	.nv.info._ZN7cutlass13device_kernelIN5flash11enable_sm90INS1_16FlashAttnFwdSm90INS1_25CollectiveMainloopFwdSm90ILi2EN4cute5tupleIJNS5_1CILi1EEES8_S8_EEENS6_IJNS7_ILi64EEESA_SA_EEELi512ENS_6half_tEfNS_4arch4Sm90ELb0ELb0ELb1ELb1ELb0ELb1ELb0ELb0ELb0ELb1ELb1ELb0EEENS1_21CollectiveEpilogueFwdINS6_IJSA_NS7_ILi512EEESA_EEES9_SC_SE_Li256ELb1ELb1ELb1ELb0EEENS1_36VarlenDynamicPersistentTileSchedulerILi64ELi64ELi256ELi128ELb1ELb1ELb1ELb0ELb1ELb1EEEEEEEEEvNT_6ParamsE,"",@"SHT_CUDA_INFO"
	.sectionflags	@""
	.align	4


	//----- nvinfo : EIATTR_CUDA_API_VERSION
	.align		4
        /*0000*/ 	.byte	0x04, 0x37
        /*0002*/ 	.short	(.L_426 - .L_425)
.L_425:
        /*0004*/ 	.word	0x00000082


	//----- nvinfo : EIATTR_KPARAM_INFO
	.align		4
.L_426:
        /*0008*/ 	.byte	0x04, 0x17
        /*000a*/ 	.short	(.L_428 - .L_427)
.L_427:
        /*000c*/ 	.word	0x00000000
        /*0010*/ 	.short	0x0000
        /*0012*/ 	.short	0x0000
        /*0014*/ 	.byte	0x00, 0xf0, 0x01, 0x2a


	//----- nvinfo : EIATTR_SPARSE_MMA_MASK
	.align		4
.L_428:
        /*0018*/ 	.byte	0x03, 0x50
        /*001a*/ 	.short	0x0000


	//----- nvinfo : EIATTR_MAXREG_COUNT
	.align		4
        /*001c*/ 	.byte	0x03, 0x1b
        /*001e*/ 	.short	0x00a8


	//----- nvinfo : EIATTR_MERCURY_ISA_VERSION
	.align		4
        /*0020*/ 	.byte	0x03, 0x5f
        /*0022*/ 	.short	0x0101


	//----- nvinfo : EIATTR_VRC_CTA_INIT_COUNT
	.align		4
        /*0024*/ 	.byte	0x02, 0x4a
	.zero		1
	.zero		1


	//----- nvinfo : EIATTR_EXIT_INSTR_OFFSETS
	.align		4
        /*0028*/ 	.byte	0x04, 0x1c
        /*002a*/ 	.short	(.L_430 - .L_429)


	//   ....[0]....
.L_429:
        /*002c*/ 	.word	0x00000010


	//----- nvinfo : EIATTR_MAX_THREADS
	.align		4
.L_430:
        /*0030*/ 	.byte	0x04, 0x05
        /*0032*/ 	.short	(.L_432 - .L_431)
.L_431:
        /*0034*/ 	.word	0x00000180
        /*0038*/ 	.word	0x00000001
        /*003c*/ 	.word	0x00000001


	//----- nvinfo : EIATTR_CBANK_PARAM_SIZE
	.align		4
.L_432:
        /*0040*/ 	.byte	0x03, 0x19
        /*0042*/ 	.short	0x0a80


	//----- nvinfo : EIATTR_PARAM_CBANK
	.align		4
        /*0044*/ 	.byte	0x04, 0x0a
        /*0046*/ 	.short	(.L_434 - .L_433)
	.align		4
.L_433:
        /*0048*/ 	.word	index@(.nv.constant0._ZN7cutlass13device_kernelIN5flash11enable_sm90INS1_16FlashAttnFwdSm90INS1_25CollectiveMainloopFwdSm90ILi2EN4cute5tupleIJNS5_1CILi1EEES8_S8_EEENS6_IJNS7_ILi64EEESA_SA_EEELi512ENS_6half_tEfNS_4arch4Sm90ELb0ELb0ELb1ELb1ELb0ELb1ELb0ELb0ELb0ELb1ELb1ELb0EEENS1_21CollectiveEpilogueFwdINS6_IJSA_NS7_ILi512EEESA_EEES9_SC_SE_Li256ELb1ELb1ELb1ELb0EEENS1_36VarlenDynamicPersistentTileSchedulerILi64ELi64ELi256ELi128ELb1ELb1ELb1ELb0ELb1ELb1EEEEEEEEEvNT_6ParamsE)
        /*004c*/ 	.short	0x0380
        /*004e*/ 	.short	0x0a80


	//----- nvinfo : EIATTR_SW_WAR
	.align		4
.L_434:
        /*0050*/ 	.byte	0x04, 0x36
        /*0052*/ 	.short	(.L_436 - .L_435)
.L_435:
        /*0054*/ 	.word	0x00000008
.L_436:


//--------------------- .nv.info._ZN7cutlass13device_kernelIN5flash11enable_sm90INS1_16FlashAttnFwdSm90INS1_25CollectiveMainloopFwdSm90ILi2EN4cute5tupleIJNS5_1CILi1EEES8_S8_EEENS6_IJNS7_ILi64EEESA_SA_EEELi512ENS_6half_tEfNS_4arch4Sm90ELb0ELb0ELb1ELb1ELb0ELb0ELb1ELb0ELb0ELb1ELb1ELb0EEENS1_21CollectiveEpilogueFwdINS6_IJSA_NS7_ILi512EEESA_EEES9_SC_SE_Li256ELb1ELb1ELb1ELb0EEENS1_36VarlenDynamicPersistentTileSchedulerILi64ELi64ELi256ELi128ELb1ELb1ELb1ELb0ELb1ELb1EEEEEEEEEvNT_6ParamsE --------------------------
	.section	.nv.info._ZN7cutlass13device_kernelIN5flash11enable_sm90INS1_16FlashAttnFwdSm90INS1_25CollectiveMainloopFwdSm90ILi2EN4cute5tupleIJNS5_1CILi1EEES8_S8_EEENS6_IJNS7_ILi64EEESA_SA_EEELi512ENS_6half_tEfNS_4arch4Sm90ELb0ELb0ELb1ELb1ELb0ELb0ELb1ELb0ELb0ELb1ELb1ELb0EEENS1_21CollectiveEpilogueFwdINS6_IJSA_NS7_ILi512EEESA_EEES9_SC_SE_Li256ELb1ELb1ELb1ELb0EEENS1_36VarlenDynamicPersistentTileSchedulerILi64ELi64ELi256ELi128ELb1ELb1ELb1ELb0ELb1ELb1EEEEEEEEEvNT_6ParamsE,"",@"SHT_CUDA_INFO"
	.sectionflags	@""
	.align	4


	//----- nvinfo : EIATTR_CUDA_API_VERSION
	.align		4
        /*0000*/ 	.byte	0x04, 0x37
        /*0002*/ 	.short	(.L_438 - .L_437)
.L_437:
        /*0004*/ 	.word	0x00000082


	//----- nvinfo : EIATTR_KPARAM_INFO
	.align		4
.L_438:
        /*0008*/ 	.byte	0x04, 0x17
        /*000a*/ 	.short	(.L_440 - .L_439)
.L_439:
        /*000c*/ 	.word	0x00000000
        /*0010*/ 	.short	0x0000
        /*0012*/ 	.short	0x0000
        /*0014*/ 	.byte	0x00, 0xf0, 0x01, 0x2e


	//----- nvinfo : EIATTR_SPARSE_MMA_MASK
	.align		4
.L_440:
        /*0018*/ 	.byte	0x03, 0x50
        /*001a*/ 	.short	0x0000


	//----- nvinfo : EIATTR_MAXREG_COUNT
	.align		4
        /*001c*/ 	.byte	0x03, 0x1b
        /*001e*/ 	.short	0x00a8


	//----- nvinfo : EIATTR_MERCURY_ISA_VERSION
	.align		4
        /*0020*/ 	.byte	0x03, 0x5f
        /*0022*/ 	.short	0x0101


	//----- nvinfo : EIATTR_VRC_CTA_INIT_COUNT
	.align		4
        /*0024*/ 	.byte	0x02, 0x4a
	.zero		1
	.zero		1


	//----- nvinfo : EIATTR_EXIT_INSTR_OFFSETS
	.align		4
        /*0028*/ 	.byte	0x04, 0x1c
        /*002a*/ 	.short	(.L_442 - .L_441)


	//   ....[0]....
.L_441:
        /*002c*/ 	.word	0x00000010


	//----- nvinfo : EIATTR_MAX_THREADS
	.align		4
.L_442:
        /*0030*/ 	.byte	0x04, 0x05
        /*0032*/ 	.short	(.L_444 - .L_443)
.L_443:
        /*0034*/ 	.word	0x00000180
        /*0038*/ 	.word	0x00000001
        /*003c*/ 	.word	0x00000001


	//----- nvinfo : EIATTR_CBANK_PARAM_SIZE
	.align		4
.L_444:
        /*0040*/ 	.byte	0x03, 0x19
        /*0042*/ 	.short	0x0b80


	//----- nvinfo : EIATTR_PARAM_CBANK
	.align		4
        /*0044*/ 	.byte	0x04, 0x0a
        /*0046*/ 	.short	(.L_446 - .L_445)
	.align		4
.L_445:
        /*0048*/ 	.word	index@(.nv.constant0._ZN7cutlass13device_kernelIN5flash11enable_sm90INS1_16FlashAttnFwdSm90INS1_25CollectiveMainloopFwdSm90ILi2EN4cute5tupleIJNS5_1CILi1EEES8_S8_EEENS6_IJNS7_ILi64EEESA_SA_EEELi512ENS_6half_tEfNS_4arch4Sm90ELb0ELb0ELb1ELb1ELb0ELb0ELb1ELb0ELb0ELb1ELb1ELb0EEENS1_21CollectiveEpilogueFwdINS6_IJSA_NS7_ILi512EEESA_EEES9_SC_SE_Li256ELb1ELb1ELb1ELb0EEENS1_36VarlenDynamicPersistentTileSchedulerILi64ELi64ELi256ELi128ELb1ELb1ELb1ELb0ELb1ELb1EEEEEEEEEvNT_6ParamsE)
        /*004c*/ 	.short	0x0380
        /*004e*/ 	.short	0x0b80


	//----- nvinfo : EIATTR_SW_WAR
	.align		4
.L_446:
        /*0050*/ 	.byte	0x04, 0x36
        /*0052*/ 	.short	(.L_448 - .L_447)
.L_447:
        /*0054*/ 	.word	0x00000008
.L_448:


//--------------------- .nv.info._ZN7cutlass13device_kernelIN5flash11enable_sm90INS1_16FlashAttnFwdSm90INS1_25CollectiveMainloopFwdSm90ILi2EN4cute5tupleIJNS5_1CILi1EEES8_S8_EEENS6_IJNS7_ILi64EEESA_SA_EEELi512ENS_6half_tEfNS_4arch4Sm90ELb0ELb0ELb1ELb1ELb0ELb1ELb1ELb0ELb0ELb1ELb1ELb0EEENS1_21CollectiveEpilogueFwdINS6_IJSA_NS7_ILi512EEESA_EEES9_SC_SE_Li256ELb1ELb1ELb1ELb0EEENS1_36VarlenDynamicPersistentTileSchedulerILi64ELi64ELi256ELi128ELb1ELb1ELb1ELb0ELb1ELb1EEEEEEEEEvNT_6ParamsE --------------------------
	.section	.nv.info._ZN7cutlass13device_kernelIN5flash11enable_sm90INS1_16FlashAttnFwdSm90INS1_25CollectiveMainloopFwdSm90ILi2EN4cute5tupleIJNS5_1CILi1EEES8_S8_EEENS6_IJNS7_ILi64EEESA_SA_EEELi512ENS_6half_tEfNS_4arch4Sm90ELb0ELb0ELb1ELb1ELb0ELb1ELb1ELb0ELb0ELb1ELb1ELb0EEENS1_21CollectiveEpilogueFwdINS6_IJSA_NS7_ILi512EEESA_EEES9_SC_SE_Li256ELb1ELb1ELb1ELb0EEENS1_36VarlenDynamicPersistentTileSchedulerILi64ELi64ELi256ELi128ELb1ELb1ELb1ELb0ELb1ELb1EEEEEEEEEvNT_6ParamsE,"",@"SHT_CUDA_INFO"
	.sectionflags	@""
	.align	4


	//----- nvinfo : EIATTR_CUDA_API_VERSION
	.align		4
        /*0000*/ 	.byte	0x04, 0x37
        /*0002*/ 	.short	(.L_450 - .L_449)
.L_449:
        /*0004*/ 	.word	0x00000082


	//----- nvinfo : EIATTR_KPARAM_INFO
	.align		4
.L_450:
        /*0008*/ 	.byte	0x04, 0x17
        /*000a*/ 	.short	(.L_452 - .L_451)
.L_451:
        /*000c*/ 	.word	0x00000000
        /*0010*/ 	.short	0x0000
        /*0012*/ 	.short	0x0000
        /*0014*/ 	.byte	0x00, 0xf0, 0x01, 0x2e


	//----- nvinfo : EIATTR_SPARSE_MMA_MASK
	.align		4
.L_452:
        /*0018*/ 	.byte	0x03, 0x50
        /*001a*/ 	.short	0x0000


	//----- nvinfo : EIATTR_MAXREG_COUNT
	.align		4
        /*001c*/ 	.byte	0x03, 0x1b
        /*001e*/ 	.short	0x00a8


	//----- nvinfo : EIATTR_MERCURY_ISA_VERSION
	.align		4
        /*0020*/ 	.byte	0x03, 0x5f
        /*0022*/ 	.short	0x0101


	//----- nvinfo : EIATTR_VRC_CTA_INIT_COUNT
	.align		4
        /*0024*/ 	.byte	0x02, 0x4a
	.zero		1
	.zero		1


	//----- nvinfo : EIATTR_EXIT_INSTR_OFFSETS
	.align		4
        /*0028*/ 	.byte	0x04, 0x1c
        /*002a*/ 	.short	(.L_454 - .L_453)


	//   ....[0]....
.L_453:
        /*002c*/ 	.word	0x00000010


	//----- nvinfo : EIATTR_MAX_THREADS
	.align		4
.L_454:
        /*0030*/ 	.byte	0x04, 0x05
        /*0032*/ 	.short	(.L_456 - .L_455)
.L_455:
        /*0034*/ 	.word	0x00000180
        /*0038*/ 	.word	0x00000001
        /*003c*/ 	.word	0x00000001


	//----- nvinfo : EIATTR_CBANK_PARAM_SIZE
	.align		4
.L_456:
        /*0040*/ 	.byte	0x03, 0x19
        /*0042*/ 	.short	0x0b80


	//----- nvinfo : EIATTR_PARAM_CBANK
	.align		4
        /*0044*/ 	.byte	0x04, 0x0a
        /*0046*/ 	.short	(.L_458 - .L_457)
	.align		4
.L_457:
        /*0048*/ 	.word	index@(.nv.constant0._ZN7cutlass13device_kernelIN5flash11enable_sm90INS1_16FlashAttnFwdSm90INS1_25CollectiveMainloopFwdSm90ILi2EN4cute5tupleIJNS5_1CILi1EEES8_S8_EEENS6_IJNS7_ILi64EEESA_SA_EEELi512ENS_6half_tEfNS_4arch4Sm90ELb0ELb0ELb1ELb1ELb0ELb1ELb1ELb0ELb0ELb1ELb1ELb0EEENS1_21CollectiveEpilogueFwdINS6_IJSA_NS7_ILi512EEESA_EEES9_SC_SE_Li256ELb1ELb1ELb1ELb0EEENS1_36VarlenDynamicPersistentTileSchedulerILi64ELi64ELi256ELi128ELb1ELb1ELb1ELb0ELb1ELb1EEEEEEEEEvNT_6ParamsE)
        /*004c*/ 	.short	0x0380
        /*004e*/ 	.short	0x0b80


	//----- nvinfo : EIATTR_SW_WAR
	.align		4
.L_458:
        /*0050*/ 	.byte	0x04, 0x36
        /*0052*/ 	.short	(.L_460 - .L_459)
.L_459:
        /*0054*/ 	.word	0x00000008
.L_460:


//--------------------- .nv.info._ZN7cutlass13device_kernelIN5flash11enable_sm90INS1_16FlashAttnFwdSm90INS1_25CollectiveMainloopFwdSm90ILi2EN4cute5tupleIJNS5_1CILi1EEES8_S8_EEENS6_IJNS7_ILi64EEESA_SA_EEELi512ENS_6half_tEfNS_4arch4Sm90ELb0ELb1ELb1ELb0ELb0ELb0ELb0ELb0ELb0ELb1ELb1ELb0EEENS1_21CollectiveEpilogueFwdINS6_IJSA_NS7_ILi512EEESA_EEES9_SC_SE_Li256ELb0ELb1ELb1ELb0EEENS1_19SingleTileSchedulerILb0ELb1ELb1ELi64EEEEEEEEEvNT_6ParamsE --------------------------
	.section	.nv.info._ZN7cutlass13device_kernelIN5flash11enable_sm90INS1_16FlashAttnFwdSm90INS1_25CollectiveMainloopFwdSm90ILi2EN4cute5tupleIJNS5_1CILi1EEES8_S8_EEENS6_IJNS7_ILi64EEESA_SA_EEELi512ENS_6half_tEfNS_4arch4Sm90ELb0ELb1ELb1ELb0ELb0ELb0ELb0ELb0ELb0ELb1ELb1ELb0EEENS1_21CollectiveEpilogueFwdINS6_IJSA_NS7_ILi512EEESA_EEES9_SC_SE_Li256ELb0ELb1ELb1ELb0EEENS1_19SingleTileSchedulerILb0ELb1ELb1ELi64EEEEEEEEEvNT_6ParamsE,"",@"SHT_CUDA_INFO"
	.sectionflags	@""
	.align	4


	//----- nvinfo : EIATTR_CUDA_API_VERSION
	.align		4
        /*0000*/ 	.byte	0x04, 0x37
        /*0002*/ 	.short	(.L_462 - .L_461)
.L_461:
        /*0004*/ 	.word	0x00000082


	//----- nvinfo : EIATTR_KPARAM_INFO
	.align		4
.L_462:
        /*0008*/ 	.byte	0x04, 0x17
        /*000a*/ 	.short	(.L_464 - .L_463)
.L_463:
        /*000c*/ 	.word	0x00000000
        /*0010*/ 	.short	0x0000
        /*0012*/ 	.short	0x0000
        /*0014*/ 	.byte	0x00, 0xf0, 0x01, 0x28


	//----- nvinfo : EIATTR_SPARSE_MMA_MASK
	.align		4
.L_464:
        /*0018*/ 	.byte	0x03, 0x50
        /*001a*/ 	.short	0x0000


	//----- nvinfo : EIATTR_MAXREG_COUNT
	.align		4
        /*001c*/ 	.byte	0x03, 0x1b
        /*001e*/ 	.short	0x00a8


	//----- nvinfo : EIATTR_MERCURY_ISA_VERSION
	.align		4
        /*0020*/ 	.byte	0x03, 0x5f
        /*0022*/ 	.short	0x0101


	//----- nvinfo : EIATTR_VRC_CTA_INIT_COUNT
	.align		4
        /*0024*/ 	.byte	0x02, 0x4a
	.zero		1
	.zero		1


	//----- nvinfo : EIATTR_EXIT_INSTR_OFFSETS
	.align		4
        /*0028*/ 	.byte	0x04, 0x1c
        /*002a*/ 	.short	(.L_466 - .L_465)


	//   ....[0]....
.L_465:
        /*002c*/ 	.word	0x00000010


	//----- nvinfo : EIATTR_MAX_THREADS
	.align		4
.L_466:
        /*0030*/ 	.byte	0x04, 0x05
        /*0032*/ 	.short	(.L_468 - .L_467)
.L_467:
        /*0034*/ 	.word	0x00000180
        /*0038*/ 	.word	0x00000001
        /*003c*/ 	.word	0x00000001


	//----- nvinfo : EIATTR_CBANK_PARAM_SIZE
	.align		4
.L_468:
        /*0040*/ 	.byte	0x03, 0x19
        /*0042*/ 	.short	0x0a00


	//----- nvinfo : EIATTR_PARAM_CBANK
	.align		4
        /*0044*/ 	.byte	0x04, 0x0a
        /*0046*/ 	.short	(.L_470 - .L_469)
	.align		4
.L_469:
        /*0048*/ 	.word	index@(.nv.constant0._ZN7cutlass13device_kernelIN5flash11enable_sm90INS1_16FlashAttnFwdSm90INS1_25CollectiveMainloopFwdSm90ILi2EN4cute5tupleIJNS5_1CILi1EEES8_S8_EEENS6_IJNS7_ILi64EEESA_SA_EEELi512ENS_6half_tEfNS_4arch4Sm90ELb0ELb1ELb1ELb0ELb0ELb0ELb0ELb0ELb0ELb1ELb1ELb0EEENS1_21CollectiveEpilogueFwdINS6_IJSA_NS7_ILi512EEESA_EEES9_SC_SE_Li256ELb0ELb1ELb1ELb0EEENS1_19SingleTileSchedulerILb0ELb1ELb1ELi64EEEEEEEEEvNT_6ParamsE)
        /*004c*/ 	.short	0x0380
        /*004e*/ 	.short	0x0a00


	//----- nvinfo : EIATTR_SW_WAR
	.align		4
.L_470:
        /*0050*/ 	.byte	0x04, 0x36
        /*0052*/ 	.short	(.L_472 - .L_471)
.L_471:
        /*0054*/ 	.word	0x00000008
.L_472:


//--------------------- .nv.info._ZN7cutlass13device_kernelIN5flash11enable_sm90INS1_16FlashAttnFwdSm90INS1_25CollectiveMainloopFwdSm90ILi2EN4cute5tupleIJNS5_1CILi1EEES8_S8_EEENS6_IJNS7_ILi64EEESA_SA_EEELi512ENS_6half_tEfNS_4arch4Sm90ELb0ELb1ELb1ELb0ELb0ELb0ELb1ELb0ELb0ELb1ELb1ELb0EEENS1_21CollectiveEpilogueFwdINS6_IJSA_NS7_ILi512EEESA_EEES9_SC_SE_Li256ELb0ELb1ELb1ELb0EEENS1_19SingleTileSchedulerILb0ELb1ELb1ELi64EEEEEEEEEvNT_6ParamsE --------------------------
	.section	.nv.info._ZN7cutlass13device_kernelIN5flash11enable_sm90INS1_16FlashAttnFwdSm90INS1_25CollectiveMainloopFwdSm90ILi2EN4cute5tupleIJNS5_1CILi1EEES8_S8_EEENS6_IJNS7_ILi64EEESA_SA_EEELi512ENS_6half_tEfNS_4arch4Sm90ELb0ELb1ELb1ELb0ELb0ELb0ELb1ELb0ELb0ELb1ELb1ELb0EEENS1_21CollectiveEpilogueFwdINS6_IJSA_NS7_ILi512EEESA_EEES9_SC_SE_Li256ELb0ELb1ELb1ELb0EEENS1_19SingleTileSchedulerILb0ELb1ELb1ELi64EEEEEEEEEvNT_6ParamsE,"",@"SHT_CUDA_INFO"
	.sectionflags	@""
	.align	4


	//----- nvinfo : EIATTR_CUDA_API_VERSION
	.align		4
        /*0000*/ 	.byte	0x04, 0x37
        /*0002*/ 	.short	(.L_474 - .L_473)
.L_473:
        /*0004*/ 	.word	0x00000082


	//----- nvinfo : EIATTR_KPARAM_INFO
	.align		4
.L_474:
        /*0008*/ 	.byte	0x04, 0x17
        /*000a*/ 	.short	(.L_476 - .L_475)
.L_475:
        /*000c*/ 	.word	0x00000000
        /*0010*/ 	.short	0x0000
        /*0012*/ 	.short	0x0000
        /*0014*/ 	.byte	0x00, 0xf0, 0x01, 0x2c


	//----- nvinfo : EIATTR_SPARSE_MMA_MASK
	.align		4
.L_476:
        /*0018*/ 	.byte	0x03, 0x50
        /*001a*/ 	.short	0x0000


	//----- nvinfo : EIATTR_MAXREG_COUNT
	.align		4
        /*001c*/ 	.byte	0x03, 0x1b
        /*001e*/ 	.short	0x00a8


	//----- nvinfo : EIATTR_MERCURY_ISA_VERSION
	.align		4
        /*0020*/ 	.byte	0x03, 0x5f
        /*0022*/ 	.short	0x0101


	//----- nvinfo : EIATTR_VRC_CTA_INIT_COUNT
	.align		4
        /*0024*/ 	.byte	0x02, 0x4a
	.zero		1
	.zero		1


	//----- nvinfo : EIATTR_EXIT_INSTR_OFFSETS
	.align		4
        /*0028*/ 	.byte	0x04, 0x1c
        /*002a*/ 	.short	(.L_478 - .L_477)


	//   ....[0]....
.L_477:
        /*002c*/ 	.word	0x00000010


	//----- nvinfo : EIATTR_MAX_THREADS
	.align		4
.L_478:
        /*0030*/ 	.byte	0x04, 0x05
        /*0032*/ 	.short	(.L_480 - .L_479)
.L_479:
        /*0034*/ 	.word	0x00000180
        /*0038*/ 	.word	0x00000001
        /*003c*/ 	.word	0x00000001


	//----- nvinfo : EIATTR_CBANK_PARAM_SIZE
	.align		4
.L_480:
        /*0040*/ 	.byte	0x03, 0x19
        /*0042*/ 	.short	0x0b00


	//----- nvinfo : EIATTR_PARAM_CBANK
	.align		4
        /*0044*/ 	.byte	0x04, 0x0a
        /*0046*/ 	.short	(.L_482 - .L_481)
	.align		4
.L_481:
        /*0048*/ 	.word	index@(.nv.constant0._ZN7cutlass13device_kernelIN5flash11enable_sm90INS1_16FlashAttnFwdSm90INS1_25CollectiveMainloopFwdSm90ILi2EN4cute5tupleIJNS5_1CILi1EEES8_S8_EEENS6_IJNS7_ILi64EEESA_SA_EEELi512ENS_6half_tEfNS_4arch4Sm90ELb0ELb1ELb1ELb0ELb0ELb0ELb1ELb0ELb0ELb1ELb1ELb0EEENS1_21CollectiveEpilogueFwdINS6_IJSA_NS7_ILi512EEESA_EEES9_SC_SE_Li256ELb0ELb1ELb1ELb0EEENS1_19SingleTileSchedulerILb0ELb1ELb1ELi64EEEEEEEEEvNT_6ParamsE)
        /*004c*/ 	.short	0x0380
        /*004e*/ 	.short	0x0b00


	//----- nvinfo : EIATTR_SW_WAR
	.align		4
.L_482:
        /*0050*/ 	.byte	0x04, 0x36
        /*0052*/ 	.short	(.L_484 - .L_483)
.L_483:
        /*0054*/ 	.word	0x00000008
.L_484:


//--------------------- .nv.info._ZN7cutlass13device_kernelIN5flash11enable_sm90INS1_16FlashAttnFwdSm90INS1_25CollectiveMainloopFwdSm90ILi2EN4cute5tupleIJNS5_1CILi1EEES8_S8_EEENS6_IJNS7_ILi64EEESA_SA_EEELi512ENS_6half_tEfNS_4arch4Sm90ELb0ELb1ELb1ELb1ELb0ELb0ELb0ELb0ELb0ELb1ELb1ELb0EEENS1_21CollectiveEpilogueFwdINS6_IJSA_NS7_ILi512EEESA_EEES9_SC_SE_Li256ELb1ELb1ELb1ELb0EEENS1_36VarlenDynamicPersistentTileSchedulerILi64ELi64ELi256ELi128ELb1ELb1ELb1ELb1ELb0ELb1EEEEEEEEEvNT_6ParamsE --------------------------
	.section	.nv.info._ZN7cutlass13device_kernelIN5flash11enable_sm90INS1_16FlashAttnFwdSm90INS1_25CollectiveMainloopFwdSm90ILi2EN4cute5tupleIJNS5_1CILi1EEES8_S8_EEENS6_IJNS7_ILi64EEESA_SA_EEELi512ENS_6half_tEfNS_4arch4Sm90ELb0ELb1ELb1ELb1ELb0ELb0ELb0ELb0ELb0ELb1ELb1ELb0EEENS1_21CollectiveEpilogueFwdINS6_IJSA_NS7_ILi512EEESA_EEES9_SC_SE_Li256ELb1ELb1ELb1ELb0EEENS1_36VarlenDynamicPersistentTileSchedulerILi64ELi64ELi256ELi128ELb1ELb1ELb1ELb1ELb0ELb1EEEEEEEEEvNT_6ParamsE,"",@"SHT_CUDA_INFO"
	.sectionflags	@""
	.align	4


	//----- nvinfo : EIATTR_CUDA_API_VERSION
	.align		4
        /*0000*/ 	.byte	0x04, 0x37
        /*0002*/ 	.short	(.L_486 - .L_485)
.L_485:
        /*0004*/ 	.word	0x00000082


	//----- nvinfo : EIATTR_KPARAM_INFO
	.align		4
.L_486:
        /*0008*/ 	.byte	0x04, 0x17
        /*000a*/ 	.short	(.L_488 - .L_487)
.L_487:
        /*000c*/ 	.word	0x00000000
        /*0010*/ 	.short	0x0000
        /*0012*/ 	.short	0x0000
        /*0014*/ 	.byte	0x00, 0xf0, 0x01, 0x2a


	//----- nvinfo : EIATTR_SPARSE_MMA_MASK
	.align		4
.L_488:
        /*0018*/ 	.byte	0x03, 0x50
        /*001a*/ 	.short	0x0000


	//----- nvinfo : EIATTR_MAXREG_COUNT
	.align		4
        /*001c*/ 	.byte	0x03, 0x1b
        /*001e*/ 	.short	0x00a8


	//----- nvinfo : EIATTR_MERCURY_ISA_VERSION
	.align		4
        /*0020*/ 	.byte	0x03, 0x5f
        /*0022*/ 	.short	0x0101


	//----- nvinfo : EIATTR_VRC_CTA_INIT_COUNT
	.align		4
        /*0024*/ 	.byte	0x02, 0x4a
	.zero		1
	.zero		1


	//----- nvinfo : EIATTR_EXIT_INSTR_OFFSETS
	.align		4
        /*0028*/ 	.byte	0x04, 0x1c
        /*002a*/ 	.short	(.L_490 - .L_489)


	//   ....[0]....
.L_489:
        /*002c*/ 	.word	0x00000010


	//----- nvinfo : EIATTR_MAX_THREADS
	.align		4
.L_490:
        /*0030*/ 	.byte	0x04, 0x05
        /*0032*/ 	.short	(.L_492 - .L_491)
.L_491:
        /*0034*/ 	.word	0x00000180
        /*0038*/ 	.word	0x00000001
        /*003c*/ 	.word	0x00000001


	//----- nvinfo : EIATTR_CBANK_PARAM_SIZE
	.align		4
.L_492:
        /*0040*/ 	.byte	0x03, 0x19
        /*0042*/ 	.short	0x0a80


	//----- nvinfo : EIATTR_PARAM_CBANK
	.align		4
        /*0044*/ 	.byte	0x04, 0x0a
        /*0046*/ 	.short	(.L_494 - .L_493)
	.align		4
.L_493:
        /*0048*/ 	.word	index@(.nv.constant0._ZN7cutlass13device_kernelIN5flash11enable_sm90INS1_16FlashAttnFwdSm90INS1_25CollectiveMainloopFwdSm90ILi2EN4cute5tupleIJNS5_1CILi1EEES8_S8_EEENS6_IJNS7_ILi64EEESA_SA_EEELi512ENS_6half_tEfNS_4arch4Sm90ELb0ELb1ELb1ELb1ELb0ELb0ELb0ELb0ELb0ELb1ELb1ELb0EEENS1_21CollectiveEpilogueFwdINS6_IJSA_NS7_ILi512EEESA_EEES9_SC_SE_Li256ELb1ELb1ELb1ELb0EEENS1_36VarlenDynamicPersistentTileSchedulerILi64ELi64ELi256ELi128ELb1ELb1ELb1ELb1ELb0ELb1EEEEEEEEEvNT_6ParamsE)
        /*004c*/ 	.short	0x0380
        /*004e*/ 	.short	0x0a80


	//----- nvinfo : EIATTR_SW_WAR
	.align		4
.L_494:
        /*0050*/ 	.byte	0x04, 0x36
        /*0052*/ 	.short	(.L_496 - .L_495)
.L_495:
        /*0054*/ 	.word	0x00000008
.L_496:


//--------------------- .nv.info._ZN7cutlass13device_kernelIN5flash11enable_sm90INS1_16FlashAttnFwdSm90INS1_25CollectiveMainloopFwdSm90ILi2EN4cute5tupleIJNS5_1CILi1EEES8_S8_EEENS6_IJNS7_ILi64EEESA_SA_EEELi512ENS_6half_tEfNS_4arch4Sm90ELb0ELb1ELb1ELb1ELb0ELb1ELb0ELb0ELb0ELb1ELb1ELb0EEENS1_21CollectiveEpilogueFwdINS6_IJSA_NS7_ILi512EEESA_EEES9_SC_SE_Li256ELb1ELb1ELb1ELb0EEENS1_36VarlenDynamicPersistentTileSchedulerILi64ELi64ELi256ELi128ELb1ELb1ELb1ELb1ELb0ELb1EEEEEEEEEvNT_6ParamsE --------------------------
	.section	.nv.info._ZN7cutlass13device_kernelIN5flash11enable_sm90INS1_16FlashAttnFwdSm90INS1_25CollectiveMainloopFwdSm90ILi2EN4cute5tupleIJNS5_1CILi1EEES8_S8_EEENS6_IJNS7_ILi64EEESA_SA_EEELi512ENS_6half_tEfNS_4arch4Sm90ELb0ELb1ELb1ELb1ELb0ELb1ELb0ELb0ELb0ELb1ELb1ELb0EEENS1_21CollectiveEpilogueFwdINS6_IJSA_NS7_ILi512EEESA_EEES9_SC_SE_Li256ELb1ELb1ELb1ELb0EEENS1_36VarlenDynamicPersistentTileSchedulerILi64ELi64ELi256ELi128ELb1ELb1ELb1ELb1ELb0ELb1EEEEEEEEEvNT_6ParamsE,"",@"SHT_CUDA_INFO"
	.sectionflags	@""
	.align	4


	//----- nvinfo : EIATTR_CUDA_API_VERSION
	.align		4
        /*0000*/ 	.byte	0x04, 0x37
        /*0002*/ 	.short	(.L_498 - .L_497)
.L_497:
        /*0004*/ 	.word	0x00000082


	//----- nvinfo : EIATTR_KPARAM_INFO
	.align		4
.L_498:
        /*0008*/ 	.byte	0x04, 0x17
        /*000a*/ 	.short	(.L_500 - .L_499)
.L_499:
        /*000c*/ 	.word	0x00000000
        /*0010*/ 	.short	0x0000
        /*0012*/ 	.short	0x0000
        /*0014*/ 	.byte	0x00, 0xf0, 0x01, 0x2a


	//----- nvinfo : EIATTR_SPARSE_MMA_MASK
	.align		4
.L_500:
        /*0018*/ 	.byte	0x03, 0x50
        /*001a*/ 	.short	0x0000


	//----- nvinfo : EIATTR_MAXREG_COUNT
	.align		4
        /*001c*/ 	.byte	0x03, 0x1b
        /*001e*/ 	.short	0x00a8


	//----- nvinfo : EIATTR_MERCURY_ISA_VERSION
	.align		4
        /*0020*/ 	.byte	0x03, 0x5f
        /*0022*/ 	.short	0x0101


	//----- nvinfo : EIATTR_VRC_CTA_INIT_COUNT
	.align		4
        /*0024*/ 	.byte	0x02, 0x4a
	.zero		1
	.zero		1


	//----- nvinfo : EIATTR_EXIT_INSTR_OFFSETS
	.align		4
        /*0028*/ 	.byte	0x04, 0x1c
        /*002a*/ 	.short	(.L_502 - .L_501)


	//   ....[0]....
.L_501:
        /*002c*/ 	.word	0x00000010


	//----- nvinfo : EIATTR_MAX_THREADS
	.align		4
.L_502:
        /*0030*/ 	.byte	0x04, 0x05
        /*0032*/ 	.short	(.L_504 - .L_503)
.L_503:
        /*0034*/ 	.word	0x00000180
        /*0038*/ 	.word	0x00000001
        /*003c*/ 	.word	0x00000001


	//----- nvinfo : EIATTR_CBANK_PARAM_SIZE
	.align		4
.L_504:
        /*0040*/ 	.byte	0x03, 0x19
        /*0042*/ 	.short	0x0a80


	//----- nvinfo : EIATTR_PARAM_CBANK
	.align		4
        /*0044*/ 	.byte	0x04, 0x0a
        /*0046*/ 	.short	(.L_506 - .L_505)
	.align		4
.L_505:
        /*0048*/ 	.word	index@(.nv.constant0._ZN7cutlass13device_kernelIN5flash11enable_sm90INS1_16FlashAttnFwdSm90INS1_25CollectiveMainloopFwdSm90ILi2EN4cute5tupleIJNS5_1CILi1EEES8_S8_EEENS6_IJNS7_ILi64EEESA_SA_EEELi512ENS_6half_tEfNS_4arch4Sm90ELb0ELb1ELb1ELb1ELb0ELb1ELb0ELb0ELb0ELb1ELb1ELb0EEENS1_21CollectiveEpilogueFwdINS6_IJSA_NS7_ILi512EEESA_EEES9_SC_SE_Li256ELb1ELb1ELb1ELb0EEENS1_36VarlenDynamicPersistentTileSchedulerILi64ELi64ELi256ELi128ELb1ELb1ELb1ELb1ELb0ELb1EEEEEEEEEvNT_6ParamsE)
        /*004c*/ 	.short	0x0380
        /*004e*/ 	.short	0x0a80


	//----- nvinfo : EIATTR_SW_WAR
	.align		4
.L_506:
        /*0050*/ 	.byte	0x04, 0x36
        /*0052*/ 	.short	(.L_508 - .L_507)
.L_507:
        /*0054*/ 	.word	0x00000008
.L_508:


//--------------------- .nv.info._ZN7cutlass13device_kernelIN5flash11enable_sm90INS1_16FlashAttnFwdSm90INS1_25CollectiveMainloopFwdSm90ILi2EN4cute5tupleIJNS5_1CILi1EEES8_S8_EEENS6_IJNS7_ILi64EEESA_SA_EEELi512ENS_6half_tEfNS_4arch4Sm90ELb0ELb1ELb1ELb1ELb0ELb0ELb1ELb0ELb0ELb1ELb1ELb0EEENS1_21CollectiveEpilogueFwdINS6_IJSA_NS7_ILi512EEESA_EEES9_SC_SE_Li256ELb1ELb1ELb1ELb0EEENS1_36VarlenDynamicPersistentTileSchedulerILi64ELi64ELi256ELi128ELb1ELb1ELb1ELb1ELb0ELb1EEEEEEEEEvNT_6ParamsE --------------------------
	.section	.nv.info._ZN7cutlass13device_kernelIN5flash11enable_sm90INS1_16FlashAttnFwdSm90INS1_25CollectiveMainloopFwdSm90ILi2EN4cute5tupleIJNS5_1CILi1EEES8_S8_EEENS6_IJNS7_ILi64EEESA_SA_EEELi512ENS_6half_tEfNS_4arch4Sm90ELb0ELb1ELb1ELb1ELb0ELb0ELb1ELb0ELb0ELb1ELb1ELb0EEENS1_21CollectiveEpilogueFwdINS6_IJSA_NS7_ILi512EEESA_EEES9_SC_SE_Li256ELb1ELb1ELb1ELb0EEENS1_36VarlenDynamicPersistentTileSchedulerILi64ELi64ELi256ELi128ELb1ELb1ELb1ELb1ELb0ELb1EEEEEEEEEvNT_6ParamsE,"",@"SHT_CUDA_INFO"
	.sectionflags	@""
	.align	4


	//----- nvinfo : EIATTR_CUDA_API_VERSION
	.align		4
        /*0000*/ 	.byte	0x04, 0x37
        /*0002*/ 	.short	(.L_510 - .L_509)
.L_509:
        /*0004*/ 	.word	0x00000082


	//----- nvinfo : EIATTR_KPARAM_INFO
	.align		4
.L_510:
        /*0008*/ 	.byte	0x04, 0x17
        /*000a*/ 	.short	(.L_512 - .L_511)
.L_511:
        /*000c*/ 	.word	0x00000000
        /*0010*/ 	.short	0x0000
        /*0012*/ 	.short	0x0000
        /*0014*/ 	.byte	0x00, 0xf0, 0x01, 0x2e


	//----- nvinfo : EIATTR_SPARSE_MMA_MASK
	.align		4
.L_512:
        /*0018*/ 	.byte	0x03, 0x50
        /*001a*/ 	.short	0x0000


	//----- nvinfo : EIATTR_MAXREG_COUNT
	.align		4
        /*001c*/ 	.byte	0x03, 0x1b
        /*001e*/ 	.short	0x00a8


	//----- nvinfo : EIATTR_MERCURY_ISA_VERSION
	.align		4
        /*0020*/ 	.byte	0x03, 0x5f
        /*0022*/ 	.short	0x0101


	//----- nvinfo : EIATTR_VRC_CTA_INIT_COUNT
	.align		4
        /*0024*/ 	.byte	0x02, 0x4a
	.zero		1
	.zero		1


	//----- nvinfo : EIATTR_EXIT_INSTR_OFFSETS
	.align		4
        /*0028*/ 	.byte	0x04, 0x1c
        /*002a*/ 	.short	(.L_514 - .L_513)


	//   ....[0]....
.L_513:
        /*002c*/ 	.word	0x00000010


	//----- nvinfo : EIATTR_MAX_THREADS
	.align		4
.L_514:
        /*0030*/ 	.byte	0x04, 0x05
        /*0032*/ 	.short	(.L_516 - .L_515)
.L_515:
        /*0034*/ 	.word	0x00000180
        /*0038*/ 	.word	0x00000001
        /*003c*/ 	.word	0x00000001


	//----- nvinfo : EIATTR_CBANK_PARAM_SIZE
	.align		4
.L_516:
        /*0040*/ 	.byte	0x03, 0x19
        /*0042*/ 	.short	0x0b80


	//----- nvinfo : EIATTR_PARAM_CBANK
	.align		4
        /*0044*/ 	.byte	0x04, 0x0a
        /*0046*/ 	.short	(.L_518 - .L_517)
	.align		4
.L_517:
        /*0048*/ 	.word	index@(.nv.constant0._ZN7cutlass13device_kernelIN5flash11enable_sm90INS1_16FlashAttnFwdSm90INS1_25CollectiveMainloopFwdSm90ILi2EN4cute5tupleIJNS5_1CILi1EEES8_S8_EEENS6_IJNS7_ILi64EEESA_SA_EEELi512ENS_6half_tEfNS_4arch4Sm90ELb0ELb1ELb1ELb1ELb0ELb0ELb1ELb0ELb0ELb1ELb1ELb0EEENS1_21CollectiveEpilogueFwdINS6_IJSA_NS7_ILi512EEESA_EEES9_SC_SE_Li256ELb1ELb1ELb1ELb0EEENS1_36VarlenDynamicPersistentTileSchedulerILi64ELi64ELi256ELi128ELb1ELb1ELb1ELb1ELb0ELb1EEEEEEEEEvNT_6ParamsE)
        /*004c*/ 	.short	0x0380
        /*004e*/ 	.short	0x0b80


	//----- nvinfo : EIATTR_SW_WAR
	.align		4
.L_518:
        /*0050*/ 	.byte	0x04, 0x36
        /*0052*/ 	.short	(.L_520 - .L_519)
.L_519:
        /*0054*/ 	.word	0x00000008
.L_520:


//--------------------- .nv.info._ZN7cutlass13device_kernelIN5flash11enable_sm90INS1_16FlashAttnFwdSm90INS1_25CollectiveMainloopFwdSm90ILi2EN4cute5tupleIJNS5_1CILi1EEES8_S8_EEENS6_IJNS7_ILi64EEESA_SA_EEELi512ENS_6half_tEfNS_4arch4Sm90ELb0ELb1ELb1ELb1ELb0ELb1ELb1ELb0ELb0ELb1ELb1ELb0EEENS1_21CollectiveEpilogueFwdINS6_IJSA_NS7_ILi512EEESA_EEES9_SC_SE_Li256ELb1ELb1ELb1ELb0EEENS1_36VarlenDynamicPersistentTileSchedulerILi64ELi64ELi256ELi128ELb1ELb1ELb1ELb1ELb0ELb1EEEEEEEEEvNT_6ParamsE --------------------------
	.section	.nv.info._ZN7cutlass13device_kernelIN5flash11enable_sm90INS1_16FlashAttnFwdSm90INS1_25CollectiveMainloopFwdSm90ILi2EN4cute5tupleIJNS5_1CILi1EEES8_S8_EEENS6_IJNS7_ILi64EEESA_SA_EEELi512ENS_6half_tEfNS_4arch4Sm90ELb0ELb1ELb1ELb1ELb0ELb1ELb1ELb0ELb0ELb1ELb1ELb0EEENS1_21CollectiveEpilogueFwdINS6_IJSA_NS7_ILi512EEESA_EEES9_SC_SE_Li256ELb1ELb1ELb1ELb0EEENS1_36VarlenDynamicPersistentTileSchedulerILi64ELi64ELi256ELi128ELb1ELb1ELb1ELb1ELb0ELb1EEEEEEEEEvNT_6ParamsE,"",@"SHT_CUDA_INFO"
	.sectionflags	@""
	.align	4


	//----- nvinfo : EIATTR_CUDA_API_VERSION
	.align		4
        /*0000*/ 	.byte	0x04, 0x37
        /*0002*/ 	.short	(.L_522 - .L_521)
.L_521:
        /*0004*/ 	.word	0x00000082


	//----- nvinfo : EIATTR_KPARAM_INFO
	.align		4
.L_522:
        /*0008*/ 	.byte	0x04, 0x17
        /*000a*/ 	.short	(.L_524 - .L_523)
.L_523:
        /*000c*/ 	.word	0x00000000
        /*0010*/ 	.short	0x0000
        /*0012*/ 	.short	0x0000
        /*0014*/ 	.byte	0x00, 0xf0, 0x01, 0x2e


	//----- nvinfo : EIATTR_SPARSE_MMA_MASK
	.align		4
.L_524:
        /*0018*/ 	.byte	0x03, 0x50
        /*001a*/ 	.short	0x0000


	//----- nvinfo : EIATTR_MAXREG_COUNT
	.align		4
        /*001c*/ 	.byte	0x03, 0x1b
        /*001e*/ 	.short	0x00a8


	//----- nvinfo : EIATTR_MERCURY_ISA_VERSION
	.align		4
        /*0020*/ 	.byte	0x03, 0x5f
        /*0022*/ 	.short	0x0101


	//----- nvinfo : EIATTR_VRC_CTA_INIT_COUNT
	.align		4
        /*0024*/ 	.byte	0x02, 0x4a
	.zero		1
	.zero		1


	//----- nvinfo : EIATTR_EXIT_INSTR_OFFSETS
	.align		4
        /*0028*/ 	.byte	0x04, 0x1c
        /*002a*/ 	.short	(.L_526 - .L_525)


	//   ....[0]....
.L_525:
        /*002c*/ 	.word	0x00000010


	//----- nvinfo : EIATTR_MAX_THREADS
	.align		4
.L_526:
        /*0030*/ 	.byte	0x04, 0x05
        /*0032*/ 	.short	(.L_528 - .L_527)
.L_527:
        /*0034*/ 	.word	0x00000180
        /*0038*/ 	.word	0x00000001
        /*003c*/ 	.word	0x00000001


	//----- nvinfo : EIATTR_CBANK_PARAM_SIZE
	.align		4
.L_528:
        /*0040*/ 	.byte	0x03, 0x19
        /*0042*/ 	.short	0x0b80


	//----- nvinfo : EIATTR_PARAM_CBANK
	.align		4
        /*0044*/ 	.byte	0x04, 0x0a
        /*0046*/ 	.short	(.L_530 - .L_529)
	.align		4
.L_529:
        /*0048*/ 	.word	index@(.nv.constant0._ZN7cutlass13device_kernelIN5flash11enable_sm90INS1_16FlashAttnFwdSm90INS1_25CollectiveMainloopFwdSm90ILi2EN4cute5tupleIJNS5_1CILi1EEES8_S8_EEENS6_IJNS7_ILi64EEESA_SA_EEELi512ENS_6half_tEfNS_4arch4Sm90ELb0ELb1ELb1ELb1ELb0ELb1ELb1ELb0ELb0ELb1ELb1ELb0EEENS1_21CollectiveEpilogueFwdINS6_IJSA_NS7_ILi512EEESA_EEES9_SC_SE_Li256ELb1ELb1ELb1ELb0EEENS1_36VarlenDynamicPersistentTileSchedulerILi64ELi64ELi256ELi128ELb1ELb1ELb1ELb1ELb0ELb1EEEEEEEEEvNT_6ParamsE)
        /*004c*/ 	.short	0x0380
        /*004e*/ 	.short	0x0b80


	//----- nvinfo : EIATTR_SW_WAR
	.align		4
.L_530:
        /*0050*/ 	.byte	0x04, 0x36
        /*0052*/ 	.short	(.L_532 - .L_531)
.L_531:
        /*0054*/ 	.word	0x00000008
.L_532:


//--------------------- .nv.info._ZN7cutlass13device_kernelIN5flash11enable_sm90INS1_16FlashAttnFwdSm90INS1_25CollectiveMainloopFwdSm90ILi2EN4cute5tupleIJNS5_1CILi1EEES8_S8_EEENS6_IJNS7_ILi64EEESA_SA_EEELi512ENS_6half_tEfNS_4arch4Sm90ELb1ELb0ELb1ELb0ELb0ELb0ELb0ELb0ELb0ELb1ELb1ELb0EEENS1_21CollectiveEpilogueFwdINS6_IJSA_NS7_ILi512EEESA_EEES9_SC_SE_Li256ELb0ELb1ELb1ELb0EEENS1_19SingleTileSchedulerILb0ELb1ELb1ELi64EEEEEEEEEvNT_6ParamsE --------------------------
	.section	.nv.info._ZN7cutlass13device_kernelIN5flash11enable_sm90INS1_16FlashAttnFwdSm90INS1_25CollectiveMainloopFwdSm90ILi2EN4cute5tupleIJNS5_1CILi1EEES8_S8_EEENS6_IJNS7_ILi64EEESA_SA_EEELi512ENS_6half_tEfNS_4arch4Sm90ELb1ELb0ELb1ELb0ELb0ELb0ELb0ELb0ELb0ELb1ELb1ELb0EEENS1_21CollectiveEpilogueFwdINS6_IJSA_NS7_ILi512EEESA_EEES9_SC_SE_Li256ELb0ELb1ELb1ELb0EEENS1_19SingleTileSchedulerILb0ELb1ELb1ELi64EEEEEEEEEvNT_6ParamsE,"",@"SHT_CUDA_INFO"
	.sectionflags	@""
	.align	4


	//----- nvinfo : EIATTR_CUDA_API_VERSION
	.align		4
        /*0000*/ 	.byte	0x04, 0x37
        /*0002*/ 	.short	(.L_534 - .L_533)
.L_533:
        /*0004*/ 	.word	0x00000082


	//----- nvinfo : EIATTR_KPARAM_INFO
	.align		4
.L_534:
        /*0008*/ 	.byte	0x04, 0x17
        /*000a*/ 	.short	(.L_536 - .L_535)
.L_535:
        /*000c*/ 	.word	0x00000000
        /*0010*/ 	.short	0x0000
        /*0012*/ 	.short	0x0000
        /*0014*/ 	.byte	0x00, 0xf0, 0x01, 0x28


	//----- nvinfo : EIATTR_SPARSE_MMA_MASK
	.align		4
.L_536:
        /*0018*/ 	.byte	0x03, 0x50
        /*001a*/ 	.short	0x0000


	//----- nvinfo : EIATTR_MAXREG_COUNT
	.align		4
        /*001c*/ 	.byte	0x03, 0x1b
        /*001e*/ 	.short	0x00a8


	//----- nvinfo : EIATTR_MERCURY_ISA_VERSION
	.align		4
        /*0020*/ 	.byte	0x03, 0x5f
        /*0022*/ 	.short	0x0101


	//----- nvinfo : EIATTR_VRC_CTA_INIT_COUNT
	.align		4
        /*0024*/ 	.byte	0x02, 0x4a
	.zero		1
	.zero		1


	//----- nvinfo : EIATTR_EXIT_INSTR_OFFSETS
	.align		4
        /*0028*/ 	.byte	0x04, 0x1c
        /*002a*/ 	.short	(.L_538 - .L_537)


	//   ....[0]....
.L_537:
        /*002c*/ 	.word	0x00000010


	//----- nvinfo : EIATTR_MAX_THREADS
	.align		4
.L_538:
        /*0030*/ 	.byte	0x04, 0x05
        /*0032*/ 	.short	(.L_540 - .L_539)
.L_539:
        /*0034*/ 	.word	0x00000180
        /*0038*/ 	.word	0x00000001
        /*003c*/ 	.word	0x00000001


	//----- nvinfo : EIATTR_CBANK_PARAM_SIZE
	.align		4
.L_540:
        /*0040*/ 	.byte	0x03, 0x19
        /*0042*/ 	.short	0x0a00


	//----- nvinfo : EIATTR_PARAM_CBANK
	.align		4
        /*0044*/ 	.byte	0x04, 0x0a
        /*0046*/ 	.short	(.L_542 - .L_541)
	.align		4
.L_541:
        /*0048*/ 	.word	index@(.nv.constant0._ZN7cutlass13device_kernelIN5flash11enable_sm90INS1_16FlashAttnFwdSm90INS1_25CollectiveMainloopFwdSm90ILi2EN4cute5tupleIJNS5_1CILi1EEES8_S8_EEENS6_IJNS7_ILi64EEESA_SA_EEELi512ENS_6half_tEfNS_4arch4Sm90ELb1ELb0ELb1ELb0ELb0ELb0ELb0ELb0ELb0ELb1ELb1ELb0EEENS1_21CollectiveEpilogueFwdINS6_IJSA_NS7_ILi512EEESA_EEES9_SC_SE_Li256ELb0ELb1ELb1ELb0EEENS1_19SingleTileSchedulerILb0ELb1ELb1ELi64EEEEEEEEEvNT_6ParamsE)
        /*004c*/ 	.short	0x0380
        /*004e*/ 	.short	0x0a00


	//----- nvinfo : EIATTR_SW_WAR
	.align		4
.L_542:
        /*0050*/ 	.byte	0x04, 0x36
        /*0052*/ 	.short	(.L_544 - .L_543)
.L_543:
        /*0054*/ 	.word	0x00000008
.L_544:


//--------------------- .nv.info._ZN7cutlass13device_kernelIN5flash11enable_sm90INS1_16FlashAttnFwdSm90INS1_25CollectiveMainloopFwdSm90ILi2EN4cute5tupleIJNS5_1CILi1EEES8_S8_EEENS6_IJNS7_ILi64EEESA_SA_EEELi512ENS_6half_tEfNS_4arch4Sm90ELb1ELb0ELb1ELb0ELb0ELb0ELb1ELb0ELb0ELb1ELb1ELb0EEENS1_21CollectiveEpilogueFwdINS6_IJSA_NS7_ILi512EEESA_EEES9_SC_SE_Li256ELb0ELb1ELb1ELb0EEENS1_19SingleTileSchedulerILb0ELb1ELb1ELi64EEEEEEEEEvNT_6ParamsE --------------------------
	.section	.nv.info._ZN7cutlass13device_kernelIN5flash11enable_sm90INS1_16FlashAttnFwdSm90INS1_25CollectiveMainloopFwdSm90ILi2EN4cute5tupleIJNS5_1CILi1EEES8_S8_EEENS6_IJNS7_ILi64EEESA_SA_EEELi512ENS_6half_tEfNS_4arch4Sm90ELb1ELb0ELb1ELb0ELb0ELb0ELb1ELb0ELb0ELb1ELb1ELb0EEENS1_21CollectiveEpilogueFwdINS6_IJSA_NS7_ILi512EEESA_EEES9_SC_SE_Li256ELb0ELb1ELb1ELb0EEENS1_19SingleTileSchedulerILb0ELb1ELb1ELi64EEEEEEEEEvNT_6ParamsE,"",@"SHT_CUDA_INFO"
	.sectionflags	@""
	.align	4


	//----- nvinfo : EIATTR_CUDA_API_VERSION
	.align		4
        /*0000*/ 	.byte	0x04, 0x37
        /*0002*/ 	.short	(.L_546 - .L_545)
.L_545:
        /*0004*/ 	.word	0x00000082


	//----- nvinfo : EIATTR_KPARAM_INFO
	.align		4
.L_546:
        /*0008*/ 	.byte	0x04, 0x17
        /*000a*/ 	.short	(.L_548 - .L_547)
.L_547:
        /*000c*/ 	.word	0x00000000
        /*0010*/ 	.short	0x0000
        /*0012*/ 	.short	0x0000
        /*0014*/ 	.byte	0x00, 0xf0, 0x01, 0x2c


	//----- nvinfo : EIATTR_SPARSE_MMA_MASK
	.align		4
.L_548:
        /*0018*/ 	.byte	0x03, 0x50
        /*001a*/ 	.short	0x0000


	//----- nvinfo : EIATTR_MAXREG_COUNT
	.align		4
        /*001c*/ 	.byte	0x03, 0x1b
        /*001e*/ 	.short	0x00a8


	//----- nvinfo : EIATTR_MERCURY_ISA_VERSION
	.align		4
        /*0020*/ 	.byte	0x03, 0x5f
        /*0022*/ 	.short	0x0101


	//----- nvinfo : EIATTR_VRC_CTA_INIT_COUNT
	.align		4
        /*0024*/ 	.byte	0x02, 0x4a
	.zero		1
	.zero		1


	//----- nvinfo : EIATTR_EXIT_INSTR_OFFSETS
	.align		4
        /*0028*/ 	.byte	0x04, 0x1c
        /*002a*/ 	.short	(.L_550 - .L_549)


	//   ....[0]....
.L_549:
        /*002c*/ 	.word	0x00000010


	//----- nvinfo : EIATTR_MAX_THREADS
	.align		4
.L_550:
        /*0030*/ 	.byte	0x04, 0x05
        /*0032*/ 	.short	(.L_552 - .L_551)
.L_551:
        /*0034*/ 	.word	0x00000180
        /*0038*/ 	.word	0x00000001
        /*003c*/ 	.word	0x00000001


	//----- nvinfo : EIATTR_CBANK_PARAM_SIZE
	.align		4
.L_552:
        /*0040*/ 	.byte	0x03, 0x19
        /*0042*/ 	.short	0x0b00


	//----- nvinfo : EIATTR_PARAM_CBANK
	.align		4
        /*0044*/ 	.byte	0x04, 0x0a
        /*0046*/ 	.short	(.L_554 - .L_553)
	.align		4
.L_553:
        /*0048*/ 	.word	index@(.nv.constant0._ZN7cutlass13device_kernelIN5flash11enable_sm90INS1_16FlashAttnFwdSm90INS1_25CollectiveMainloopFwdSm90ILi2EN4cute5tupleIJNS5_1CILi1EEES8_S8_EEENS6_IJNS7_ILi64EEESA_SA_EEELi512ENS_6half_tEfNS_4arch4Sm90ELb1ELb0ELb1ELb0ELb0ELb0ELb1ELb0ELb0ELb1ELb1ELb0EEENS1_21CollectiveEpilogueFwdINS6_IJSA_NS7_ILi512EEESA_EEES9_SC_SE_Li256ELb0ELb1ELb1ELb0EEENS1_19SingleTileSchedulerILb0ELb1ELb1ELi64EEEEEEEEEvNT_6ParamsE)
        /*004c*/ 	.short	0x0380
        /*004e*/ 	.short	0x0b00


	//----- nvinfo : EIATTR_SW_WAR
	.align		4
.L_554:
        /*0050*/ 	.byte	0x04, 0x36
        /*0052*/ 	.short	(.L_556 - .L_555)
.L_555:
        /*0054*/ 	.word	0x00000008
.L_556:


//--------------------- .nv.info._ZN7cutlass13device_kernelIN5flash11enable_sm90INS1_16FlashAttnFwdSm90INS1_25CollectiveMainloopFwdSm90ILi2EN4cute5tupleIJNS5_1CILi1EEES8_S8_EEENS6_IJNS7_ILi64EEESA_SA_EEELi512ENS_6half_tEfNS_4arch4Sm90ELb1ELb0ELb1ELb1ELb0ELb0ELb0ELb0ELb0ELb1ELb1ELb0EEENS1_21CollectiveEpilogueFwdINS6_IJSA_NS7_ILi512EEESA_EEES9_SC_SE_Li256ELb1ELb1ELb1ELb0EEENS1_36VarlenDynamicPersistentTileSchedulerILi64ELi64ELi256ELi128ELb1ELb1ELb1ELb1ELb1ELb1EEEEEEEEEvNT_6ParamsE --------------------------
	.section	.nv.info._ZN7cutlass13device_kernelIN5flash11enable_sm90INS1_16FlashAttnFwdSm90INS1_25CollectiveMainloopFwdSm90ILi2EN4cute5tupleIJNS5_1CILi1EEES8_S8_EEENS6_IJNS7_ILi64EEESA_SA_EEELi512ENS_6half_tEfNS_4arch4Sm90ELb1ELb0ELb1ELb1ELb0ELb0ELb0ELb0ELb0ELb1ELb1ELb0EEENS1_21CollectiveEpilogueFwdINS6_IJSA_NS7_ILi512EEESA_EEES9_SC_SE_Li256ELb1ELb1ELb1ELb0EEENS1_36VarlenDynamicPersistentTileSchedulerILi64ELi64ELi256ELi128ELb1ELb1ELb1ELb1ELb1ELb1EEEEEEEEEvNT_6ParamsE,"",@"SHT_CUDA_INFO"
	.sectionflags	@""
	.align	4


	//----- nvinfo : EIATTR_CUDA_API_VERSION
	.align		4
        /*0000*/ 	.byte	0x04, 0x37
        /*0002*/ 	.short	(.L_558 - .L_557)
.L_557:
        /*0004*/ 	.word	0x00000082


	//----- nvinfo : EIATTR_KPARAM_INFO
	.align		4
.L_558:
        /*0008*/ 	.byte	0x04, 0x17
        /*000a*/ 	.short	(.L_560 - .L_559)
.L_559:
        /*000c*/ 	.word	0x00000000
        /*0010*/ 	.short	0x0000
        /*0012*/ 	.short	0x0000
        /*0014*/ 	.byte	0x00, 0xf0, 0x01, 0x2a


	//----- nvinfo : EIATTR_SPARSE_MMA_MASK
	.align		4
.L_560:
        /*0018*/ 	.byte	0x03, 0x50
        /*001a*/ 	.short	0x0000


	//----- nvinfo : EIATTR_MAXREG_COUNT
	.align		4
        /*001c*/ 	.byte	0x03, 0x1b
        /*001e*/ 	.short	0x00a8


	//----- nvinfo : EIATTR_MERCURY_ISA_VERSION
	.align		4
        /*0020*/ 	.byte	0x03, 0x5f
        /*0022*/ 	.short	0x0101


	//----- nvinfo : EIATTR_VRC_CTA_INIT_COUNT
	.align		4
        /*0024*/ 	.byte	0x02, 0x4a
	.zero		1
	.zero		1


	//----- nvinfo : EIATTR_EXIT_INSTR_OFFSETS
	.align		4
        /*0028*/ 	.byte	0x04, 0x1c
        /*002a*/ 	.short	(.L_562 - .L_561)


	//   ....[0]....
.L_561:
        /*002c*/ 	.word	0x00000010


	//----- nvinfo : EIATTR_MAX_THREADS
	.align		4
.L_562:
        /*0030*/ 	.byte	0x04, 0x05
        /*0032*/ 	.short	(.L_564 - .L_563)
.L_563:
        /*0034*/ 	.word	0x00000180
        /*0038*/ 	.word	0x00000001
        /*003c*/ 	.word	0x00000001


	//----- nvinfo : EIATTR_CBANK_PARAM_SIZE
	.align		4
.L_564:
        /*0040*/ 	.byte	0x03, 0x19
        /*0042*/ 	.short	0x0a80


	//----- nvinfo : EIATTR_PARAM_CBANK
	.align		4
        /*0044*/ 	.byte	0x04, 0x0a
        /*0046*/ 	.short	(.L_566 - .L_565)
	.align		4
.L_565:
        /*0048*/ 	.word	index@(.nv.constant0._ZN7cutlass13device_kernelIN5flash11enable_sm90INS1_16FlashAttnFwdSm90INS1_25CollectiveMainloopFwdSm90ILi2EN4cute5tupleIJNS5_1CILi1EEES8_S8_EEENS6_IJNS7_ILi64EEESA_SA_EEELi512ENS_6half_tEfNS_4arch4Sm90ELb1ELb0ELb1ELb1ELb0ELb0ELb0ELb0ELb0ELb1ELb1ELb0EEENS1_21CollectiveEpilogueFwdINS6_IJSA_NS7_ILi512EEESA_EEES9_SC_SE_Li256ELb1ELb1ELb1ELb0EEENS1_36VarlenDynamicPersistentTileSchedulerILi64ELi64ELi256ELi128ELb1ELb1ELb1ELb1ELb1ELb1EEEEEEEEEvNT_6ParamsE)
        /*004c*/ 	.short	0x0380
        /*004e*/ 	.short	0x0a80


	//----- nvinfo : EIATTR_SW_WAR
	.align		4
.L_566:
        /*0050*/ 	.byte	0x04, 0x36
        /*0052*/ 	.short	(.L_568 - .L_567)
.L_567:
        /*0054*/ 	.word	0x00000008
.L_568:


//--------------------- .nv.info._ZN7cutlass13device_kernelIN5flash11enable_sm90INS1_16FlashAttnFwdSm90INS1_25CollectiveMainloopFwdSm90ILi2EN4cute5tupleIJNS5_1CILi1EEES8_S8_EEENS6_IJNS7_ILi64EEESA_SA_EEELi512ENS_6half_tEfNS_4arch4Sm90ELb1ELb0ELb1ELb1ELb0ELb1ELb0ELb0ELb0ELb1ELb1ELb0EEENS1_21CollectiveEpilogueFwdINS6_IJSA_NS7_ILi512EEESA_EEES9_SC_SE_Li256ELb1ELb1ELb1ELb0EEENS1_36VarlenDynamicPersistentTileSchedulerILi64ELi64ELi256ELi128ELb1ELb1ELb1ELb1ELb1ELb1EEEEEEEEEvNT_6ParamsE --------------------------
	.section	.nv.info._ZN7cutlass13device_kernelIN5flash11enable_sm90INS1_16FlashAttnFwdSm90INS1_25CollectiveMainloopFwdSm90ILi2EN4cute5tupleIJNS5_1CILi1EEES8_S8_EEENS6_IJNS7_ILi64EEESA_SA_EEELi512ENS_6half_tEfNS_4arch4Sm90ELb1ELb0ELb1ELb1ELb0ELb1ELb0ELb0ELb0ELb1ELb1ELb0EEENS1_21CollectiveEpilogueFwdINS6_IJSA_NS7_ILi512EEESA_EEES9_SC_SE_Li256ELb1ELb1ELb1ELb0EEENS1_36VarlenDynamicPersistentTileSchedulerILi64ELi64ELi256ELi128ELb1ELb1ELb1ELb1ELb1ELb1EEEEEEEEEvNT_6ParamsE,"",@"SHT_CUDA_INFO"
	.sectionflags	@""
	.align	4


	//----- nvinfo : EIATTR_CUDA_API_VERSION
	.align		4
        /*0000*/ 	.byte	0x04, 0x37
        /*0002*/ 	.short	(.L_570 - .L_569)
.L_569:
        /*0004*/ 	.word	0x00000082


	//----- nvinfo : EIATTR_KPARAM_INFO
	.align		4
.L_570:
        /*0008*/ 	.byte	0x04, 0x17
        /*000a*/ 	.short	(.L_572 - .L_571)
.L_571:
        /*000c*/ 	.word	0x00000000
        /*0010*/ 	.short	0x0000
        /*0012*/ 	.short	0x0000
        /*0014*/ 	.byte	0x00, 0xf0, 0x01, 0x2a


	//----- nvinfo : EIATTR_SPARSE_MMA_MASK
	.align		4
.L_572:
        /*0018*/ 	.byte	0x03, 0x50
        /*001a*/ 	.short	0x0000


	//----- nvinfo : EIATTR_MAXREG_COUNT
	.align		4
        /*001c*/ 	.byte	0x03, 0x1b
        /*001e*/ 	.short	0x00a8


	//----- nvinfo : EIATTR_MERCURY_ISA_VERSION
	.align		4
        /*0020*/ 	.byte	0x03, 0x5f
        /*0022*/ 	.short	0x0101


	//----- nvinfo : EIATTR_VRC_CTA_INIT_COUNT
	.align		4
        /*0024*/ 	.byte	0x02, 0x4a
	.zero		1
	.zero		1


	//----- nvinfo : EIATTR_EXIT_INSTR_OFFSETS
	.align		4
        /*0028*/ 	.byte	0x04, 0x1c
        /*002a*/ 	.short	(.L_574 - .L_573)


	//   ....[0]....
.L_573:
        /*002c*/ 	.word	0x00000010


	//----- nvinfo : EIATTR_MAX_THREADS
	.align		4
.L_574:
        /*0030*/ 	.byte	0x04, 0x05
        /*0032*/ 	.short	(.L_576 - .L_575)
.L_575:
        /*0034*/ 	.word	0x00000180
        /*0038*/ 	.word	0x00000001
        /*003c*/ 	.word	0x00000001


	//----- nvinfo : EIATTR_CBANK_PARAM_SIZE
	.align		4
.L_576:
        /*0040*/ 	.byte	0x03, 0x19
        /*0042*/ 	.short	0x0a80


	//----- nvinfo : EIATTR_PARAM_CBANK
	.align		4
        /*0044*/ 	.byte	0x04, 0x0a
        /*0046*/ 	.short	(.L_578 - .L_577)
	.align		4
.L_577:
        /*0048*/ 	.word	index@(.nv.constant0._ZN7cutlass13device_kernelIN5flash11enable_sm90INS1_16FlashAttnFwdSm90INS1_25CollectiveMainloopFwdSm90ILi2EN4cute5tupleIJNS5_1CILi1EEES8_S8_EEENS6_IJNS7_ILi64EEESA_SA_EEELi512ENS_6half_tEfNS_4arch4Sm90ELb1ELb0ELb1ELb1ELb0ELb1ELb0ELb0ELb0ELb1ELb1ELb0EEENS1_21CollectiveEpilogueFwdINS6_IJSA_NS7_ILi512EEESA_EEES9_SC_SE_Li256ELb1ELb1ELb1ELb0EEENS1_36VarlenDynamicPersistentTileSchedulerILi64ELi64ELi256ELi128ELb1ELb1ELb1ELb1ELb1ELb1EEEEEEEEEvNT_6ParamsE)
        /*004c*/ 	.short	0x0380
        /*004e*/ 	.short	0x0a80


	//----- nvinfo : EIATTR_SW_WAR
	.align		4
.L_578:
        /*0050*/ 	.byte	0x04, 0x36
        /*0052*/ 	.short	(.L_580 - .L_579)
.L_579:
        /*0054*/ 	.word	0x00000008
.L_580:


//--------------------- .nv.info._ZN7cutlass13device_kernelIN5flash11enable_sm90INS1_16FlashAttnFwdSm90INS1_25CollectiveMainloopFwdSm90ILi2EN4cute5tupleIJNS5_1CILi1EEES8_S8_EEENS6_IJNS7_ILi64EEESA_SA_EEELi512ENS_6half_tEfNS_4arch4Sm90ELb1ELb0ELb1ELb1ELb0ELb0ELb1ELb0ELb0ELb1ELb1ELb0EEENS1_21CollectiveEpilogueFwdINS6_IJSA_NS7_ILi512EEESA_EEES9_SC_SE_Li256ELb1ELb1ELb1ELb0EEENS1_36VarlenDynamicPersistentTileSchedulerILi64ELi64ELi256ELi128ELb1ELb1ELb1ELb1ELb1ELb1EEEEEEEEEvNT_6ParamsE --------------------------
	.section	.nv.info._ZN7cutlass13device_kernelIN5flash11enable_sm90INS1_16FlashAttnFwdSm90INS1_25CollectiveMainloopFwdSm90ILi2EN4cute5tupleIJNS5_1CILi1EEES8_S8_EEENS6_IJNS7_ILi64EEESA_SA_EEELi512ENS_6half_tEfNS_4arch4Sm90ELb1ELb0ELb1ELb1ELb0ELb0ELb1ELb0ELb0ELb1ELb1ELb0EEENS1_21CollectiveEpilogueFwdINS6_IJSA_NS7_ILi512EEESA_EEES9_SC_SE_Li256ELb1ELb1ELb1ELb0EEENS1_36VarlenDynamicPersistentTileSchedulerILi64ELi64ELi256ELi128ELb1ELb1ELb1ELb1ELb1ELb1EEEEEEEEEvNT_6ParamsE,"",@"SHT_CUDA_INFO"
	.sectionflags	@""
	.align	4


	//----- nvinfo : EIATTR_CUDA_API_VERSION
	.align		4
        /*0000*/ 	.byte	0x04, 0x37
        /*0002*/ 	.short	(.L_582 - .L_581)
.L_581:
        /*0004*/ 	.word	0x00000082


	//----- nvinfo : EIATTR_KPARAM_INFO
	.align		4
.L_582:
        /*0008*/ 	.byte	0x04, 0x17
        /*000a*/ 	.short	(.L_584 - .L_583)
.L_583:
        /*000c*/ 	.word	0x00000000
        /*0010*/ 	.short	0x0000
        /*0012*/ 	.short	0x0000
        /*0014*/ 	.byte	0x00, 0xf0, 0x01, 0x2e


	//----- nvinfo : EIATTR_SPARSE_MMA_MASK
	.align		4
.L_584:
        /*0018*/ 	.byte	0x03, 0x50
        /*001a*/ 	.short	0x0000


	//----- nvinfo : EIATTR_MAXREG_COUNT
	.align		4
        /*001c*/ 	.byte	0x03, 0x1b
        /*001e*/ 	.short	0x00a8


	//----- nvinfo : EIATTR_MERCURY_ISA_VERSION
	.align		4
        /*0020*/ 	.byte	0x03, 0x5f
        /*0022*/ 	.short	0x0101


	//----- nvinfo : EIATTR_VRC_CTA_INIT_COUNT
	.align		4
        /*0024*/ 	.byte	0x02, 0x4a
	.zero		1
	.zero		1


	//----- nvinfo : EIATTR_EXIT_INSTR_OFFSETS
	.align		4
        /*0028*/ 	.byte	0x04, 0x1c
        /*002a*/ 	.short	(.L_586 - .L_585)


	//   ....[0]....
.L_585:
        /*002c*/ 	.word	0x00000010


	//----- nvinfo : EIATTR_MAX_THREADS
	.align		4
.L_586:
        /*0030*/ 	.byte	0x04, 0x05
        /*0032*/ 	.short	(.L_588 - .L_587)
.L_587:
        /*0034*/ 	.word	0x00000180
        /*0038*/ 	.word	0x00000001
        /*003c*/ 	.word	0x00000001


	//----- nvinfo : EIATTR_CBANK_PARAM_SIZE
	.align		4
.L_588:
        /*0040*/ 	.byte	0x03, 0x19
        /*0042*/ 	.short	0x0b80


	//----- nvinfo : EIATTR_PARAM_CBANK
	.align		4
        /*0044*/ 	.byte	0x04, 0x0a
        /*0046*/ 	.short	(.L_590 - .L_589)
	.align		4
.L_589:
        /*0048*/ 	.word	index@(.nv.constant0._ZN7cutlass13device_kernelIN5flash11enable_sm90INS1_16FlashAttnFwdSm90INS1_25CollectiveMainloopFwdSm90ILi2EN4cute5tupleIJNS5_1CILi1EEES8_S8_EEENS6_IJNS7_ILi64EEESA_SA_EEELi512ENS_6half_tEfNS_4arch4Sm90ELb1ELb0ELb1ELb1ELb0ELb0ELb1ELb0ELb0ELb1ELb1ELb0EEENS1_21CollectiveEpilogueFwdINS6_IJSA_NS7_ILi512EEESA_EEES9_SC_SE_Li256ELb1ELb1ELb1ELb0EEENS1_36VarlenDynamicPersistentTileSchedulerILi64ELi64ELi256ELi128ELb1ELb1ELb1ELb1ELb1ELb1EEEEEEEEEvNT_6ParamsE)
        /*004c*/ 	.short	0x0380
        /*004e*/ 	.short	0x0b80


	//----- nvinfo : EIATTR_SW_WAR
	.align		4
.L_590:
        /*0050*/ 	.byte	0x04, 0x36
        /*0052*/ 	.short	(.L_592 - .L_591)
.L_591:
        /*0054*/ 	.word	0x00000008
.L_592:


//--------------------- .nv.info._ZN7cutlass13device_kernelIN5flash11enable_sm90INS1_16FlashAttnFwdSm90INS1_25CollectiveMainloopFwdSm90ILi2EN4cute5tupleIJNS5_1CILi1EEES8_S8_EEENS6_IJNS7_ILi64EEESA_SA_EEELi512ENS_6half_tEfNS_4arch4Sm90ELb1ELb0ELb1ELb1ELb0ELb1ELb1ELb0ELb0ELb1ELb1ELb0EEENS1_21CollectiveEpilogueFwdINS6_IJSA_NS7_ILi512EEESA_EEES9_SC_SE_Li256ELb1ELb1ELb1ELb0EEENS1_36VarlenDynamicPersistentTileSchedulerILi64ELi64ELi256ELi128ELb1ELb1ELb1ELb1ELb1ELb1EEEEEEEEEvNT_6ParamsE --------------------------
	.section	.nv.info._ZN7cutlass13device_kernelIN5flash11enable_sm90INS1_16FlashAttnFwdSm90INS1_25CollectiveMainloopFwdSm90ILi2EN4cute5tupleIJNS5_1CILi1EEES8_S8_EEENS6_IJNS7_ILi64EEESA_SA_EEELi512ENS_6half_tEfNS_4arch4Sm90ELb1ELb0ELb1ELb1ELb0ELb1ELb1ELb0ELb0ELb1ELb1ELb0EEENS1_21CollectiveEpilogueFwdINS6_IJSA_NS7_ILi512EEESA_EEES9_SC_SE_Li256ELb1ELb1ELb1ELb0EEENS1_36VarlenDynamicPersistentTileSchedulerILi64ELi64ELi256ELi128ELb1ELb1ELb1ELb1ELb1ELb1EEEEEEEEEvNT_6ParamsE,"",@"SHT_CUDA_INFO"
	.sectionflags	@""
	.align	4


	//----- nvinfo : EIATTR_CUDA_API_VERSION
	.align		4
        /*0000*/ 	.byte	0x04, 0x37
        /*0002*/ 	.short	(.L_594 - .L_593)
.L_593:
        /*0004*/ 	.word	0x00000082


	//----- nvinfo : EIATTR_KPARAM_INFO
	.align		4
.L_594:
        /*0008*/ 	.byte	0x04, 0x17
        /*000a*/ 	.short	(.L_596 - .L_595)
.L_595:
        /*000c*/ 	.word	0x00000000
        /*0010*/ 	.short	0x0000
        /*0012*/ 	.short	0x0000
        /*0014*/ 	.byte	0x00, 0xf0, 0x01, 0x2e


	//----- nvinfo : EIATTR_SPARSE_MMA_MASK
	.align		4
.L_596:
        /*0018*/ 	.byte	0x03, 0x50
        /*001a*/ 	.short	0x0000


	//----- nvinfo : EIATTR_MAXREG_COUNT
	.align		4
        /*001c*/ 	.byte	0x03, 0x1b
        /*001e*/ 	.short	0x00a8


	//----- nvinfo : EIATTR_MERCURY_ISA_VERSION
	.align		4
        /*0020*/ 	.byte	0x03, 0x5f
        /*0022*/ 	.short	0x0101


	//----- nvinfo : EIATTR_VRC_CTA_INIT_COUNT
	.align		4
        /*0024*/ 	.byte	0x02, 0x4a
	.zero		1
	.zero		1


	//----- nvinfo : EIATTR_EXIT_INSTR_OFFSETS
	.align		4
        /*0028*/ 	.byte	0x04, 0x1c
        /*002a*/ 	.short	(.L_598 - .L_597)


	//   ....[0]....
.L_597:
        /*002c*/ 	.word	0x00000010


	//----- nvinfo : EIATTR_MAX_THREADS
	.align		4
.L_598:
        /*0030*/ 	.byte	0x04, 0x05
        /*0032*/ 	.short	(.L_600 - .L_599)
.L_599:
        /*0034*/ 	.word	0x00000180
        /*0038*/ 	.word	0x00000001
        /*003c*/ 	.word	0x00000001


	//----- nvinfo : EIATTR_CBANK_PARAM_SIZE
	.align		4
.L_600:
        /*0040*/ 	.byte	0x03, 0x19
        /*0042*/ 	.short	0x0b80


	//----- nvinfo : EIATTR_PARAM_CBANK
	.align		4
        /*0044*/ 	.byte	0x04, 0x0a
        /*0046*/ 	.short	(.L_602 - .L_601)
	.align		4
.L_601:
        /*0048*/ 	.word	index@(.nv.constant0._ZN7cutlass13device_kernelIN5flash11enable_sm90INS1_16FlashAttnFwdSm90INS1_25CollectiveMainloopFwdSm90ILi2EN4cute5tupleIJNS5_1CILi1EEES8_S8_EEENS6_IJNS7_ILi64EEESA_SA_EEELi512ENS_6half_tEfNS_4arch4Sm90ELb1ELb0ELb1ELb1ELb0ELb1ELb1ELb0ELb0ELb1ELb1ELb0EEENS1_21CollectiveEpilogueFwdINS6_IJSA_NS7_ILi512EEESA_EEES9_SC_SE_Li256ELb1ELb1ELb1ELb0EEENS1_36VarlenDynamicPersistentTileSchedulerILi64ELi64ELi256ELi128ELb1ELb1ELb1ELb1ELb1ELb1EEEEEEEEEvNT_6ParamsE)
        /*004c*/ 	.short	0x0380
        /*004e*/ 	.short	0x0b80


	//----- nvinfo : EIATTR_SW_WAR
	.align		4
.L_602:
        /*0050*/ 	.byte	0x04, 0x36
        /*0052*/ 	.short	(.L_604 - .L_603)
.L_603:
        /*0054*/ 	.word	0x00000008
.L_604:


//--------------------- .nv.info._ZN7cutlass13device_kernelIN5flash11enable_sm90INS1_16FlashAttnFwdSm90INS1_25CollectiveMainloopFwdSm90ILi2EN4cute5tupleIJNS5_1CILi1EEES8_S8_EEENS6_IJNS7_ILi128EEENS7_ILi96EEENS7_ILi64EEEEEELi256ENS_6half_tEfNS_4arch4Sm90ELb0ELb0ELb1ELb0ELb0ELb0ELb0ELb1ELb0ELb1ELb1ELb0EEENS1_21CollectiveEpilogueFwdINS6_IJSA_NS7_ILi256EEESB_EEES9_SE_SG_Li256ELb0ELb1ELb1ELb0EEENS1_19SingleTileSchedulerILb0ELb1ELb1ELi128EEEEEEEEEvNT_6ParamsE --------------------------
	.section	.nv.info._ZN7cutlass13device_kernelIN5flash11enable_sm90INS1_16FlashAttnFwdSm90INS1_25CollectiveMainloopFwdSm90ILi2EN4cute5tupleIJNS5_1CILi1EEES8_S8_EEENS6_IJNS7_ILi128EEENS7_ILi96EEENS7_ILi64EEEEEELi256ENS_6half_tEfNS_4arch4Sm90ELb0ELb0ELb1ELb0ELb0ELb0ELb0ELb1ELb0ELb1ELb1ELb0EEENS1_21CollectiveEpilogueFwdINS6_IJSA_NS7_ILi256EEESB_EEES9_SE_SG_Li256ELb0ELb1ELb1ELb0EEENS1_19SingleTileSchedulerILb0ELb1ELb1ELi128EEEEEEEEEvNT_6ParamsE,"",@"SHT_CUDA_INFO"
	.sectionflags	@""
	.align	4


	//----- nvinfo : EIATTR_CUDA_API_VERSION
	.align		4
        /*0000*/ 	.byte	0x04, 0x37
        /*0002*/ 	.short	(.L_606 - .L_605)
.L_605:
        /*0004*/ 	.word	0x00000082


	//----- nvinfo : EIATTR_KPARAM_INFO
	.align		4
.L_606:
        /*0008*/ 	.byte	0x04, 0x17
        /*000a*/ 	.short	(.L_608 - .L_607)
.L_607:
        /*000c*/ 	.word	0x00000000
        /*0010*/ 	.short	0x0000
        /*0012*/ 	.short	0x0000
        /*0014*/ 	.byte	0x00, 0xf0, 0x01, 0x28


	//----- nvinfo : EIATTR_SPARSE_MMA_MASK
	.align		4
.L_608:
        /*0018*/ 	.byte	0x03, 0x50
        /*001a*/ 	.short	0x0000


	//----- nvinfo : EIATTR_MAXREG_COUNT
	.align		4
        /*001c*/ 	.byte	0x03, 0x1b
        /*001e*/ 	.short	0x00a8


	//----- nvinfo : EIATTR_MERCURY_ISA_VERSION
	.align		4
        /*0020*/ 	.byte	0x03, 0x5f
        /*0022*/ 	.short	0x0101


	//----- nvinfo : EIATTR_VRC_CTA_INIT_COUNT
	.align		4
        /*0024*/ 	.byte	0x02, 0x4a
	.zero		1
	.zero		1


	//----- nvinfo : EIATTR_EXIT_INSTR_OFFSETS
	.align		4
        /*0028*/ 	.byte	0x04, 0x1c
        /*002a*/ 	.short	(.L_610 - .L_609)


	//   ....[0]....
.L_609:
        /*002c*/ 	.word	0x00000010


	//----- nvinfo : EIATTR_MAX_THREADS
	.align		4
.L_610:
        /*0030*/ 	.byte	0x04, 0x05
        /*0032*/ 	.short	(.L_612 - .L_611)
.L_611:
        /*0034*/ 	.word	0x00000180
        /*0038*/ 	.word	0x00000001
        /*003c*/ 	.word	0x00000001


	//----- nvinfo : EIATTR_CBANK_PARAM_SIZE
	.align		4
.L_612:
        /*0040*/ 	.byte	0x03, 0x19
        /*0042*/ 	.short	0x0a00


	//----- nvinfo : EIATTR_PARAM_CBANK
	.align		4
        /*0044*/ 	.byte	0x04, 0x0a
        /*0046*/ 	.short	(.L_614 - .L_613)
	.align		4
.L_613:
        /*0048*/ 	.word	index@(.nv.constant0._ZN7cutlass13device_kernelIN5flash11enable_sm90INS1_16FlashAttnFwdSm90INS1_25CollectiveMainloopFwdSm90ILi2EN4cute5tupleIJNS5_1CILi1EEES8_S8_EEENS6_IJNS7_ILi128EEENS7_ILi96EEENS7_ILi64EEEEEELi256ENS_6half_tEfNS_4arch4Sm90ELb0ELb0ELb1ELb0ELb0ELb0ELb0ELb1ELb0ELb1ELb1ELb0EEENS1_21CollectiveEpilogueFwdINS6_IJSA_NS7_ILi256EEESB_EEES9_SE_SG_Li256ELb0ELb1ELb1ELb0EEENS1_19SingleTileSchedulerILb0ELb1ELb1ELi128EEEEEEEEEvNT_6ParamsE)
        /*004c*/ 	.short	0x0380
        /*004e*/ 	.short	0x0a00


	//----- nvinfo : EIATTR_SW_WAR
	.align		4
.L_614:
        /*0050*/ 	.byte	0x04, 0x36
        /*0052*/ 	.short	(.L_616 - .L_615)
.L_615:
        /*0054*/ 	.word	0x00000008
.L_616:


//--------------------- .nv.info._ZN7cutlass13device_kernelIN5flash11enable_sm90INS1_16FlashAttnFwdSm90INS1_25CollectiveMainloopFwdSm90ILi2EN4cute5tupleIJNS5_1CILi1EEES8_S8_EEENS6_IJNS7_ILi128EEENS7_ILi96EEENS7_ILi64EEEEEELi256ENS_6half_tEfNS_4arch4Sm90ELb0ELb0ELb1ELb0ELb0ELb0ELb1ELb1ELb0ELb1ELb1ELb0EEENS1_21CollectiveEpilogueFwdINS6_IJSA_NS7_ILi256EEESB_EEES9_SE_SG_Li256ELb0ELb1ELb1ELb0EEENS1_19SingleTileSchedulerILb0ELb1ELb1ELi128EEEEEEEEEvNT_6ParamsE --------------------------
	.section	.nv.info._ZN7cutlass13device_kernelIN5flash11enable_sm90INS1_16FlashAttnFwdSm90INS1_25CollectiveMainloopFwdSm90ILi2EN4cute5tupleIJNS5_1CILi1EEES8_S8_EEENS6_IJNS7_ILi128EEENS7_ILi96EEENS7_ILi64EEEEEELi256ENS_6half_tEfNS_4arch4Sm90ELb0ELb0ELb1ELb0ELb0ELb0ELb1ELb1ELb0ELb1ELb1ELb0EEENS1_21CollectiveEpilogueFwdINS6_IJSA_NS7_ILi256EEESB_EEES9_SE_SG_Li256ELb0ELb1ELb1ELb0EEENS1_19SingleTileSchedulerILb0ELb1ELb1ELi128EEEEEEEEEvNT_6ParamsE,"",@"SHT_CUDA_INFO"
	.sectionflags	@""
	.align	4


	//----- nvinfo : EIATTR_CUDA_API_VERSION
	.align		4
        /*0000*/ 	.byte	0x04, 0x37
        /*0002*/ 	.short	(.L_618 - .L_617)
.L_617:
        /*0004*/ 	.word	0x00000082


	//----- nvinfo : EIATTR_KPARAM_INFO
	.align		4
.L_618:
        /*0008*/ 	.byte	0x04, 0x17
        /*000a*/ 	.short	(.L_620 - .L_619)
.L_619:
        /*000c*/ 	.word	0x00000000
        /*0010*/ 	.short	0x0000
        /*0012*/ 	.short	0x0000
        /*0014*/ 	.byte	0x00, 0xf0, 0x01, 0x2c


	//----- nvinfo : EIATTR_SPARSE_MMA_MASK
	.align		4
.L_620:
        /*0018*/ 	.byte	0x03, 0x50
        /*001a*/ 	.short	0x0000


	//----- nvinfo : EIATTR_MAXREG_COUNT
	.align		4
        /*001c*/ 	.byte	0x03, 0x1b
        /*001e*/ 	.short	0x00a8


	//----- nvinfo : EIATTR_MERCURY_ISA_VERSION
	.align		4
        /*0020*/ 	.byte	0x03, 0x5f
        /*0022*/ 	.short	0x0101


	//----- nvinfo : EIATTR_VRC_CTA_INIT_COUNT
	.align		4
        /*0024*/ 	.byte	0x02, 0x4a
	.zero		1
	.zero		1


	//----- nvinfo : EIATTR_EXIT_INSTR_OFFSETS
	.align		4
        /*0028*/ 	.byte	0x04, 0x1c
        /*002a*/ 	.short	(.L_622 - .L_621)


	//   ....[0]....
.L_621:
        /*002c*/ 	.word	0x00000010


	//----- nvinfo : EIATTR_MAX_THREADS
	.align		4
.L_622:
        /*0030*/ 	.byte	0x04, 0x05
        /*0032*/ 	.short	(.L_624 - .L_623)
.L_623:
        /*0034*/ 	.word	0x00000180
        /*0038*/ 	.word	0x00000001
        /*003c*/ 	.word	0x00000001


	//----- nvinfo : EIATTR_CBANK_PARAM_SIZE
	.align		4
.L_624:
        /*0040*/ 	.byte	0x03, 0x19
        /*0042*/ 	.short	0x0b00


	//----- nvinfo : EIATTR_PARAM_CBANK
	.align		4
        /*0044*/ 	.byte	0x04, 0x0a
        /*0046*/ 	.short	(.L_626 - .L_625)
	.align		4
.L_625:
        /*0048*/ 	.word	index@(.nv.constant0._ZN7cutlass13device_kernelIN5flash11enable_sm90INS1_16FlashAttnFwdSm90INS1_25CollectiveMainloopFwdSm90ILi2EN4cute5tupleIJNS5_1CILi1EEES8_S8_EEENS6_IJNS7_ILi128EEENS7_ILi96EEENS7_ILi64EEEEEELi256ENS_6half_tEfNS_4arch4Sm90ELb0ELb0ELb1ELb0ELb0ELb0ELb1ELb1ELb0ELb1ELb1ELb0EEENS1_21CollectiveEpilogueFwdINS6_IJSA_NS7_ILi256EEESB_EEES9_SE_SG_Li256ELb0ELb1ELb1ELb0EEENS1_19SingleTileSchedulerILb0ELb1ELb1ELi128EEEEEEEEEvNT_6ParamsE)
        /*004c*/ 	.short	0x0380
        /*004e*/ 	.short	0x0b00


	//----- nvinfo : EIATTR_SW_WAR
	.align		4
.L_626:
        /*0050*/ 	.byte	0x04, 0x36
        /*0052*/ 	.short	(.L_628 - .L_627)
.L_627:
        /*0054*/ 	.word	0x00000008
.L_628:


//--------------------- .nv.info._ZN7cutlass13device_kernelIN5flash11enable_sm90INS1_16FlashAttnFwdSm90INS1_25CollectiveMainloopFwdSm90ILi2EN4cute5tupleIJNS5_1CILi1EEES8_S8_EEENS6_IJNS7_ILi128EEENS7_ILi96EEENS7_ILi64EEEEEELi256ENS_6half_tEfNS_4arch4Sm90ELb0ELb0ELb1ELb1ELb0ELb0ELb0ELb1ELb0ELb1ELb1ELb0EEENS1_21CollectiveEpilogueFwdINS6_IJSA_NS7_ILi256EEESB_EEES9_SE_SG_Li256ELb1ELb1ELb1ELb0EEENS1_36VarlenDynamicPersistentTileSchedulerILi128ELi96ELi256ELi128ELb1ELb1ELb1ELb0ELb1ELb1EEEEEEEEEvNT_6ParamsE --------------------------
	.section	.nv.info._ZN7cutlass13device_kernelIN5flash11enable_sm90INS1_16FlashAttnFwdSm90INS1_25CollectiveMainloopFwdSm90ILi2EN4cute5tupleIJNS5_1CILi1EEES8_S8_EEENS6_IJNS7_ILi128EEENS7_ILi96EEENS7_ILi64EEEEEELi256ENS_6half_tEfNS_4arch4Sm90ELb0ELb0ELb1ELb1ELb0ELb0ELb0ELb1ELb0ELb1ELb1ELb0EEENS1_21CollectiveEpilogueFwdINS6_IJSA_NS7_ILi256EEESB_EEES9_SE_SG_Li256ELb1ELb1ELb1ELb0EEENS1_36VarlenDynamicPersistentTileSchedulerILi128ELi96ELi256ELi128ELb1ELb1ELb1ELb0ELb1ELb1EEEEEEEEEvNT_6ParamsE,"",@"SHT_CUDA_INFO"
	.sectionflags	@""
	.align	4


	//----- nvinfo : EIATTR_CUDA_API_VERSION
	.align		4
        /*0000*/ 	.byte	0x04, 0x37
        /*0002*/ 	.short	(.L_630 - .L_629)
.L_629:
        /*0004*/ 	.word	0x00000082


	//----- nvinfo : EIATTR_KPARAM_INFO
	.align		4
.L_630:
        /*0008*/ 	.byte	0x04, 0x17
        /*000a*/ 	.short	(.L_632 - .L_631)
.L_631:
        /*000c*/ 	.word	0x00000000
        /*0010*/ 	.short	0x0000
        /*0012*/ 	.short	0x0000
        /*0014*/ 	.byte	0x00, 0xf0, 0x01, 0x2a


	//----- nvinfo : EIATTR_SPARSE_MMA_MASK
	.align		4
.L_632:
        /*0018*/ 	.byte	0x03, 0x50
        /*001a*/ 	.short	0x0000


	//----- nvinfo : EIATTR_MAXREG_COUNT
	.align		4
        /*001c*/ 	.byte	0x03, 0x1b
        /*001e*/ 	.short	0x00a8


	//----- nvinfo : EIATTR_MERCURY_ISA_VERSION
	.align		4
        /*0020*/ 	.byte	0x03, 0x5f
        /*0022*/ 	.short	0x0101


	//----- nvinfo : EIATTR_VRC_CTA_INIT_COUNT
	.align		4
        /*0024*/ 	.byte	0x02, 0x4a
	.zero		1
	.zero		1


	//----- nvinfo : EIATTR_EXIT_INSTR_OFFSETS
	.align		4
        /*0028*/ 	.byte	0x04, 0x1c
        /*002a*/ 	.short	(.L_634 - .L_633)


	//   ....[0]....
.L_633:
        /*002c*/ 	.word	0x00000010


	//----- nvinfo : EIATTR_MAX_THREADS
	.align		4
.L_634:
        /*0030*/ 	.byte	0x04, 0x05
        /*0032*/ 	.short	(.L_636 - .L_635)
.L_635:
        /*0034*/ 	.word	0x00000180
        /*0038*/ 	.word	0x00000001
        /*003c*/ 	.word	0x00000001


	//----- nvinfo : EIATTR_CBANK_PARAM_SIZE
	.align		4
.L_636:
        /*0040*/ 	.byte	0x03, 0x19
        /*0042*/ 	.short	0x0a80


	//----- nvinfo : EIATTR_PARAM_CBANK
	.align		4
        /*0044*/ 	.byte	0x04, 0x0a
        /*0046*/ 	.short	(.L_638 - .L_637)
	.align		4
.L_637:
        /*0048*/ 	.word	index@(.nv.constant0._ZN7cutlass13device_kernelIN5flash11enable_sm90INS1_16FlashAttnFwdSm90INS1_25CollectiveMainloopFwdSm90ILi2EN4cute5tupleIJNS5_1CILi1EEES8_S8_EEENS6_IJNS7_ILi128EEENS7_ILi96EEENS7_ILi64EEEEEELi256ENS_6half_tEfNS_4arch4Sm90ELb0ELb0ELb1ELb1ELb0ELb0ELb0ELb1ELb0ELb1ELb1ELb0EEENS1_21CollectiveEpilogueFwdINS6_IJSA_NS7_ILi256EEESB_EEES9_SE_SG_Li256ELb1ELb1ELb1ELb0EEENS1_36VarlenDynamicPersistentTileSchedulerILi128ELi96ELi256ELi128ELb1ELb1ELb1ELb0ELb1ELb1EEEEEEEEEvNT_6ParamsE)
        /*004c*/ 	.short	0x0380
        /*004e*/ 	.short	0x0a80


	//----- nvinfo : EIATTR_SW_WAR
	.align		4
.L_638:
        /*0050*/ 	.byte	0x04, 0x36
        /*0052*/ 	.short	(.L_640 - .L_639)
.L_639:
        /*0054*/ 	.word	0x00000008
.L_640:


//--------------------- .nv.info._ZN7cutlass13device_kernelIN5flash11enable_sm90INS1_16FlashAttnFwdSm90INS1_25CollectiveMainloopFwdSm90ILi2EN4cute5tupleIJNS5_1CILi1EEES8_S8_EEENS6_IJNS7_ILi128EEENS7_ILi96EEENS7_ILi64EEEEEELi256ENS_6half_tEfNS_4arch4Sm90ELb0ELb0ELb1ELb1ELb0ELb1ELb0ELb1ELb0ELb1ELb1ELb0EEENS1_21CollectiveEpilogueFwdINS6_IJSA_NS7_ILi256EEESB_EEES9_SE_SG_Li256ELb1ELb1ELb1ELb0EEENS1_36VarlenDynamicPersistentTileSchedulerILi128ELi96ELi256ELi128ELb1ELb1ELb1ELb0ELb1ELb1EEEEEEEEEvNT_6ParamsE --------------------------
	.section	.nv.info._ZN7cutlass13device_kernelIN5flash11enable_sm90INS1_16FlashAttnFwdSm90INS1_25CollectiveMainloopFwdSm90ILi2EN4cute5tupleIJNS5_1CILi1EEES8_S8_EEENS6_IJNS7_ILi128EEENS7_ILi96EEENS7_ILi64EEEEEELi256ENS_6half_tEfNS_4arch4Sm90ELb0ELb0ELb1ELb1ELb0ELb1ELb0ELb1ELb0ELb1ELb1ELb0EEENS1_21CollectiveEpilogueFwdINS6_IJSA_NS7_ILi256EEESB_EEES9_SE_SG_Li256ELb1ELb1ELb1ELb0EEENS1_36VarlenDynamicPersistentTileSchedulerILi128ELi96ELi256ELi128ELb1ELb1ELb1ELb0ELb1ELb1EEEEEEEEEvNT_6ParamsE,"",@"SHT_CUDA_INFO"
	.sectionflags	@""
	.align	4


	//----- nvinfo : EIATTR_CUDA_API_VERSION
	.align		4
        /*0000*/ 	.byte	0x04, 0x37
        /*0002*/ 	.short	(.L_642 - .L_641)
.L_641:
        /*0004*/ 	.word	0x00000082


	//----- nvinfo : EIATTR_KPARAM_INFO
	.align		4
.L_642:
        /*0008*/ 	.byte	0x04, 0x17
        /*000a*/ 	.short	(.L_644 - .L_643)
.L_643:
        /*000c*/ 	.word	0x00000000
        /*0010*/ 	.short	0x0000
        /*0012*/ 	.short	0x0000
        /*0014*/ 	.byte	0x00, 0xf0, 0x01, 0x2a


	//----- nvinfo : EIATTR_SPARSE_MMA_MASK
	.align		4
.L_644:
        /*0018*/ 	.byte	0x03, 0x50
        /*001a*/ 	.short	0x0000


	//----- nvinfo : EIATTR_MAXREG_COUNT
	.align		4
        /*001c*/ 	.byte	0x03, 0x1b
        /*001e*/ 	.short	0x00a8


	//----- nvinfo : EIATTR_MERCURY_ISA_VERSION
	.align		4
        /*0020*/ 	.byte	0x03, 0x5f
        /*0022*/ 	.short	0x0101


	//----- nvinfo : EIATTR_VRC_CTA_INIT_COUNT
	.align		4
        /*0024*/ 	.byte	0x02, 0x4a
	.zero		1
	.zero		1


	//----- nvinfo : EIATTR_EXIT_INSTR_OFFSETS
	.align		4
        /*0028*/ 	.byte	0x04, 0x1c
        /*002a*/ 	.short	(.L_646 - .L_645)


	//   ....[0]....
.L_645:
        /*002c*/ 	.word	0x00000010


	//----- nvinfo : EIATTR_MAX_THREADS
	.align		4
.L_646:
        /*0030*/ 	.byte	0x04, 0x05
        /*0032*/ 	.short	(.L_648 - .L_647)
.L_647:
        /*0034*/ 	.word	0x00000180
        /*0038*/ 	.word	0x00000001
        /*003c*/ 	.word	0x00000001


	//----- nvinfo : EIATTR_CBANK_PARAM_SIZE
	.align		4
.L_648:
        /*0040*/ 	.byte	0x03, 0x19
        /*0042*/ 	.short	0x0a80


	//----- nvinfo : EIATTR_PARAM_CBANK
	.align		4
        /*0044*/ 	.byte	0x04, 0x0a
        /*0046*/ 	.short	(.L_650 - .L_649)
	.align		4
.L_649:
        /*0048*/ 	.word	index@(.nv.constant0._ZN7cutlass13device_kernelIN5flash11enable_sm90INS1_16FlashAttnFwdSm90INS1_25CollectiveMainloopFwdSm90ILi2EN4cute5tupleIJNS5_1CILi1EEES8_S8_EEENS6_IJNS7_ILi128EEENS7_ILi96EEENS7_ILi64EEEEEELi256ENS_6half_tEfNS_4arch4Sm90ELb0ELb0ELb1ELb1ELb0ELb1ELb0ELb1ELb0ELb1ELb1ELb0EEENS1_21CollectiveEpilogueFwdINS6_IJSA_NS7_ILi256EEESB_EEES9_SE_SG_Li256ELb1ELb1ELb1ELb0EEENS1_36VarlenDynamicPersistentTileSchedulerILi128ELi96ELi256ELi128ELb1ELb1ELb1ELb0ELb1ELb1EEEEEEEEEvNT_6ParamsE)
        /*004c*/ 	.short	0x0380
        /*004e*/ 	.short	0x0a80


	//----- nvinfo : EIATTR_SW_WAR
	.align		4
.L_650:
        /*0050*/ 	.byte	0x04, 0x36
        /*0052*/ 	.short	(.L_652 - .L_651)
.L_651:
        /*0054*/ 	.word	0x00000008
.L_652:


//--------------------- .nv.info._ZN7cutlass13device_kernelIN5flash11enable_sm90INS1_16FlashAttnFwdSm90INS1_25CollectiveMainloopFwdSm90ILi2EN4cute5tupleIJNS5_1CILi1EEES8_S8_EEENS6_IJNS7_ILi128EEENS7_ILi96EEENS7_ILi64EEEEEELi256ENS_6half_tEfNS_4arch4Sm90ELb0ELb0ELb1ELb1ELb0ELb0ELb1ELb1ELb0ELb1ELb1ELb0EEENS1_21CollectiveEpilogueFwdINS6_IJSA_NS7_ILi256EEESB_EEES9_SE_SG_Li256ELb1ELb1ELb1ELb0EEENS1_36VarlenDynamicPersistentTileSchedulerILi128ELi96ELi256ELi128ELb1ELb1ELb1ELb0ELb1ELb1EEEEEEEEEvNT_6ParamsE --------------------------
	.section	.nv.info._ZN7cutlass13device_kernelIN5flash11enable_sm90INS1_16FlashAttnFwdSm90INS1_25CollectiveMainloopFwdSm90ILi2EN4cute5tupleIJNS5_1CILi1EEES8_S8_EEENS6_IJNS7_ILi128EEENS7_ILi96EEENS7_ILi64EEEEEELi256ENS_6half_tEfNS_4arch4Sm90ELb0ELb0ELb1ELb1ELb0ELb0ELb1ELb1ELb0ELb1ELb1ELb0EEENS1_21CollectiveEpilogueFwdINS6_IJSA_NS7_ILi256EEESB_EEES9_SE_SG_Li256ELb1ELb1ELb1ELb0EEENS1_36VarlenDynamicPersistentTileSchedulerILi128ELi96ELi256ELi128ELb1ELb1ELb1ELb0ELb1ELb1EEEEEEEEEvNT_6ParamsE,"",@"SHT_CUDA_INFO"
	.sectionflags	@""
	.align	4


	//----- nvinfo : EIATTR_CUDA_API_VERSION
	.align		4
        /*0000*/ 	.byte	0x04, 0x37
        /*0002*/ 	.short	(.L_654 - .L_653)
.L_653:
        /*0004*/ 	.word	0x00000082


	//----- nvinfo : EIATTR_KPARAM_INFO
	.align		4
.L_654:
        /*0008*/ 	.byte	0x04, 0x17
        /*000a*/ 	.short	(.L_656 - .L_655)
.L_655:
        /*000c*/ 	.word	0x00000000
        /*0010*/ 	.short	0x0000
        /*0012*/ 	.short	0x0000
        /*0014*/ 	.byte	0x00, 0xf0, 0x01, 0x2e


	//----- nvinfo : EIATTR_SPARSE_MMA_MASK
	.align		4
.L_656:
        /*0018*/ 	.byte	0x03, 0x50
        /*001a*/ 	.short	0x0000


	//----- nvinfo : EIATTR_MAXREG_COUNT
	.align		4
        /*001c*/ 	.byte	0x03, 0x1b
        /*001e*/ 	.short	0x00a8


	//----- nvinfo : EIATTR_MERCURY_ISA_VERSION
	.align		4
        /*0020*/ 	.byte	0x03, 0x5f
        /*0022*/ 	.short	0x0101


	//----- nvinfo : EIATTR_VRC_CTA_INIT_COUNT
	.align		4
        /*0024*/ 	.byte	0x02, 0x4a
	.zero		1
	.zero		1


	//----- nvinfo : EIATTR_EXIT_INSTR_OFFSETS
	.align		4
        /*0028*/ 	.byte	0x04, 0x1c
        /*002a*/ 	.short	(.L_658 - .L_657)


	//   ....[0]....
.L_657:
        /*002c*/ 	.word	0x00000010


	//----- nvinfo : EIATTR_MAX_THREADS
	.align		4
.L_658:
        /*0030*/ 	.byte	0x04, 0x05
        /*0032*/ 	.short	(.L_660 - .L_659)
.L_659:
        /*0034*/ 	.word	0x00000180
        /*0038*/ 	.word	0x00000001
        /*003c*/ 	.word	0x00000001


	//----- nvinfo : EIATTR_CBANK_PARAM_SIZE
	.align		4
.L_660:
        /*0040*/ 	.byte	0x03, 0x19
        /*0042*/ 	.short	0x0b80


	//----- nvinfo : EIATTR_PARAM_CBANK
	.align		4
        /*0044*/ 	.byte	0x04, 0x0a
        /*0046*/ 	.short	(.L_662 - .L_661)
	.align		4
.L_661:
        /*0048*/ 	.word	index@(.nv.constant0._ZN7cutlass13device_kernelIN5flash11enable_sm90INS1_16FlashAttnFwdSm90INS1_25CollectiveMainloopFwdSm90ILi2EN4cute5tupleIJNS5_1CILi1EEES8_S8_EEENS6_IJNS7_ILi128EEENS7_ILi96EEENS7_ILi64EEEEEELi256ENS_6half_tEfNS_4arch4Sm90ELb0ELb0ELb1ELb1ELb0ELb0ELb1ELb1ELb0ELb1ELb1ELb0EEENS1_21CollectiveEpilogueFwdINS6_IJSA_NS7_ILi256EEESB_EEES9_SE_SG_Li256ELb1ELb1ELb1ELb0EEENS1_36VarlenDynamicPersistentTileSchedulerILi128ELi96ELi256ELi128ELb1ELb1ELb1ELb0ELb1ELb1EEEEEEEEEvNT_6ParamsE)
        /*004c*/ 	.short	0x0380
        /*004e*/ 	.short	0x0b80


	//----- nvinfo : EIATTR_SW_WAR
	.align		4
.L_662:
        /*0050*/ 	.byte	0x04, 0x36
        /*0052*/ 	.short	(.L_664 - .L_663)
.L_663:
        /*0054*/ 	.word	0x00000008
.L_664:


//--------------------- .nv.info._ZN7cutlass13device_kernelIN5flash11enable_sm90INS1_16FlashAttnFwdSm90INS1_25CollectiveMainloopFwdSm90ILi2EN4cute5tupleIJNS5_1CILi1EEES8_S8_EEENS6_IJNS7_ILi128EEENS7_ILi96EEENS7_ILi64EEEEEELi256ENS_6half_tEfNS_4arch4Sm90ELb0ELb0ELb1ELb1ELb0ELb1ELb1ELb1ELb0ELb1ELb1ELb0EEENS1_21CollectiveEpilogueFwdINS6_IJSA_NS7_ILi256EEESB_EEES9_SE_SG_Li256ELb1ELb1ELb1ELb0EEENS1_36VarlenDynamicPersistentTileSchedulerILi128ELi96ELi256ELi128ELb1ELb1ELb1ELb0ELb1ELb1EEEEEEEEEvNT_6ParamsE --------------------------
	.section	.nv.info._ZN7cutlass13device_kernelIN5flash11enable_sm90INS1_16FlashAttnFwdSm90INS1_25CollectiveMainloopFwdSm90ILi2EN4cute5tupleIJNS5_1CILi1EEES8_S8_EEENS6_IJNS7_ILi128EEENS7_ILi96EEENS7_ILi64EEEEEELi256ENS_6half_tEfNS_4arch4Sm90ELb0ELb0ELb1ELb1ELb0ELb1ELb1ELb1ELb0ELb1ELb1ELb0EEENS1_21CollectiveEpilogueFwdINS6_IJSA_NS7_ILi256EEESB_EEES9_SE_SG_Li256ELb1ELb1ELb1ELb0EEENS1_36VarlenDynamicPersistentTileSchedulerILi128ELi96ELi256ELi128ELb1ELb1ELb1ELb0ELb1ELb1EEEEEEEEEvNT_6ParamsE,"",@"SHT_CUDA_INFO"
	.sectionflags	@""
	.align	4


	//----- nvinfo : EIATTR_CUDA_API_VERSION
	.align		4
        /*0000*/ 	.byte	0x04, 0x37
        /*0002*/ 	.short	(.L_666 - .L_665)
.L_665:
        /*0004*/ 	.word	0x00000082


	//----- nvinfo : EIATTR_KPARAM_INFO
	.align		4
.L_666:
        /*0008*/ 	.byte	0x04, 0x17
        /*000a*/ 	.short	(.L_668 - .L_667)
.L_667:
        /*000c*/ 	.word	0x00000000
        /*0010*/ 	.short	0x0000
        /*0012*/ 	.short	0x0000
        /*0014*/ 	.byte	0x00, 0xf0, 0x01, 0x2e


	//----- nvinfo : EIATTR_SPARSE_MMA_MASK
	.align		4
.L_668:
        /*0018*/ 	.byte	0x03, 0x50
        /*001a*/ 	.short	0x0000


	//----- nvinfo : EIATTR_MAXREG_COUNT
	.align		4
        /*001c*/ 	.byte	0x03, 0x1b
        /*001e*/ 	.short	0x00a8


	//----- nvinfo : EIATTR_MERCURY_ISA_VERSION
	.align		4
        /*0020*/ 	.byte	0x03, 0x5f
        /*0022*/ 	.short	0x0101


	//----- nvinfo : EIATTR_VRC_CTA_INIT_COUNT
	.align		4
        /*0024*/ 	.byte	0x02, 0x4a
	.zero		1
	.zero		1


	//----- nvinfo : EIATTR_EXIT_INSTR_OFFSETS
	.align		4
        /*0028*/ 	.byte	0x04, 0x1c
        /*002a*/ 	.short	(.L_670 - .L_669)


	//   ....[0]....
.L_669:
        /*002c*/ 	.word	0x00000010


	//----- nvinfo : EIATTR_MAX_THREADS
	.align		4
.L_670:
        /*0030*/ 	.byte	0x04, 0x05
        /*0032*/ 	.short	(.L_672 - .L_671)
.L_671:
        /*0034*/ 	.word	0x00000180
        /*0038*/ 	.word	0x00000001
        /*003c*/ 	.word	0x00000001


	//----- nvinfo : EIATTR_CBANK_PARAM_SIZE
	.align		4
.L_672:
        /*0040*/ 	.byte	0x03, 0x19
        /*0042*/ 	.short	0x0b80


	//----- nvinfo : EIATTR_PARAM_CBANK
	.align		4
        /*0044*/ 	.byte	0x04, 0x0a
        /*0046*/ 	.short	(.L_674 - .L_673)
	.align		4
.L_673:
        /*0048*/ 	.word	index@(.nv.constant0._ZN7cutlass13device_kernelIN5flash11enable_sm90INS1_16FlashAttnFwdSm90INS1_25CollectiveMainloopFwdSm90ILi2EN4cute5tupleIJNS5_1CILi1EEES8_S8_EEENS6_IJNS7_ILi128EEENS7_ILi96EEENS7_ILi64EEEEEELi256ENS_6half_tEfNS_4arch4Sm90ELb0ELb0ELb1ELb1ELb0ELb1ELb1ELb1ELb0ELb1ELb1ELb0EEENS1_21CollectiveEpilogueFwdINS6_IJSA_NS7_ILi256EEESB_EEES9_SE_SG_Li256ELb1ELb1ELb1ELb0EEENS1_36VarlenDynamicPersistentTileSchedulerILi128ELi96ELi256ELi128ELb1ELb1ELb1ELb0ELb1ELb1EEEEEEEEEvNT_6ParamsE)
        /*004c*/ 	.short	0x0380
        /*004e*/ 	.short	0x0b80


	//----- nvinfo : EIATTR_SW_WAR
	.align		4
.L_674:
        /*0050*/ 	.byte	0x04, 0x36
        /*0052*/ 	.short	(.L_676 - .L_675)
.L_675:
        /*0054*/ 	.word	0x00000008
.L_676:


//--------------------- .nv.info._ZN7cutlass13device_kernelIN5flash11enable_sm90INS1_16FlashAttnFwdSm90INS1_25CollectiveMainloopFwdSm90ILi2EN4cute5tupleIJNS5_1CILi1EEES8_S8_EEENS6_IJNS7_ILi128EEENS7_ILi96EEENS7_ILi64EEEEEELi256ENS_6half_tEfNS_4arch4Sm90ELb0ELb1ELb1ELb0ELb0ELb0ELb0ELb1ELb0ELb1ELb1ELb0EEENS1_21CollectiveEpilogueFwdINS6_IJSA_NS7_ILi256EEESB_EEES9_SE_SG_Li256ELb0ELb1ELb1ELb0EEENS1_19SingleTileSchedulerILb0ELb1ELb1ELi128EEEEEEEEEvNT_6ParamsE --------------------------
	.section	.nv.info._ZN7cutlass13device_kernelIN5flash11enable_sm90INS1_16FlashAttnFwdSm90INS1_25CollectiveMainloopFwdSm90ILi2EN4cute5tupleIJNS5_1CILi1EEES8_S8_EEENS6_IJNS7_ILi128EEENS7_ILi96EEENS7_ILi64EEEEEELi256ENS_6half_tEfNS_4arch4Sm90ELb0ELb1ELb1ELb0ELb0ELb0ELb0ELb1ELb0ELb1ELb1ELb0EEENS1_21CollectiveEpilogueFwdINS6_IJSA_NS7_ILi256EEESB_EEES9_SE_SG_Li256ELb0ELb1ELb1ELb0EEENS1_19SingleTileSchedulerILb0ELb1ELb1ELi128EEEEEEEEEvNT_6ParamsE,"",@"SHT_CUDA_INFO"
	.sectionflags	@""
	.align	4


	//----- nvinfo : EIATTR_CUDA_API_VERSION
	.align		4
        /*0000*/ 	.byte	0x04, 0x37
        /*0002*/ 	.short	(.L_678 - .L_677)
.L_677:
        /*0004*/ 	.word	0x00000082


	//----- nvinfo : EIATTR_KPARAM_INFO
	.align		4
.L_678:
        /*0008*/ 	.byte	0x04, 0x17
        /*000a*/ 	.short	(.L_680 - .L_679)
.L_679:
        /*000c*/ 	.word	0x00000000
        /*0010*/ 	.short	0x0000
        /*0012*/ 	.short	0x0000
        /*0014*/ 	.byte	0x00, 0xf0, 0x01, 0x28


	//----- nvinfo : EIATTR_SPARSE_MMA_MASK
	.align		4
.L_680:
        /*0018*/ 	.byte	0x03, 0x50
        /*001a*/ 	.short	0x0000


	//----- nvinfo : EIATTR_MAXREG_COUNT
	.align		4
        /*001c*/ 	.byte	0x03, 0x1b
        /*001e*/ 	.short	0x00a8


	//----- nvinfo : EIATTR_MERCURY_ISA_VERSION
	.align		4
        /*0020*/ 	.byte	0x03, 0x5f
        /*0022*/ 	.short	0x0101


	//----- nvinfo : EIATTR_VRC_CTA_INIT_COUNT
	.align		4
        /*0024*/ 	.byte	0x02, 0x4a
	.zero		1
	.zero		1


	//----- nvinfo : EIATTR_EXIT_INSTR_OFFSETS
	.align		4
        /*0028*/ 	.byte	0x04, 0x1c
        /*002a*/ 	.short	(.L_682 - .L_681)


	//   ....[0]....
.L_681:
        /*002c*/ 	.word	0x00000010


	//----- nvinfo : EIATTR_MAX_THREADS
	.align		4
.L_682:
        /*0030*/ 	.byte	0x04, 0x05
        /*0032*/ 	.short	(.L_684 - .L_683)
.L_683:
        /*0034*/ 	.word	0x00000180
        /*0038*/ 	.word	0x00000001
        /*003c*/ 	.word	0x00000001


	//----- nvinfo : EIATTR_CBANK_PARAM_SIZE
	.align		4
.L_684:
        /*0040*/ 	.byte	0x03, 0x19
        /*0042*/ 	.short	0x0a00


	//----- nvinfo : EIATTR_PARAM_CBANK
	.align		4
        /*0044*/ 	.byte	0x04, 0x0a
        /*0046*/ 	.short	(.L_686 - .L_685)
	.align		4
.L_685:
        /*0048*/ 	.word	index@(.nv.constant0._ZN7cutlass13device_kernelIN5flash11enable_sm90INS1_16FlashAttnFwdSm90INS1_25CollectiveMainloopFwdSm90ILi2EN4cute5tupleIJNS5_1CILi1EEES8_S8_EEENS6_IJNS7_ILi128EEENS7_ILi96EEENS7_ILi64EEEEEELi256ENS_6half_tEfNS_4arch4Sm90ELb0ELb1ELb1ELb0ELb0ELb0ELb0ELb1ELb0ELb1ELb1ELb0EEENS1_21CollectiveEpilogueFwdINS6_IJSA_NS7_ILi256EEESB_EEES9_SE_SG_Li256ELb0ELb1ELb1ELb0EEENS1_19SingleTileSchedulerILb0ELb1ELb1ELi128EEEEEEEEEvNT_6ParamsE)
        /*004c*/ 	.short	0x0380
        /*004e*/ 	.short	0x0a00


	//----- nvinfo : EIATTR_SW_WAR
	.align		4
.L_686:
        /*0050*/ 	.byte	0x04, 0x36
        /*0052*/ 	.short	(.L_688 - .L_687)
.L_687:
        /*0054*/ 	.word	0x00000008
.L_688:


//--------------------- .nv.info._ZN7cutlass13device_kernelIN5flash11enable_sm90INS1_16FlashAttnFwdSm90INS1_25CollectiveMainloopFwdSm90ILi2EN4cute5tupleIJNS5_1CILi1EEES8_S8_EEENS6_IJNS7_ILi128EEENS7_ILi96EEENS7_ILi64EEEEEELi256ENS_6half_tEfNS_4arch4Sm90ELb0ELb1ELb1ELb0ELb0ELb0ELb1ELb1ELb0ELb1ELb1ELb0EEENS1_21CollectiveEpilogueFwdINS6_IJSA_NS7_ILi256EEESB_EEES9_SE_SG_Li256ELb0ELb1ELb1ELb0EEENS1_19SingleTileSchedulerILb0ELb1ELb1ELi128EEEEEEEEEvNT_6ParamsE --------------------------
	.section	.nv.info._ZN7cutlass13device_kernelIN5flash11enable_sm90INS1_16FlashAttnFwdSm90INS1_25CollectiveMainloopFwdSm90ILi2EN4cute5tupleIJNS5_1CILi1EEES8_S8_EEENS6_IJNS7_ILi128EEENS7_ILi96EEENS7_ILi64EEEEEELi256ENS_6half_tEfNS_4arch4Sm90ELb0ELb1ELb1ELb0ELb0ELb0ELb1ELb1ELb0ELb1ELb1ELb0EEENS1_21CollectiveEpilogueFwdINS6_IJSA_NS7_ILi256EEESB_EEES9_SE_SG_Li256ELb0ELb1ELb1ELb0EEENS1_19SingleTileSchedulerILb0ELb1ELb1ELi128EEEEEEEEEvNT_6ParamsE,"",@"SHT_CUDA_INFO"
	.sectionflags	@""
	.align	4


	//----- nvinfo : EIATTR_CUDA_API_VERSION
	.align		4
        /*0000*/ 	.byte	0x04, 0x37
        /*0002*/ 	.short	(.L_690 - .L_689)
.L_689:
        /*0004*/ 	.word	0x00000082


	//----- nvinfo : EIATTR_KPARAM_INFO
	.align		4
.L_690:
        /*0008*/ 	.byte	0x04, 0x17
        /*000a*/ 	.short	(.L_692 - .L_691)
.L_691:
        /*000c*/ 	.word	0x00000000
        /*0010*/ 	.short	0x0000
        /*0012*/ 	.short	0x0000
        /*0014*/ 	.byte	0x00, 0xf0, 0x01, 0x2c


	//----- nvinfo : EIATTR_SPARSE_MMA_MASK
	.align		4
.L_692:
        /*0018*/ 	.byte	0x03, 0x50
        /*001a*/ 	.short	0x0000


	//----- nvinfo : EIATTR_MAXREG_COUNT
	.align		4
        /*001c*/ 	.byte	0x03, 0x1b
        /*001e*/ 	.short	0x00a8


	//----- nvinfo : EIATTR_MERCURY_ISA_VERSION
	.align		4
        /*0020*/ 	.byte	0x03, 0x5f
        /*0022*/ 	.short	0x0101


	//----- nvinfo : EIATTR_VRC_CTA_INIT_COUNT
	.align		4
        /*0024*/ 	.byte	0x02, 0x4a
	.zero		1
	.zero		1


	//----- nvinfo : EIATTR_EXIT_INSTR_OFFSETS
	.align		4
        /*0028*/ 	.byte	0x04, 0x1c
        /*002a*/ 	.short	(.L_694 - .L_693)


	//   ....[0]....
.L_693:
        /*002c*/ 	.word	0x00000010


	//----- nvinfo : EIATTR_MAX_THREADS
	.align		4
.L_694:
        /*0030*/ 	.byte	0x04, 0x05
        /*0032*/ 	.short	(.L_696 - .L_695)
.L_695:
        /*0034*/ 	.word	0x00000180
        /*0038*/ 	.word	0x00000001
        /*003c*/ 	.word	0x00000001


	//----- nvinfo : EIATTR_CBANK_PARAM_SIZE
	.align		4
.L_696:
        /*0040*/ 	.byte	0x03, 0x19
        /*0042*/ 	.short	0x0b00


	//----- nvinfo : EIATTR_PARAM_CBANK
	.align		4
        /*0044*/ 	.byte	0x04, 0x0a
        /*0046*/ 	.short	(.L_698 - .L_697)
	.align		4
.L_697:
        /*0048*/ 	.word	index@(.nv.constant0._ZN7cutlass13device_kernelIN5flash11enable_sm90INS1_16FlashAttnFwdSm90INS1_25CollectiveMainloopFwdSm90ILi2EN4cute5tupleIJNS5_1CILi1EEES8_S8_EEENS6_IJNS7_ILi128EEENS7_ILi96EEENS7_ILi64EEEEEELi256ENS_6half_tEfNS_4arch4Sm90ELb0ELb1ELb1ELb0ELb0ELb0ELb1ELb1ELb0ELb1ELb1ELb0EEENS1_21CollectiveEpilogueFwdINS6_IJSA_NS7_ILi256EEESB_EEES9_SE_SG_Li256ELb0ELb1ELb1ELb0EEENS1_19SingleTileSchedulerILb0ELb1ELb1ELi128EEEEEEEEEvNT_6ParamsE)
        /*004c*/ 	.short	0x0380
        /*004e*/ 	.short	0x0b00


	//----- nvinfo : EIATTR_SW_WAR
	.align		4
.L_698:
        /*0050*/ 	.byte	0x04, 0x36
        /*0052*/ 	.short	(.L_700 - .L_699)
.L_699:
        /*0054*/ 	.word	0x00000008
.L_700:


//--------------------- .nv.info._ZN7cutlass13device_kernelIN5flash11enable_sm90INS1_16FlashAttnFwdSm90INS1_25CollectiveMainloopFwdSm90ILi2EN4cute5tupleIJNS5_1CILi1EEES8_S8_EEENS6_IJNS7_ILi128EEENS7_ILi96EEENS7_ILi64EEEEEELi256ENS_6half_tEfNS_4arch4Sm90ELb0ELb1ELb1ELb1ELb0ELb0ELb0ELb1ELb0ELb1ELb1ELb0EEENS1_21CollectiveEpilogueFwdINS6_IJSA_NS7_ILi256EEESB_EEES9_SE_SG_Li256ELb1ELb1ELb1ELb0EEENS1_36VarlenDynamicPersistentTileSchedulerILi128ELi96ELi256ELi128ELb1ELb1ELb1ELb1ELb0ELb1EEEEEEEEEvNT_6ParamsE --------------------------
	.section	.nv.info._ZN7cutlass13device_kernelIN5flash11enable_sm90INS1_16FlashAttnFwdSm90INS1_25CollectiveMainloopFwdSm90ILi2EN4cute5tupleIJNS5_1CILi1EEES8_S8_EEENS6_IJNS7_ILi128EEENS7_ILi96EEENS7_ILi64EEEEEELi256ENS_6half_tEfNS_4arch4Sm90ELb0ELb1ELb1ELb1ELb0ELb0ELb0ELb1ELb0ELb1ELb1ELb0EEENS1_21CollectiveEpilogueFwdINS6_IJSA_NS7_ILi256EEESB_EEES9_SE_SG_Li256ELb1ELb1ELb1ELb0EEENS1_36VarlenDynamicPersistentTileSchedulerILi128ELi96ELi256ELi128ELb1ELb1ELb1ELb1ELb0ELb1EEEEEEEEEvNT_6ParamsE,"",@"SHT_CUDA_INFO"
	.sectionflags	@""
	.align	4


	//----- nvinfo : EIATTR_CUDA_API_VERSION
	.align		4
        /*0000*/ 	.byte	0x04, 0x37
        /*0002*/ 	.short	(.L_702 - .L_701)
.L_701:
        /*0004*/ 	.word	0x00000082


	//----- nvinfo : EIATTR_KPARAM_INFO
	.align		4
.L_702:
        /*0008*/ 	.byte	0x04, 0x17
        /*000a*/ 	.short	(.L_704 - .L_703)
.L_703:
        /*000c*/ 	.word	0x00000000
        /*0010*/ 	.short	0x0000
        /*0012*/ 	.short	0x0000
        /*0014*/ 	.byte	0x00, 0xf0, 0x01, 0x2a


	//----- nvinfo : EIATTR_SPARSE_MMA_MASK
	.align		4
.L_704:
        /*0018*/ 	.byte	0x03, 0x50
        /*001a*/ 	.short	0x0000


	//----- nvinfo : EIATTR_MAXREG_COUNT
	.align		4
        /*001c*/ 	.byte	0x03, 0x1b
        /*001e*/ 	.short	0x00a8


	//----- nvinfo : EIATTR_MERCURY_ISA_VERSION
	.align		4
        /*0020*/ 	.byte	0x03, 0x5f
        /*0022*/ 	.short	0x0101


	//----- nvinfo : EIATTR_VRC_CTA_INIT_COUNT
	.align		4
        /*0024*/ 	.byte	0x02, 0x4a
	.zero		1
	.zero		1


	//----- nvinfo : EIATTR_EXIT_INSTR_OFFSETS
	.align		4
        /*0028*/ 	.byte	0x04, 0x1c
        /*002a*/ 	.short	(.L_706 - .L_705)


	//   ....[0]....
.L_705:
        /*002c*/ 	.word	0x00000010


	//----- nvinfo : EIATTR_MAX_THREADS
	.align		4
.L_706:
        /*0030*/ 	.byte	0x04, 0x05
        /*0032*/ 	.short	(.L_708 - .L_707)
.L_707:
        /*0034*/ 	.word	0x00000180
        /*0038*/ 	.word	0x00000001
        /*003c*/ 	.word	0x00000001


	//----- nvinfo : EIATTR_CBANK_PARAM_SIZE
	.align		4
.L_708:
        /*0040*/ 	.byte	0x03, 0x19
        /*0042*/ 	.short	0x0a80


	//----- nvinfo : EIATTR_PARAM_CBANK
	.align		4
        /*0044*/ 	.byte	0x04, 0x0a
        /*0046*/ 	.short	(.L_710 - .L_709)
	.align		4
.L_709:
        /*0048*/ 	.word	index@(.nv.constant0._ZN7cutlass13device_kernelIN5flash11enable_sm90INS1_16FlashAttnFwdSm90INS1_25CollectiveMainloopFwdSm90ILi2EN4cute5tupleIJNS5_1CILi1EEES8_S8_EEENS6_IJNS7_ILi128EEENS7_ILi96EEENS7_ILi64EEEEEELi256ENS_6half_tEfNS_4arch4Sm90ELb0ELb1ELb1ELb1ELb0ELb0ELb0ELb1ELb0ELb1ELb1ELb0EEENS1_21CollectiveEpilogueFwdINS6_IJSA_NS7_ILi256EEESB_EEES9_SE_SG_Li256ELb1ELb1ELb1ELb0EEENS1_36VarlenDynamicPersistentTileSchedulerILi128ELi96ELi256ELi128ELb1ELb1ELb1ELb1ELb0ELb1EEEEEEEEEvNT_6ParamsE)
        /*004c*/ 	.short	0x0380
        /*004e*/ 	.short	0x0a80


	//----- nvinfo : EIATTR_SW_WAR
	.align		4
.L_710:
        /*0050*/ 	.byte	0x04, 0x36
        /*0052*/ 	.short	(.L_712 - .L_711)
.L_711:
        /*0054*/ 	.word	0x00000008
.L_712:


//--------------------- .nv.info._ZN7cutlass13device_kernelIN5flash11enable_sm90INS1_16FlashAttnFwdSm90INS1_25CollectiveMainloopFwdSm90ILi2EN4cute5tupleIJNS5_1CILi1EEES8_S8_EEENS6_IJNS7_ILi128EEENS7_ILi96EEENS7_ILi64EEEEEELi256ENS_6half_tEfNS_4arch4Sm90ELb0ELb1ELb1ELb1ELb0ELb1ELb0ELb1ELb0ELb1ELb1ELb0EEENS1_21CollectiveEpilogueFwdINS6_IJSA_NS7_ILi256EEESB_EEES9_SE_SG_Li256ELb1ELb1ELb1ELb0EEENS1_36VarlenDynamicPersistentTileSchedulerILi128ELi96ELi256ELi128ELb1ELb1ELb1ELb1ELb0ELb1EEEEEEEEEvNT_6ParamsE --------------------------
	.section	.nv.info._ZN7cutlass13device_kernelIN5flash11enable_sm90INS1_16FlashAttnFwdSm90INS1_25CollectiveMainloopFwdSm90ILi2EN4cute5tupleIJNS5_1CILi1EEES8_S8_EEENS6_IJNS7_ILi128EEENS7_ILi96EEENS7_ILi64EEEEEELi256ENS_6half_tEfNS_4arch4Sm90ELb0ELb1ELb1ELb1ELb0ELb1ELb0ELb1ELb0ELb1ELb1ELb0EEENS1_21CollectiveEpilogueFwdINS6_IJSA_NS7_ILi256EEESB_EEES9_SE_SG_Li256ELb1ELb1ELb1ELb0EEENS1_36VarlenDynamicPersistentTileSchedulerILi128ELi96ELi256ELi128ELb1ELb1ELb1ELb1ELb0ELb1EEEEEEEEEvNT_6ParamsE,"",@"SHT_CUDA_INFO"
	.sectionflags	@""
	.align	4


	//----- nvinfo : EIATTR_CUDA_API_VERSION
	.align		4
        /*0000*/ 	.byte	0x04, 0x37
        /*0002*/ 	.short	(.L_714 - .L_713)
.L_713:
        /*0004*/ 	.word	0x00000082


	//----- nvinfo : EIATTR_KPARAM_INFO
	.align		4
.L_714:
        /*0008*/ 	.byte	0x04, 0x17
        /*000a*/ 	.short	(.L_716 - .L_715)
.L_715:
        /*000c*/ 	.word	0x00000000
        /*0010*/ 	.short	0x0000
        /*0012*/ 	.short	0x0000
        /*0014*/ 	.byte	0x00, 0xf0, 0x01, 0x2a


	//----- nvinfo : EIATTR_SPARSE_MMA_MASK
	.align		4
.L_716:
        /*0018*/ 	.byte	0x03, 0x50
        /*001a*/ 	.short	0x0000


	//----- nvinfo : EIATTR_MAXREG_COUNT
	.align		4
        /*001c*/ 	.byte	0x03, 0x1b
        /*001e*/ 	.short	0x00a8


	//----- nvinfo : EIATTR_MERCURY_ISA_VERSION
	.align		4
        /*0020*/ 	.byte	0x03, 0x5f
        /*0022*/ 	.short	0x0101


	//----- nvinfo : EIATTR_VRC_CTA_INIT_COUNT
	.align		4
        /*0024*/ 	.byte	0x02, 0x4a
	.zero		1
	.zero		1


	//----- nvinfo : EIATTR_EXIT_INSTR_OFFSETS
	.align		4
        /*0028*/ 	.byte	0x04, 0x1c
        /*002a*/ 	.short	(.L_718 - .L_717)


	//   ....[0]....
.L_717:
        /*002c*/ 	.word	0x00000010


	//----- nvinfo : EIATTR_MAX_THREADS
	.align		4
.L_718:
        /*0030*/ 	.byte	0x04, 0x05
        /*0032*/ 	.short	(.L_720 - .L_719)
.L_719:
        /*0034*/ 	.word	0x00000180
        /*0038*/ 	.word	0x00000001
        /*003c*/ 	.word	0x00000001


	//----- nvinfo : EIATTR_CBANK_PARAM_SIZE
	.align		4
.L_720:
        /*0040*/ 	.byte	0x03, 0x19
        /*0042*/ 	.short	0x0a80


	//----- nvinfo : EIATTR_PARAM_CBANK
	.align		4
        /*0044*/ 	.byte	0x04, 0x0a
        /*0046*/ 	.short	(.L_722 - .L_721)
	.align		4
.L_721:
        /*0048*/ 	.word	index@(.nv.constant0._ZN7cutlass13device_kernelIN5flash11enable_sm90INS1_16FlashAttnFwdSm90INS1_25CollectiveMainloopFwdSm90ILi2EN4cute5tupleIJNS5_1CILi1EEES8_S8_EEENS6_IJNS7_ILi128EEENS7_ILi96EEENS7_ILi64EEEEEELi256ENS_6half_tEfNS_4arch4Sm90ELb0ELb1ELb1ELb1ELb0ELb1ELb0ELb1ELb0ELb1ELb1ELb0EEENS1_21CollectiveEpilogueFwdINS6_IJSA_NS7_ILi256EEESB_EEES9_SE_SG_Li256ELb1ELb1ELb1ELb0EEENS1_36VarlenDynamicPersistentTileSchedulerILi128ELi96ELi256ELi128ELb1ELb1ELb1ELb1ELb0ELb1EEEEEEEEEvNT_6ParamsE)
        /*004c*/ 	.short	0x0380
        /*004e*/ 	.short	0x0a80


	//----- nvinfo : EIATTR_SW_WAR
	.align		4
.L_722:
        /*0050*/ 	.byte	0x04, 0x36
        /*0052*/ 	.short	(.L_724 - .L_723)
.L_723:
        /*0054*/ 	.word	0x00000008
.L_724:


//--------------------- .nv.info._ZN7cutlass13device_kernelIN5flash11enable_sm90INS1_16FlashAttnFwdSm90INS1_25CollectiveMainloopFwdSm90ILi2EN4cute5tupleIJNS5_1CILi1EEES8_S8_EEENS6_IJNS7_ILi128EEENS7_ILi96EEENS7_ILi64EEEEEELi256ENS_6half_tEfNS_4arch4Sm90ELb0ELb1ELb1ELb1ELb0ELb0ELb1ELb1ELb0ELb1ELb1ELb0EEENS1_21CollectiveEpilogueFwdINS6_IJSA_NS7_ILi256EEESB_EEES9_SE_SG_Li256ELb1ELb1ELb1ELb0EEENS1_36VarlenDynamicPersistentTileSchedulerILi128ELi96ELi256ELi128ELb1ELb1ELb1ELb1ELb0ELb1EEEEEEEEEvNT_6ParamsE --------------------------
	.section	.nv.info._ZN7cutlass13device_kernelIN5flash11enable_sm90INS1_16FlashAttnFwdSm90INS1_25CollectiveMainloopFwdSm90ILi2EN4cute5tupleIJNS5_1CILi1EEES8_S8_EEENS6_IJNS7_ILi128EEENS7_ILi96EEENS7_ILi64EEEEEELi256ENS_6half_tEfNS_4arch4Sm90ELb0ELb1ELb1ELb1ELb0ELb0ELb1ELb1ELb0ELb1ELb1ELb0EEENS1_21CollectiveEpilogueFwdINS6_IJSA_NS7_ILi256EEESB_EEES9_SE_SG_Li256ELb1ELb1ELb1ELb0EEENS1_36VarlenDynamicPersistentTileSchedulerILi128ELi96ELi256ELi128ELb1ELb1ELb1ELb1ELb0ELb1EEEEEEEEEvNT_6ParamsE,"",@"SHT_CUDA_INFO"
	.sectionflags	@""
	.align	4


	//----- nvinfo : EIATTR_CUDA_API_VERSION
	.align		4
        /*0000*/ 	.byte	0x04, 0x37
        /*0002*/ 	.short	(.L_726 - .L_725)
.L_725:
        /*0004*/ 	.word	0x00000082


	//----- nvinfo : EIATTR_KPARAM_INFO
	.align		4
.L_726:
        /*0008*/ 	.byte	0x04, 0x17
        /*000a*/ 	.short	(.L_728 - .L_727)
.L_727:
        /*000c*/ 	.word	0x00000000
        /*0010*/ 	.short	0x0000
        /*0012*/ 	.short	0x0000
        /*0014*/ 	.byte	0x00, 0xf0, 0x01, 0x2e


	//----- nvinfo : EIATTR_SPARSE_MMA_MASK
	.align		4
.L_728:
        /*0018*/ 	.byte	0x03, 0x50
        /*001a*/ 	.short	0x0000


	//----- nvinfo : EIATTR_MAXREG_COUNT
	.align		4
        /*001c*/ 	.byte	0x03, 0x1b
        /*001e*/ 	.short	0x00a8


	//----- nvinfo : EIATTR_MERCURY_ISA_VERSION
	.align		4
        /*0020*/ 	.byte	0x03, 0x5f
        /*0022*/ 	.short	0x0101


	//----- nvinfo : EIATTR_VRC_CTA_INIT_COUNT
	.align		4
        /*0024*/ 	.byte	0x02, 0x4a
	.zero		1
	.zero		1


	//----- nvinfo : EIATTR_EXIT_INSTR_OFFSETS
	.align		4
        /*0028*/ 	.byte	0x04, 0x1c
        /*002a*/ 	.short	(.L_730 - .L_729)


	//   ....[0]....
.L_729:
        /*002c*/ 	.word	0x00000010


	//----- nvinfo : EIATTR_MAX_THREADS
	.align		4
.L_730:
        /*0030*/ 	.byte	0x04, 0x05
        /*0032*/ 	.short	(.L_732 - .L_731)
.L_731:
        /*0034*/ 	.word	0x00000180
        /*0038*/ 	.word	0x00000001
        /*003c*/ 	.word	0x00000001


	//----- nvinfo : EIATTR_CBANK_PARAM_SIZE
	.align		4
.L_732:
        /*0040*/ 	.byte	0x03, 0x19
        /*0042*/ 	.short	0x0b80


	//----- nvinfo : EIATTR_PARAM_CBANK
	.align		4
        /*0044*/ 	.byte	0x04, 0x0a
        /*0046*/ 	.short	(.L_734 - .L_733)
	.align		4
.L_733:
        /*0048*/ 	.word	index@(.nv.constant0._ZN7cutlass13device_kernelIN5flash11enable_sm90INS1_16FlashAttnFwdSm90INS1_25CollectiveMainloopFwdSm90ILi2EN4cute5tupleIJNS5_1CILi1EEES8_S8_EEENS6_IJNS7_ILi128EEENS7_ILi96EEENS7_ILi64EEEEEELi256ENS_6half_tEfNS_4arch4Sm90ELb0ELb1ELb1ELb1ELb0ELb0ELb1ELb1ELb0ELb1ELb1ELb0EEENS1_21CollectiveEpilogueFwdINS6_IJSA_NS7_ILi256EEESB_EEES9_SE_SG_Li256ELb1ELb1ELb1ELb0EEENS1_36VarlenDynamicPersistentTileSchedulerILi128ELi96ELi256ELi128ELb1ELb1ELb1ELb1ELb0ELb1EEEEEEEEEvNT_6ParamsE)
        /*004c*/ 	.short	0x0380
        /*004e*/ 	.short	0x0b80


	//----- nvinfo : EIATTR_SW_WAR
	.align		4
.L_734:
        /*0050*/ 	.byte	0x04, 0x36
        /*0052*/ 	.short	(.L_736 - .L_735)
.L_735:
        /*0054*/ 	.word	0x00000008
.L_736:


//--------------------- .nv.info._ZN7cutlass13device_kernelIN5flash11enable_sm90INS1_16FlashAttnFwdSm90INS1_25CollectiveMainloopFwdSm90ILi2EN4cute5tupleIJNS5_1CILi1EEES8_S8_EEENS6_IJNS7_ILi128EEENS7_ILi96EEENS7_ILi64EEEEEELi256ENS_6half_tEfNS_4arch4Sm90ELb0ELb1ELb1ELb1ELb0ELb1ELb1ELb1ELb0ELb1ELb1ELb0EEENS1_21CollectiveEpilogueFwdINS6_IJSA_NS7_ILi256EEESB_EEES9_SE_SG_Li256ELb1ELb1ELb1ELb0EEENS1_36VarlenDynamicPersistentTileSchedulerILi128ELi96ELi256ELi128ELb1ELb1ELb1ELb1ELb0ELb1EEEEEEEEEvNT_6ParamsE --------------------------
	.section	.nv.info._ZN7cutlass13device_kernelIN5flash11enable_sm90INS1_16FlashAttnFwdSm90INS1_25CollectiveMainloopFwdSm90ILi2EN4cute5tupleIJNS5_1CILi1EEES8_S8_EEENS6_IJNS7_ILi128EEENS7_ILi96EEENS7_ILi64EEEEEELi256ENS_6half_tEfNS_4arch4Sm90ELb0ELb1ELb1ELb1ELb0ELb1ELb1ELb1ELb0ELb1ELb1ELb0EEENS1_21CollectiveEpilogueFwdINS6_IJSA_NS7_ILi256EEESB_EEES9_SE_SG_Li256ELb1ELb1ELb1ELb0EEENS1_36VarlenDynamicPersistentTileSchedulerILi128ELi96ELi256ELi128ELb1ELb1ELb1ELb1ELb0ELb1EEEEEEEEEvNT_6ParamsE,"",@"SHT_CUDA_INFO"
	.sectionflags	@""
	.align	4


	//----- nvinfo : EIATTR_CUDA_API_VERSION
	.align		4
        /*0000*/ 	.byte	0x04, 0x37
        /*0002*/ 	.short	(.L_738 - .L_737)
.L_737:
        /*0004*/ 	.word	0x00000082


	//----- nvinfo : EIATTR_KPARAM_INFO
	.align		4
.L_738:
        /*0008*/ 	.byte	0x04, 0x17
        /*000a*/ 	.short	(.L_740 - .L_739)
.L_739:
        /*000c*/ 	.word	0x00000000
        /*0010*/ 	.short	0x0000
        /*0012*/ 	.short	0x0000
        /*0014*/ 	.byte	0x00, 0xf0, 0x01, 0x2e


	//----- nvinfo : EIATTR_SPARSE_MMA_MASK
	.align		4
.L_740:
        /*0018*/ 	.byte	0x03, 0x50
        /*001a*/ 	.short	0x0000


	//----- nvinfo : EIATTR_MAXREG_COUNT
	.align		4
        /*001c*/ 	.byte	0x03, 0x1b
        /*001e*/ 	.short	0x00a8


	//----- nvinfo : EIATTR_MERCURY_ISA_VERSION
	.align		4
        /*0020*/ 	.byte	0x03, 0x5f
        /*0022*/ 	.short	0x0101


	//----- nvinfo : EIATTR_VRC_CTA_INIT_COUNT
	.align		4
        /*0024*/ 	.byte	0x02, 0x4a
	.zero		1
	.zero		1


	//----- nvinfo : EIATTR_EXIT_INSTR_OFFSETS
	.align		4
        /*0028*/ 	.byte	0x04, 0x1c
        /*002a*/ 	.short	(.L_742 - .L_741)


	//   ....[0]....
.L_741:
        /*002c*/ 	.word	0x00000010


	//----- nvinfo : EIATTR_MAX_THREADS
	.align		4
.L_742:
        /*0030*/ 	.byte	0x04, 0x05
        /*0032*/ 	.short	(.L_744 - .L_743)
.L_743:
        /*0034*/ 	.word	0x00000180
        /*0038*/ 	.word	0x00000001
        /*003c*/ 	.word	0x00000001


	//----- nvinfo : EIATTR_CBANK_PARAM_SIZE
	.align		4
.L_744:
        /*0040*/ 	.byte	0x03, 0x19
        /*0042*/ 	.short	0x0b80


	//----- nvinfo : EIATTR_PARAM_CBANK
	.align		4
        /*0044*/ 	.byte	0x04, 0x0a
        /*0046*/ 	.short	(.L_746 - .L_745)
	.align		4
.L_745:
        /*0048*/ 	.word	index@(.nv.constant0._ZN7cutlass13device_kernelIN5flash11enable_sm90INS1_16FlashAttnFwdSm90INS1_25CollectiveMainloopFwdSm90ILi2EN4cute5tupleIJNS5_1CILi1EEES8_S8_EEENS6_IJNS7_ILi128EEENS7_ILi96EEENS7_ILi64EEEEEELi256ENS_6half_tEfNS_4arch4Sm90ELb0ELb1ELb1ELb1ELb0ELb1ELb1ELb1ELb0ELb1ELb1ELb0EEENS1_21CollectiveEpilogueFwdINS6_IJSA_NS7_ILi256EEESB_EEES9_SE_SG_Li256ELb1ELb1ELb1ELb0EEENS1_36VarlenDynamicPersistentTileSchedulerILi128ELi96ELi256ELi128ELb1ELb1ELb1ELb1ELb0ELb1EEEEEEEEEvNT_6ParamsE)
        /*004c*/ 	.short	0x0380
        /*004e*/ 	.short	0x0b80


	//----- nvinfo : EIATTR_SW_WAR
	.align		4
.L_746:
        /*0050*/ 	.byte	0x04, 0x36
        /*0052*/ 	.short	(.L_748 - .L_747)
.L_747:
        /*0054*/ 	.word	0x00000008
.L_748:


//--------------------- .nv.info._ZN7cutlass13device_kernelIN5flash11enable_sm90INS1_16FlashAttnFwdSm90INS1_25CollectiveMainloopFwdSm90ILi2EN4cute5tupleIJNS5_1CILi1EEES8_S8_EEENS6_IJNS7_ILi128EEENS7_ILi96EEENS7_ILi64EEEEEELi256ENS_6half_tEfNS_4arch4Sm90ELb1ELb0ELb1ELb0ELb0ELb0ELb0ELb1ELb0ELb1ELb1ELb0EEENS1_21CollectiveEpilogueFwdINS6_IJSA_NS7_ILi256EEESB_EEES9_SE_SG_Li256ELb0ELb1ELb1ELb0EEENS1_19SingleTileSchedulerILb0ELb1ELb1ELi128EEEEEEEEEvNT_6ParamsE --------------------------
	.section	.nv.info._ZN7cutlass13device_kernelIN5flash11enable_sm90INS1_16FlashAttnFwdSm90INS1_25CollectiveMainloopFwdSm90ILi2EN4cute5tupleIJNS5_1CILi1EEES8_S8_EEENS6_IJNS7_ILi128EEENS7_ILi96EEENS7_ILi64EEEEEELi256ENS_6half_tEfNS_4arch4Sm90ELb1ELb0ELb1ELb0ELb0ELb0ELb0ELb1ELb0ELb1ELb1ELb0EEENS1_21CollectiveEpilogueFwdINS6_IJSA_NS7_ILi256EEESB_EEES9_SE_SG_Li256ELb0ELb1ELb1ELb0EEENS1_19SingleTileSchedulerILb0ELb1ELb1ELi128EEEEEEEEEvNT_6ParamsE,"",@"SHT_CUDA_INFO"
	.sectionflags	@""
	.align	4


	//----- nvinfo : EIATTR_CUDA_API_VERSION
	.align		4
        /*0000*/ 	.byte	0x04, 0x37
        /*0002*/ 	.short	(.L_750 - .L_749)
.L_749:
        /*0004*/ 	.word	0x00000082


	//----- nvinfo : EIATTR_KPARAM_INFO
	.align		4
.L_750:
        /*0008*/ 	.byte	0x04, 0x17
        /*000a*/ 	.short	(.L_752 - .L_751)
.L_751:
        /*000c*/ 	.word	0x00000000
        /*0010*/ 	.short	0x0000
        /*0012*/ 	.short	0x0000
        /*0014*/ 	.byte	0x00, 0xf0, 0x01, 0x28


	//----- nvinfo : EIATTR_SPARSE_MMA_MASK
	.align		4
.L_752:
        /*0018*/ 	.byte	0x03, 0x50
        /*001a*/ 	.short	0x0000


	//----- nvinfo : EIATTR_MAXREG_COUNT
	.align		4
        /*001c*/ 	.byte	0x03, 0x1b
        /*001e*/ 	.short	0x00a8


	//----- nvinfo : EIATTR_MERCURY_ISA_VERSION
	.align		4
        /*0020*/ 	.byte	0x03, 0x5f
        /*0022*/ 	.short	0x0101


	//----- nvinfo : EIATTR_VRC_CTA_INIT_COUNT
	.align		4
        /*0024*/ 	.byte	0x02, 0x4a
	.zero		1
	.zero		1


	//----- nvinfo : EIATTR_EXIT_INSTR_OFFSETS
	.align		4
        /*0028*/ 	.byte	0x04, 0x1c
        /*002a*/ 	.short	(.L_754 - .L_753)


	//   ....[0]....
.L_753:
        /*002c*/ 	.word	0x00000010


	//----- nvinfo : EIATTR_MAX_THREADS
	.align		4
.L_754:
        /*0030*/ 	.byte	0x04, 0x05
        /*0032*/ 	.short	(.L_756 - .L_755)
.L_755:
        /*0034*/ 	.word	0x00000180
        /*0038*/ 	.word	0x00000001
        /*003c*/ 	.word	0x00000001


	//----- nvinfo : EIATTR_CBANK_PARAM_SIZE
	.align		4
.L_756:
        /*0040*/ 	.byte	0x03, 0x19
        /*0042*/ 	.short	0x0a00


	//----- nvinfo : EIATTR_PARAM_CBANK
	.align		4
        /*0044*/ 	.byte	0x04, 0x0a
        /*0046*/ 	.short	(.L_758 - .L_757)
	.align		4
.L_757:
        /*0048*/ 	.word	index@(.nv.constant0._ZN7cutlass13device_kernelIN5flash11enable_sm90INS1_16FlashAttnFwdSm90INS1_25CollectiveMainloopFwdSm90ILi2EN4cute5tupleIJNS5_1CILi1EEES8_S8_EEENS6_IJNS7_ILi128EEENS7_ILi96EEENS7_ILi64EEEEEELi256ENS_6half_tEfNS_4arch4Sm90ELb1ELb0ELb1ELb0ELb0ELb0ELb0ELb1ELb0ELb1ELb1ELb0EEENS1_21CollectiveEpilogueFwdINS6_IJSA_NS7_ILi256EEESB_EEES9_SE_SG_Li256ELb0ELb1ELb1ELb0EEENS1_19SingleTileSchedulerILb0ELb1ELb1ELi128EEEEEEEEEvNT_6ParamsE)
        /*004c*/ 	.short	0x0380
        /*004e*/ 	.short	0x0a00


	//----- nvinfo : EIATTR_SW_WAR
	.align		4
.L_758:
        /*0050*/ 	.byte	0x04, 0x36
        /*0052*/ 	.short	(.L_760 - .L_759)
.L_759:
        /*0054*/ 	.word	0x00000008
.L_760:


//--------------------- .nv.info._ZN7cutlass13device_kernelIN5flash11enable_sm90INS1_16FlashAttnFwdSm90INS1_25CollectiveMainloopFwdSm90ILi2EN4cute5tupleIJNS5_1CILi1EEES8_S8_EEENS6_IJNS7_ILi128EEENS7_ILi96EEENS7_ILi64EEEEEELi256ENS_6half_tEfNS_4arch4Sm90ELb1ELb0ELb1ELb0ELb0ELb0ELb1ELb1ELb0ELb1ELb1ELb0EEENS1_21CollectiveEpilogueFwdINS6_IJSA_NS7_ILi256EEESB_EEES9_SE_SG_Li256ELb0ELb1ELb1ELb0EEENS1_19SingleTileSchedulerILb0ELb1ELb1ELi128EEEEEEEEEvNT_6ParamsE --------------------------
	.section	.nv.info._ZN7cutlass13device_kernelIN5flash11enable_sm90INS1_16FlashAttnFwdSm90INS1_25CollectiveMainloopFwdSm90ILi2EN4cute5tupleIJNS5_1CILi1EEES8_S8_EEENS6_IJNS7_ILi128EEENS7_ILi96EEENS7_ILi64EEEEEELi256ENS_6half_tEfNS_4arch4Sm90ELb1ELb0ELb1ELb0ELb0ELb0ELb1ELb1ELb0ELb1ELb1ELb0EEENS1_21CollectiveEpilogueFwdINS6_IJSA_NS7_ILi256EEESB_EEES9_SE_SG_Li256ELb0ELb1ELb1ELb0EEENS1_19SingleTileSchedulerILb0ELb1ELb1ELi128EEEEEEEEEvNT_6ParamsE,"",@"SHT_CUDA_INFO"
	.sectionflags	@""
	.align	4


	//----- nvinfo : EIATTR_CUDA_API_VERSION
	.align		4
        /*0000*/ 	.byte	0x04, 0x37
        /*0002*/ 	.short	(.L_762 - .L_761)
.L_761:
        /*0004*/ 	.word	0x00000082


	//----- nvinfo : EIATTR_KPARAM_INFO
	.align		4
.L_762:
        /*0008*/ 	.byte	0x04, 0x17
        /*000a*/ 	.short	(.L_764 - .L_763)
.L_763:
        /*000c*/ 	.word	0x00000000
        /*0010*/ 	.short	0x0000
        /*0012*/ 	.short	0x0000
        /*0014*/ 	.byte	0x00, 0xf0, 0x01, 0x2c


	//----- nvinfo : EIATTR_SPARSE_MMA_MASK
	.align		4
.L_764:
        /*0018*/ 	.byte	0x03, 0x50
        /*001a*/ 	.short	0x0000


	//----- nvinfo : EIATTR_MAXREG_COUNT
	.align		4
        /*001c*/ 	.byte	0x03, 0x1b
        /*001e*/ 	.short	0x00a8


	//----- nvinfo : EIATTR_MERCURY_ISA_VERSION
	.align		4
        /*0020*/ 	.byte	0x03, 0x5f
        /*0022*/ 	.short	0x0101


	//----- nvinfo : EIATTR_VRC_CTA_INIT_COUNT
	.align		4
        /*0024*/ 	.byte	0x02, 0x4a
	.zero		1
	.zero		1


	//----- nvinfo : EIATTR_EXIT_INSTR_OFFSETS
	.align		4
        /*0028*/ 	.byte	0x04, 0x1c
        /*002a*/ 	.short	(.L_766 - .L_765)


	//   ....[0]....
.L_765:
        /*002c*/ 	.word	0x00000010


	//----- nvinfo : EIATTR_MAX_THREADS
	.align		4
.L_766:
        /*0030*/ 	.byte	0x04, 0x05
        /*0032*/ 	.short	(.L_768 - .L_767)
.L_767:
        /*0034*/ 	.word	0x00000180
        /*0038*/ 	.word	0x00000001
        /*003c*/ 	.word	0x00000001


	//----- nvinfo : EIATTR_CBANK_PARAM_SIZE
	.align		4
.L_768:
        /*0040*/ 	.byte	0x03, 0x19
        /*0042*/ 	.short	0x0b00


	//----- nvinfo : EIATTR_PARAM_CBANK
	.align		4
        /*0044*/ 	.byte	0x04, 0x0a
        /*0046*/ 	.short	(.L_770 - .L_769)
	.align		4
.L_769:
        /*0048*/ 	.word	index@(.nv.constant0._ZN7cutlass13device_kernelIN5flash11enable_sm90INS1_16FlashAttnFwdSm90INS1_25CollectiveMainloopFwdSm90ILi2EN4cute5tupleIJNS5_1CILi1EEES8_S8_EEENS6_IJNS7_ILi128EEENS7_ILi96EEENS7_ILi64EEEEEELi256ENS_6half_tEfNS_4arch4Sm90ELb1ELb0ELb1ELb0ELb0ELb0ELb1ELb1ELb0ELb1ELb1ELb0EEENS1_21CollectiveEpilogueFwdINS6_IJSA_NS7_ILi256EEESB_EEES9_SE_SG_Li256ELb0ELb1ELb1ELb0EEENS1_19SingleTileSchedulerILb0ELb1ELb1ELi128EEEEEEEEEvNT_6ParamsE)
        /*004c*/ 	.short	0x0380
        /*004e*/ 	.short	0x0b00


	//----- nvinfo : EIATTR_SW_WAR
	.align		4
.L_770:
        /*0050*/ 	.byte	0x04, 0x36
        /*0052*/ 	.short	(.L_772 - .L_771)
.L_771:
        /*0054*/ 	.word	0x00000008
.L_772:


//--------------------- .nv.info._ZN7cutlass13device_kernelIN5flash11enable_sm90INS1_16FlashAttnFwdSm90INS1_25CollectiveMainloopFwdSm90ILi2EN4cute5tupleIJNS5_1CILi1EEES8_S8_EEENS6_IJNS7_ILi128EEENS7_ILi96EEENS7_ILi64EEEEEELi256ENS_6half_tEfNS_4arch4Sm90ELb1ELb0ELb1ELb1ELb0ELb0ELb0ELb1ELb0ELb1ELb1ELb0EEENS1_21CollectiveEpilogueFwdINS6_IJSA_NS7_ILi256EEESB_EEES9_SE_SG_Li256ELb1ELb1ELb1ELb0EEENS1_36VarlenDynamicPersistentTileSchedulerILi128ELi96ELi256ELi128ELb1ELb1ELb1ELb1ELb1ELb1EEEEEEEEEvNT_6ParamsE --------------------------
	.section	.nv.info._ZN7cutlass13device_kernelIN5flash11enable_sm90INS1_16FlashAttnFwdSm90INS1_25CollectiveMainloopFwdSm90ILi2EN4cute5tupleIJNS5_1CILi1EEES8_S8_EEENS6_IJNS7_ILi128EEENS7_ILi96EEENS7_ILi64EEEEEELi256ENS_6half_tEfNS_4arch4Sm90ELb1ELb0ELb1ELb1ELb0ELb0ELb0ELb1ELb0ELb1ELb1ELb0EEENS1_21CollectiveEpilogueFwdINS6_IJSA_NS7_ILi256EEESB_EEES9_SE_SG_Li256ELb1ELb1ELb1ELb0EEENS1_36VarlenDynamicPersistentTileSchedulerILi128ELi96ELi256ELi128ELb1ELb1ELb1ELb1ELb1ELb1EEEEEEEEEvNT_6ParamsE,"",@"SHT_CUDA_INFO"
	.sectionflags	@""
	.align	4


	//----- nvinfo : EIATTR_CUDA_API_VERSION
	.align		4
        /*0000*/ 	.byte	0x04, 0x37
        /*0002*/ 	.short	(.L_774 - .L_773)
.L_773:
        /*0004*/ 	.word	0x00000082


	//----- nvinfo : EIATTR_KPARAM_INFO
	.align		4
.L_774:
        /*0008*/ 	.byte	0x04, 0x17
        /*000a*/ 	.short	(.L_776 - .L_775)
.L_775:
        /*000c*/ 	.word	0x00000000
        /*0010*/ 	.short	0x0000
        /*0012*/ 	.short	0x0000
        /*0014*/ 	.byte	0x00, 0xf0, 0x01, 0x2a


	//----- nvinfo : EIATTR_SPARSE_MMA_MASK
	.align		4
.L_776:
        /*0018*/ 	.byte	0x03, 0x50
        /*001a*/ 	.short	0x0000


	//----- nvinfo : EIATTR_MAXREG_COUNT
	.align		4
        /*001c*/ 	.byte	0x03, 0x1b
        /*001e*/ 	.short	0x00a8


	//----- nvinfo : EIATTR_MERCURY_ISA_VERSION
	.align		4
        /*0020*/ 	.byte	0x03, 0x5f
        /*0022*/ 	.short	0x0101


	//----- nvinfo : EIATTR_VRC_CTA_INIT_COUNT
	.align		4
        /*0024*/ 	.byte	0x02, 0x4a
	.zero		1
	.zero		1


	//----- nvinfo : EIATTR_EXIT_INSTR_OFFSETS
	.align		4
        /*0028*/ 	.byte	0x04, 0x1c
        /*002a*/ 	.short	(.L_778 - .L_777)


	//   ....[0]....
.L_777:
        /*002c*/ 	.word	0x00000010


	//----- nvinfo : EIATTR_MAX_THREADS
	.align		4
.L_778:
        /*0030*/ 	.byte	0x04, 0x05
        /*0032*/ 	.short	(.L_780 - .L_779)
.L_779:
        /*0034*/ 	.word	0x00000180
        /*0038*/ 	.word	0x00000001
        /*003c*/ 	.word	0x00000001


	//----- nvinfo : EIATTR_CBANK_PARAM_SIZE
	.align		4
.L_780:
        /*0040*/ 	.byte	0x03, 0x19
        /*0042*/ 	.short	0x0a80


	//----- nvinfo : EIATTR_PARAM_CBANK
	.align		4
        /*0044*/ 	.byte	0x04, 0x0a
        /*0046*/ 	.short	(.L_782 - .L_781)
	.align		4
.L_781:
        /*0048*/ 	.word	index@(.nv.constant0._ZN7cutlass13device_kernelIN5flash11enable_sm90INS1_16FlashAttnFwdSm90INS1_25CollectiveMainloopFwdSm90ILi2EN4cute5tupleIJNS5_1CILi1EEES8_S8_EEENS6_IJNS7_ILi128EEENS7_ILi96EEENS7_ILi64EEEEEELi256ENS_6half_tEfNS_4arch4Sm90ELb1ELb0ELb1ELb1ELb0ELb0ELb0ELb1ELb0ELb1ELb1ELb0EEENS1_21CollectiveEpilogueFwdINS6_IJSA_NS7_ILi256EEESB_EEES9_SE_SG_Li256ELb1ELb1ELb1ELb0EEENS1_36VarlenDynamicPersistentTileSchedulerILi128ELi96ELi256ELi128ELb1ELb1ELb1ELb1ELb1ELb1EEEEEEEEEvNT_6ParamsE)
        /*004c*/ 	.short	0x0380
        /*004e*/ 	.short	0x0a80


	//----- nvinfo : EIATTR_SW_WAR
	.align		4
.L_782:
        /*0050*/ 	.byte	0x04, 0x36
        /*0052*/ 	.short	(.L_784 - .L_783)
.L_783:
        /*0054*/ 	.word	0x00000008
.L_784:


//--------------------- .nv.info._ZN7cutlass13device_kernelIN5flash11enable_sm90INS1_16FlashAttnFwdSm90INS1_25CollectiveMainloopFwdSm90ILi2EN4cute5tupleIJNS5_1CILi1EEES8_S8_EEENS6_IJNS7_ILi128EEENS7_ILi96EEENS7_ILi64EEEEEELi256ENS_6half_tEfNS_4arch4Sm90ELb1ELb0ELb1ELb1ELb0ELb1ELb0ELb1ELb0ELb1ELb1ELb0EEENS1_21CollectiveEpilogueFwdINS6_IJSA_NS7_ILi256EEESB_EEES9_SE_SG_Li256ELb1ELb1ELb1ELb0EEENS1_36VarlenDynamicPersistentTileSchedulerILi128ELi96ELi256ELi128ELb1ELb1ELb1ELb1ELb1ELb1EEEEEEEEEvNT_6ParamsE --------------------------
	.section	.nv.info._ZN7cutlass13device_kernelIN5flash11enable_sm90INS1_16FlashAttnFwdSm90INS1_25CollectiveMainloopFwdSm90ILi2EN4cute5tupleIJNS5_1CILi1EEES8_S8_EEENS6_IJNS7_ILi128EEENS7_ILi96EEENS7_ILi64EEEEEELi256ENS_6half_tEfNS_4arch4Sm90ELb1ELb0ELb1ELb1ELb0ELb1ELb0ELb1ELb0ELb1ELb1ELb0EEENS1_21CollectiveEpilogueFwdINS6_IJSA_NS7_ILi256EEESB_EEES9_SE_SG_Li256ELb1ELb1ELb1ELb0EEENS1_36VarlenDynamicPersistentTileSchedulerILi128ELi96ELi256ELi128ELb1ELb1ELb1ELb1ELb1ELb1EEEEEEEEEvNT_6ParamsE,"",@"SHT_CUDA_INFO"
	.sectionflags	@""
	.align	4


	//----- nvinfo : EIATTR_CUDA_API_VERSION
	.align		4
        /*0000*/ 	.byte	0x04, 0x37
        /*0002*/ 	.short	(.L_786 - .L_785)
.L_785:
        /*0004*/ 	.word	0x00000082


	//----- nvinfo : EIATTR_KPARAM_INFO
	.align		4
.L_786:
        /*0008*/ 	.byte	0x04, 0x17
        /*000a*/ 	.short	(.L_788 - .L_787)
.L_787:
        /*000c*/ 	.word	0x00000000
        /*0010*/ 	.short	0x0000
        /*0012*/ 	.short	0x0000
        /*0014*/ 	.byte	0x00, 0xf0, 0x01, 0x2a


	//----- nvinfo : EIATTR_SPARSE_MMA_MASK
	.align		4
.L_788:
        /*0018*/ 	.byte	0x03, 0x50
        /*001a*/ 	.short	0x0000


	//----- nvinfo : EIATTR_MAXREG_COUNT
	.align		4
        /*001c*/ 	.byte	0x03, 0x1b
        /*001e*/ 	.short	0x00a8


	//----- nvinfo : EIATTR_MERCURY_ISA_VERSION
	.align		4
        /*0020*/ 	.byte	0x03, 0x5f
        /*0022*/ 	.short	0x0101


	//----- nvinfo : EIATTR_VRC_CTA_INIT_COUNT
	.align		4
        /*0024*/ 	.byte	0x02, 0x4a
	.zero		1
	.zero		1


	//----- nvinfo : EIATTR_EXIT_INSTR_OFFSETS
	.align		4
        /*0028*/ 	.byte	0x04, 0x1c
        /*002a*/ 	.short	(.L_790 - .L_789)


	//   ....[0]....
.L_789:
        /*002c*/ 	.word	0x00000010


	//----- nvinfo : EIATTR_MAX_THREADS
	.align		4
.L_790:
        /*0030*/ 	.byte	0x04, 0x05
        /*0032*/ 	.short	(.L_792 - .L_791)
.L_791:
        /*0034*/ 	.word	0x00000180
        /*0038*/ 	.word	0x00000001
        /*003c*/ 	.word	0x00000001


	//----- nvinfo : EIATTR_CBANK_PARAM_SIZE
	.align		4
.L_792:
        /*0040*/ 	.byte	0x03, 0x19
        /*0042*/ 	.short	0x0a80


	//----- nvinfo : EIATTR_PARAM_CBANK
	.align		4
        /*0044*/ 	.byte	0x04, 0x0a
        /*0046*/ 	.short	(.L_794 - .L_793)
	.align		4
.L_793:
        /*0048*/ 	.word	index@(.nv.constant0._ZN7cutlass13device_kernelIN5flash11enable_sm90INS1_16FlashAttnFwdSm90INS1_25CollectiveMainloopFwdSm90ILi2EN4cute5tupleIJNS5_1CILi1EEES8_S8_EEENS6_IJNS7_ILi128EEENS7_ILi96EEENS7_ILi64EEEEEELi256ENS_6half_tEfNS_4arch4Sm90ELb1ELb0ELb1ELb1ELb0ELb1ELb0ELb1ELb0ELb1ELb1ELb0EEENS1_21CollectiveEpilogueFwdINS6_IJSA_NS7_ILi256EEESB_EEES9_SE_SG_Li256ELb1ELb1ELb1ELb0EEENS1_36VarlenDynamicPersistentTileSchedulerILi128ELi96ELi256ELi128ELb1ELb1ELb1ELb1ELb1ELb1EEEEEEEEEvNT_6ParamsE)
        /*004c*/ 	.short	0x0380
        /*004e*/ 	.short	0x0a80


	//----- nvinfo : EIATTR_SW_WAR
	.align		4
.L_794:
        /*0050*/ 	.byte	0x04, 0x36
        /*0052*/ 	.short	(.L_796 - .L_795)
.L_795:
        /*0054*/ 	.word	0x00000008
.L_796:


//--------------------- .nv.info._ZN7cutlass13device_kernelIN5flash11enable_sm90INS1_16FlashAttnFwdSm90INS1_25CollectiveMainloopFwdSm90ILi2EN4cute5tupleIJNS5_1CILi1EEES8_S8_EEENS6_IJNS7_ILi128EEENS7_ILi96EEENS7_ILi64EEEEEELi256ENS_6half_tEfNS_4arch4Sm90ELb1ELb0ELb1ELb1ELb0ELb0ELb1ELb1ELb0ELb1ELb1ELb0EEENS1_21CollectiveEpilogueFwdINS6_IJSA_NS7_ILi256EEESB_EEES9_SE_SG_Li256ELb1ELb1ELb1ELb0EEENS1_36VarlenDynamicPersistentTileSchedulerILi128ELi96ELi256ELi128ELb1ELb1ELb1ELb1ELb1ELb1EEEEEEEEEvNT_6ParamsE --------------------------
	.section	.nv.info._ZN7cutlass13device_kernelIN5flash11enable_sm90INS1_16FlashAttnFwdSm90INS1_25CollectiveMainloopFwdSm90ILi2EN4cute5tupleIJNS5_1CILi1EEES8_S8_EEENS6_IJNS7_ILi128EEENS7_ILi96EEENS7_ILi64EEEEEELi256ENS_6half_tEfNS_4arch4Sm90ELb1ELb0ELb1ELb1ELb0ELb0ELb1ELb1ELb0ELb1ELb1ELb0EEENS1_21CollectiveEpilogueFwdINS6_IJSA_NS7_ILi256EEESB_EEES9_SE_SG_Li256ELb1ELb1ELb1ELb0EEENS1_36VarlenDynamicPersistentTileSchedulerILi128ELi96ELi256ELi128ELb1ELb1ELb1ELb1ELb1ELb1EEEEEEEEEvNT_6ParamsE,"",@"SHT_CUDA_INFO"
	.sectionflags	@""
	.align	4


	//----- nvinfo : EIATTR_CUDA_API_VERSION
	.align		4
        /*0000*/ 	.byte	0x04, 0x37
        /*0002*/ 	.short	(.L_798 - .L_797)
.L_797:
        /*0004*/ 	.word	0x00000082


	//----- nvinfo : EIATTR_KPARAM_INFO
	.align		4
.L_798:
        /*0008*/ 	.byte	0x04, 0x17
        /*000a*/ 	.short	(.L_800 - .L_799)
.L_799:
        /*000c*/ 	.word	0x00000000
        /*0010*/ 	.short	0x0000
        /*0012*/ 	.short	0x0000
        /*0014*/ 	.byte	0x00, 0xf0, 0x01, 0x2e


	//----- nvinfo : EIATTR_SPARSE_MMA_MASK
	.align		4
.L_800:
        /*0018*/ 	.byte	0x03, 0x50
        /*001a*/ 	.short	0x0000


	//----- nvinfo : EIATTR_MAXREG_COUNT
	.align		4
        /*001c*/ 	.byte	0x03, 0x1b
        /*001e*/ 	.short	0x00a8


	//----- nvinfo : EIATTR_MERCURY_ISA_VERSION
	.align		4
        /*0020*/ 	.byte	0x03, 0x5f
        /*0022*/ 	.short	0x0101


	//----- nvinfo : EIATTR_VRC_CTA_INIT_COUNT
	.align		4
        /*0024*/ 	.byte	0x02, 0x4a
	.zero		1
	.zero		1


	//----- nvinfo : EIATTR_EXIT_INSTR_OFFSETS
	.align		4
        /*0028*/ 	.byte	0x04, 0x1c
        /*002a*/ 	.short	(.L_802 - .L_801)


	//   ....[0]....
.L_801:
        /*002c*/ 	.word	0x00000010


	//----- nvinfo : EIATTR_MAX_THREADS
	.align		4
.L_802:
        /*0030*/ 	.byte	0x04, 0x05
        /*0032*/ 	.short	(.L_804 - .L_803)
.L_803:
        /*0034*/ 	.word	0x00000180
        /*0038*/ 	.word	0x00000001
        /*003c*/ 	.word	0x00000001


	//----- nvinfo : EIATTR_CBANK_PARAM_SIZE
	.align		4
.L_804:
        /*0040*/ 	.byte	0x03, 0x19
        /*0042*/ 	.short	0x0b80


	//----- nvinfo : EIATTR_PARAM_CBANK
	.align		4
        /*0044*/ 	.byte	0x04, 0x0a
        /*0046*/ 	.short	(.L_806 - .L_805)
	.align		4
.L_805:
        /*0048*/ 	.word	index@(.nv.constant0._ZN7cutlass13device_kernelIN5flash11enable_sm90INS1_16FlashAttnFwdSm90INS1_25CollectiveMainloopFwdSm90ILi2EN4cute5tupleIJNS5_1CILi1EEES8_S8_EEENS6_IJNS7_ILi128EEENS7_ILi96EEENS7_ILi64EEEEEELi256ENS_6half_tEfNS_4arch4Sm90ELb1ELb0ELb1ELb1ELb0ELb0ELb1ELb1ELb0ELb1ELb1ELb0EEENS1_21CollectiveEpilogueFwdINS6_IJSA_NS7_ILi256EEESB_EEES9_SE_SG_Li256ELb1ELb1ELb1ELb0EEENS1_36VarlenDynamicPersistentTileSchedulerILi128ELi96ELi256ELi128ELb1ELb1ELb1ELb1ELb1ELb1EEEEEEEEEvNT_6ParamsE)
        /*004c*/ 	.short	0x0380
        /*004e*/ 	.short	0x0b80


	//----- nvinfo : EIATTR_SW_WAR
	.align		4
.L_806:
        /*0050*/ 	.byte	0x04, 0x36
        /*0052*/ 	.short	(.L_808 - .L_807)
.L_807:
        /*0054*/ 	.word	0x00000008
.L_808:


//--------------------- .nv.info._ZN7cutlass13device_kernelIN5flash11enable_sm90INS1_16FlashAttnFwdSm90INS1_25CollectiveMainloopFwdSm90ILi2EN4cute5tupleIJNS5_1CILi1EEES8_S8_EEENS6_IJNS7_ILi128EEENS7_ILi96EEENS7_ILi64EEEEEELi256ENS_6half_tEfNS_4arch4Sm90ELb1ELb0ELb1ELb1ELb0ELb1ELb1ELb1ELb0ELb1ELb1ELb0EEENS1_21CollectiveEpilogueFwdINS6_IJSA_NS7_ILi256EEESB_EEES9_SE_SG_Li256ELb1ELb1ELb1ELb0EEENS1_36VarlenDynamicPersistentTileSchedulerILi128ELi96ELi256ELi128ELb1ELb1ELb1ELb1ELb1ELb1EEEEEEEEEvNT_6ParamsE --------------------------
	.section	.nv.info._ZN7cutlass13device_kernelIN5flash11enable_sm90INS1_16FlashAttnFwdSm90INS1_25CollectiveMainloopFwdSm90ILi2EN4cute5tupleIJNS5_1CILi1EEES8_S8_EEENS6_IJNS7_ILi128EEENS7_ILi96EEENS7_ILi64EEEEEELi256ENS_6half_tEfNS_4arch4Sm90ELb1ELb0ELb1ELb1ELb0ELb1ELb1ELb1ELb0ELb1ELb1ELb0EEENS1_21CollectiveEpilogueFwdINS6_IJSA_NS7_ILi256EEESB_EEES9_SE_SG_Li256ELb1ELb1ELb1ELb0EEENS1_36VarlenDynamicPersistentTileSchedulerILi128ELi96ELi256ELi128ELb1ELb1ELb1ELb1ELb1ELb1EEEEEEEEEvNT_6ParamsE,"",@"SHT_CUDA_INFO"
	.sectionflags	@""
	.align	4


	//----- nvinfo : EIATTR_CUDA_API_VERSION
	.align		4
        /*0000*/ 	.byte	0x04, 0x37
        /*0002*/ 	.short	(.L_810 - .L_809)
.L_809:
        /*0004*/ 	.word	0x00000082


	//----- nvinfo : EIATTR_KPARAM_INFO
	.align		4
.L_810:
        /*0008*/ 	.byte	0x04, 0x17
        /*000a*/ 	.short	(.L_812 - .L_811)
.L_811:
        /*000c*/ 	.word	0x00000000
        /*0010*/ 	.short	0x0000
        /*0012*/ 	.short	0x0000
        /*0014*/ 	.byte	0x00, 0xf0, 0x01, 0x2e


	//----- nvinfo : EIATTR_SPARSE_MMA_MASK
	.align		4
.L_812:
        /*0018*/ 	.byte	0x03, 0x50
        /*001a*/ 	.short	0x0000


	//----- nvinfo : EIATTR_MAXREG_COUNT
	.align		4
        /*001c*/ 	.byte	0x03, 0x1b
        /*001e*/ 	.short	0x00a8


	//----- nvinfo : EIATTR_MERCURY_ISA_VERSION
	.align		4
        /*0020*/ 	.byte	0x03, 0x5f
        /*0022*/ 	.short	0x0101


	//----- nvinfo : EIATTR_VRC_CTA_INIT_COUNT
	.align		4
        /*0024*/ 	.byte	0x02, 0x4a
	.zero		1
	.zero		1


	//----- nvinfo : EIATTR_EXIT_INSTR_OFFSETS
	.align		4
        /*0028*/ 	.byte	0x04, 0x1c
        /*002a*/ 	.short	(.L_814 - .L_813)


	//   ....[0]....
.L_813:
        /*002c*/ 	.word	0x00000010


	//----- nvinfo : EIATTR_MAX_THREADS
	.align		4
.L_814:
        /*0030*/ 	.byte	0x04, 0x05
        /*0032*/ 	.short	(.L_816 - .L_815)
.L_815:
        /*0034*/ 	.word	0x00000180
        /*0038*/ 	.word	0x00000001
        /*003c*/ 	.word	0x00000001


	//----- nvinfo : EIATTR_CBANK_PARAM_SIZE
	.align		4
.L_816:
        /*0040*/ 	.byte	0x03, 0x19
        /*0042*/ 	.short	0x0b80


	//----- nvinfo : EIATTR_PARAM_CBANK
	.align		4
        /*0044*/ 	.byte	0x04, 0x0a
        /*0046*/ 	.short	(.L_818 - .L_817)
	.align		4
.L_817:
        /*0048*/ 	.word	index@(.nv.constant0._ZN7cutlass13device_kernelIN5flash11enable_sm90INS1_16FlashAttnFwdSm90INS1_25CollectiveMainloopFwdSm90ILi2EN4cute5tupleIJNS5_1CILi1EEES8_S8_EEENS6_IJNS7_ILi128EEENS7_ILi96EEENS7_ILi64EEEEEELi256ENS_6half_tEfNS_4arch4Sm90ELb1ELb0ELb1ELb1ELb0ELb1ELb1ELb1ELb0ELb1ELb1ELb0EEENS1_21CollectiveEpilogueFwdINS6_IJSA_NS7_ILi256EEESB_EEES9_SE_SG_Li256ELb1ELb1ELb1ELb0EEENS1_36VarlenDynamicPersistentTileSchedulerILi128ELi96ELi256ELi128ELb1ELb1ELb1ELb1ELb1ELb1EEEEEEEEEvNT_6ParamsE)
        /*004c*/ 	.short	0x0380
        /*004e*/ 	.short	0x0b80


	//----- nvinfo : EIATTR_SW_WAR
	.align		4
.L_818:
        /*0050*/ 	.byte	0x04, 0x36
        /*0052*/ 	.short	(.L_820 - .L_819)
.L_819:
        /*0054*/ 	.word	0x00000008
.L_820:


//--------------------- .nv.callgraph             --------------------------
	.section	.nv.callgraph,"",@"SHT_CUDA_CALLGRAPH"
	.align	4
	.sectionentsize	8
	.align		4
        /*0000*/ 	.word	0x00000000
	.align		4
        /*0004*/ 	.word	0xffffffff
	.align		4
        /*0008*/ 	.word	0x00000000
	.align		4
        /*000c*/ 	.word	0xfffffffe
	.align		4
        /*0010*/ 	.word	0x00000000
	.align		4
        /*0014*/ 	.word	0xfffffffd
	.align		4
        /*0018*/ 	.word	0x00000000
	.align		4
        /*001c*/ 	.word	0xfffffffc


//--------------------- .nv.constant4             --------------------------
	.section	.nv.constant4,"a",@progbits
	.align	8
	.align		8
.nv.constant4:
        /*0000*/ 	.dword	_ZN81_INTERNAL_2bd1f99c_45_flash_fwd_hdimdiff_fp16_split_softcap_sm90_cu_9d2915ae_35054cuda3std3__45__cpo5beginE
	.align		8
        /*0008*/ 	.dword	_ZN81_INTERNAL_2bd1f99c_45_flash_fwd_hdimdiff_fp16_split_softcap_sm90_cu_9d2915ae_35054cuda3std3__45__cpo3endE
	.align		8
        /*0010*/ 	.dword	_ZN81_INTERNAL_2bd1f99c_45_flash_fwd_hdimdiff_fp16_split_softcap_sm90_cu_9d2915ae_35054cuda3std3__45__cpo6cbeginE
	.align		8
        /*0018*/ 	.dword	_ZN81_INTERNAL_2bd1f99c_45_flash_fwd_hdimdiff_fp16_split_softcap_sm90_cu_9d2915ae_35054cuda3std3__45__cpo4cendE
	.align		8
        /*0020*/ 	.dword	_ZN81_INTERNAL_2bd1f99c_45_flash_fwd_hdimdiff_fp16_split_softcap_sm90_cu_9d2915ae_35054cuda3std3__483_GLOBAL__N__2bd1f99c_45_flash_fwd_hdimdiff_fp16_split_softcap_sm90_cu_9d2915ae_35056ignoreE
	.align		8
        /*0028*/ 	.dword	_ZN81_INTERNAL_2bd1f99c_45_flash_fwd_hdimdiff_fp16_split_softcap_sm90_cu_9d2915ae_35054cuda3std3__419piecewise_constructE
	.align		8
        /*0030*/ 	.dword	_ZN81_INTERNAL_2bd1f99c_45_flash_fwd_hdimdiff_fp16_split_softcap_sm90_cu_9d2915ae_35054cuda3std3__48in_placeE
	.align		8
        /*0038*/ 	.dword	_ZN81_INTERNAL_2bd1f99c_45_flash_fwd_hdimdiff_fp16_split_softcap_sm90_cu_9d2915ae_35054cuda3std6ranges3__45__cpo4swapE
	.align		8
        /*0040*/ 	.dword	_ZN81_INTERNAL_2bd1f99c_45_flash_fwd_hdimdiff_fp16_split_softcap_sm90_cu_9d2915ae_35054cuda3std6ranges3__45__cpo9iter_moveE
	.align		8
        /*0048*/ 	.dword	_ZN81_INTERNAL_2bd1f99c_45_flash_fwd_hdimdiff_fp16_split_softcap_sm90_cu_9d2915ae_35054cute7productE
	.align		8
        /*0050*/ 	.dword	_ZN81_INTERNAL_2bd1f99c_45_flash_fwd_hdimdiff_fp16_split_softcap_sm90_cu_9d2915ae_35054cute1_E


//--------------------- .text._ZN7cutlass13device_kernelIN5flash11enable_sm90INS1_16FlashAttnFwdSm90INS1_25CollectiveMainloopFwdSm90ILi2EN4cute5tupleIJNS5_1CILi1EEES8_S8_EEENS6_IJNS7_ILi128EEESA_NS7_ILi192EEEEEELi128ENS_6half_tEfNS_4arch4Sm90ELb0ELb0ELb1ELb0ELb0ELb0ELb0ELb1ELb1ELb1ELb1ELb0EEENS1_21CollectiveEpilogueFwdINS6_IJSA_SA_SA_EEES9_SD_SF_Li256ELb0ELb1ELb1ELb0EEENS1_19SingleTileSchedulerILb0ELb1ELb1ELi128EEEEEEEEEvNT_6ParamsE --------------------------
	.section	.text._ZN7cutlass13device_kernelIN5flash11enable_sm90INS1_16FlashAttnFwdSm90INS1_25CollectiveMainloopFwdSm90ILi2EN4cute5tupleIJNS5_1CILi1EEES8_S8_EEENS6_IJNS7_ILi128EEESA_NS7_ILi192EEEEEELi128ENS_6half_tEfNS_4arch4Sm90ELb0ELb0ELb1ELb0ELb0ELb0ELb0ELb1ELb1ELb1ELb1ELb0EEENS1_21CollectiveEpilogueFwdINS6_IJSA_SA_SA_EEES9_SD_SF_Li256ELb0ELb1ELb1ELb0EEENS1_19SingleTileSchedulerILb0ELb1ELb1ELi128EEEEEEEEEvNT_6ParamsE,"ax",@progbits
	.align	128
.text._ZN7cutlass13device_kernelIN5flash11enable_sm90INS1_16FlashAttnFwdSm90INS1_25CollectiveMainloopFwdSm90ILi2EN4cute5tupleIJNS5_1CILi1EEES8_S8_EEENS6_IJNS7_ILi128EEESA_NS7_ILi192EEEEEELi128ENS_6half_tEfNS_4arch4Sm90ELb0ELb0ELb1ELb0ELb0ELb0ELb0ELb1ELb1ELb1ELb1ELb0EEENS1_21CollectiveEpilogueFwdINS6_IJSA_SA_SA_EEES9_SD_SF_Li256ELb0ELb1ELb1ELb0EEENS1_19SingleTileSchedulerILb0ELb1ELb1ELi128EEEEEEEEEvNT_6ParamsE:
        .type           _ZN7cutlass13device_kernelIN5flash11enable_sm90INS1_16FlashAttnFwdSm90INS1_25CollectiveMainloopFwdSm90ILi2EN4cute5tupleIJNS5_1CILi1EEES8_S8_EEENS6_IJNS7_ILi128EEESA_NS7_ILi192EEEEEELi128ENS_6half_tEfNS_4arch4Sm90ELb0ELb0ELb1ELb0ELb0ELb0ELb0ELb1ELb1ELb1ELb1ELb0EEENS1_21CollectiveEpilogueFwdINS6_IJSA_SA_SA_EEES9_SD_SF_Li256ELb0ELb1ELb1ELb0EEENS1_19SingleTileSchedulerILb0ELb1ELb1ELi128EEEEEEEEEvNT_6ParamsE,@function
        .size           _ZN7cutlass13device_kernelIN5flash11enable_sm90INS1_16FlashAttnFwdSm90INS1_25CollectiveMainloopFwdSm90ILi2EN4cute5tupleIJNS5_1CILi1EEES8_S8_EEENS6_IJNS7_ILi128EEESA_NS7_ILi192EEEEEELi128ENS_6half_tEfNS_4arch4Sm90ELb0ELb0ELb1ELb0ELb0ELb0ELb0ELb1ELb1ELb1ELb1ELb0EEENS1_21CollectiveEpilogueFwdINS6_IJSA_SA_SA_EEES9_SD_SF_Li256ELb0ELb1ELb1ELb0EEENS1_19SingleTileSchedulerILb0ELb1ELb1ELi128EEEEEEEEEvNT_6ParamsE,(.L_x_45 - _ZN7cutlass13device_kernelIN5flash11enable_sm90INS1_16FlashAttnFwdSm90INS1_25CollectiveMainloopFwdSm90ILi2EN4cute5tupleIJNS5_1CILi1EEES8_S8_EEENS6_IJNS7_ILi128EEESA_NS7_ILi192EEEEEELi128ENS_6half_tEfNS_4arch4Sm90ELb0ELb0ELb1ELb0ELb0ELb0ELb0ELb1ELb1ELb1ELb1ELb0EEENS1_21CollectiveEpilogueFwdINS6_IJSA_SA_SA_EEES9_SD_SF_Li256ELb0ELb1ELb1ELb0EEENS1_19SingleTileSchedulerILb0ELb1ELb1ELi128EEEEEEEEEvNT_6ParamsE)
        .other          _ZN7cutlass13device_kernelIN5flash11enable_sm90INS1_16FlashAttnFwdSm90INS1_25CollectiveMainloopFwdSm90ILi2EN4cute5tupleIJNS5_1CILi1EEES8_S8_EEENS6_IJNS7_ILi128EEESA_NS7_ILi192EEEEEELi128ENS_6half_tEfNS_4arch4Sm90ELb0ELb0ELb1ELb0ELb0ELb0ELb0ELb1ELb1ELb1ELb1ELb0EEENS1_21CollectiveEpilogueFwdINS6_IJSA_SA_SA_EEES9_SD_SF_Li256ELb0ELb1ELb1ELb0EEENS1_19SingleTileSchedulerILb0ELb1ELb1ELi128EEEEEEEEEvNT_6ParamsE,@"STO_CUDA_ENTRY STV_DEFAULT"
_ZN7cutlass13device_kernelIN5flash11enable_sm90INS1_16FlashAttnFwdSm90INS1_25CollectiveMainloopFwdSm90ILi2EN4cute5tupleIJNS5_1CILi1EEES8_S8_EEENS6_IJNS7_ILi128EEESA_NS7_ILi192EEEEEELi128ENS_6half_tEfNS_4arch4Sm90ELb0ELb0ELb1ELb0ELb0ELb0ELb0ELb1ELb1ELb1ELb1ELb0EEENS1_21CollectiveEpilogueFwdINS6_IJSA_SA_SA_EEES9_SD_SF_Li256ELb0ELb1ELb1ELb0EEENS1_19SingleTileSchedulerILb0ELb1ELb1ELi128EEEEEEEEEvNT_6ParamsE:
[----:B------:R-:W-:Y:S01]  /*0000*/  LDC R1, c[0x0][0x37c] ;  /* 0x0000df00ff017b82 */ /* 0x000fe20000000800 */
[----:B------:R-:W-:Y:S05]  /*0010*/  EXIT ;  /* 0x000000000000794d */ /* 0x000fea0003800000 */
.L_x_0:
[----:B------:R-:W-:-:S00]  /*0020*/  BRA `(.L_x_0) ;  /* 0xfffffffc00fc7947 */ /* 0x000fc0000383ffff */
[----:B------:R-:W-:-:S00]  /*0030*/  NOP ;  /* 0x0000000000007918 */ /* 0x000fc00000000000 */
        /* <DEDUP_REMOVED lines=12> */
.L_x_45:


//--------------------- .text._ZN7cutlass13device_kernelIN5flash11enable_sm90INS1_16FlashAttnFwdSm90INS1_25CollectiveMainloopFwdSm90ILi2EN4cute5tupleIJNS5_1CILi1EEES8_S8_EEENS6_IJNS7_ILi128EEESA_NS7_ILi192EEEEEELi128ENS_6half_tEfNS_4arch4Sm90ELb0ELb0ELb1ELb1ELb0ELb0ELb0ELb1ELb1ELb1ELb1ELb0EEENS1_21CollectiveEpilogueFwdINS6_IJSA_SA_SA_EEES9_SD_SF_Li256ELb1ELb1ELb1ELb0EEENS1_36VarlenDynamicPersistentTileSchedulerILi128ELi128ELi256ELi128ELb1ELb1ELb1ELb0ELb1ELb1EEEEEEEEEvNT_6ParamsE --------------------------
	.section	.text._ZN7cutlass13device_kernelIN5flash11enable_sm90INS1_16FlashAttnFwdSm90INS1_25CollectiveMainloopFwdSm90ILi2EN4cute5tupleIJNS5_1CILi1EEES8_S8_EEENS6_IJNS7_ILi128EEESA_NS7_ILi192EEEEEELi128ENS_6half_tEfNS_4arch4Sm90ELb0ELb0ELb1ELb1ELb0ELb0ELb0ELb1ELb1ELb1ELb1ELb0EEENS1_21CollectiveEpilogueFwdINS6_IJSA_SA_SA_EEES9_SD_SF_Li256ELb1ELb1ELb1ELb0EEENS1_36VarlenDynamicPersistentTileSchedulerILi128ELi128ELi256ELi128ELb1ELb1ELb1ELb0ELb1ELb1EEEEEEEEEvNT_6ParamsE,"ax",@progbits
	.align	128
.text._ZN7cutlass13device_kernelIN5flash11enable_sm90INS1_16FlashAttnFwdSm90INS1_25CollectiveMainloopFwdSm90ILi2EN4cute5tupleIJNS5_1CILi1EEES8_S8_EEENS6_IJNS7_ILi128EEESA_NS7_ILi192EEEEEELi128ENS_6half_tEfNS_4arch4Sm90ELb0ELb0ELb1ELb1ELb0ELb0ELb0ELb1ELb1ELb1ELb1ELb0EEENS1_21CollectiveEpilogueFwdINS6_IJSA_SA_SA_EEES9_SD_SF_Li256ELb1ELb1ELb1ELb0EEENS1_36VarlenDynamicPersistentTileSchedulerILi128ELi128ELi256ELi128ELb1ELb1ELb1ELb0ELb1ELb1EEEEEEEEEvNT_6ParamsE:
        .type           _ZN7cutlass13device_kernelIN5flash11enable_sm90INS1_16FlashAttnFwdSm90INS1_25CollectiveMainloopFwdSm90ILi2EN4cute5tupleIJNS5_1CILi1EEES8_S8_EEENS6_IJNS7_ILi128EEESA_NS7_ILi192EEEEEELi128ENS_6half_tEfNS_4arch4Sm90ELb0ELb0ELb1ELb1ELb0ELb0ELb0ELb1ELb1ELb1ELb1ELb0EEENS1_21CollectiveEpilogueFwdINS6_IJSA_SA_SA_EEES9_SD_SF_Li256ELb1ELb1ELb1ELb0EEENS1_36VarlenDynamicPersistentTileSchedulerILi128ELi128ELi256ELi128ELb1ELb1ELb1ELb0ELb1ELb1EEEEEEEEEvNT_6ParamsE,@function
        .size           _ZN7cutlass13device_kernelIN5flash11enable_sm90INS1_16FlashAttnFwdSm90INS1_25CollectiveMainloopFwdSm90ILi2EN4cute5tupleIJNS5_1CILi1EEES8_S8_EEENS6_IJNS7_ILi128EEESA_NS7_ILi192EEEEEELi128ENS_6half_tEfNS_4arch4Sm90ELb0ELb0ELb1ELb1ELb0ELb0ELb0ELb1ELb1ELb1ELb1ELb0EEENS1_21CollectiveEpilogueFwdINS6_IJSA_SA_SA_EEES9_SD_SF_Li256ELb1ELb1ELb1ELb0EEENS1_36VarlenDynamicPersistentTileSchedulerILi128ELi128ELi256ELi128ELb1ELb1ELb1ELb0ELb1ELb1EEEEEEEEEvNT_6ParamsE,(.L_x_46 - _ZN7cutlass13device_kernelIN5flash11enable_sm90INS1_16FlashAttnFwdSm90INS1_25CollectiveMainloopFwdSm90ILi2EN4cute5tupleIJNS5_1CILi1EEES8_S8_EEENS6_IJNS7_ILi128EEESA_NS7_ILi192EEEEEELi128ENS_6half_tEfNS_4arch4Sm90ELb0ELb0ELb1ELb1ELb0ELb0ELb0ELb1ELb1ELb1ELb1ELb0EEENS1_21CollectiveEpilogueFwdINS6_IJSA_SA_SA_EEES9_SD_SF_Li256ELb1ELb1ELb1ELb0EEENS1_36VarlenDynamicPersistentTileSchedulerILi128ELi128ELi256ELi128ELb1ELb1ELb1ELb0ELb1ELb1EEEEEEEEEvNT_6ParamsE)
        .other          _ZN7cutlass13device_kernelIN5flash11enable_sm90INS1_16FlashAttnFwdSm90INS1_25CollectiveMainloopFwdSm90ILi2EN4cute5tupleIJNS5_1CILi1EEES8_S8_EEENS6_IJNS7_ILi128EEESA_NS7_ILi192EEEEEELi128ENS_6half_tEfNS_4arch4Sm90ELb0ELb0ELb1ELb1ELb0ELb0ELb0ELb1ELb1ELb1ELb1ELb0EEENS1_21CollectiveEpilogueFwdINS6_IJSA_SA_SA_EEES9_SD_SF_Li256ELb1ELb1ELb1ELb0EEENS1_36VarlenDynamicPersistentTileSchedulerILi128ELi128ELi256ELi128ELb1ELb1ELb1ELb0ELb1ELb1EEEEEEEEEvNT_6ParamsE,@"STO_CUDA_ENTRY STV_DEFAULT"
_ZN7cutlass13device_kernelIN5flash11enable_sm90INS1_16FlashAttnFwdSm90INS1_25CollectiveMainloopFwdSm90ILi2EN4cute5tupleIJNS5_1CILi1EEES8_S8_EEENS6_IJNS7_ILi128EEESA_NS7_ILi192EEEEEELi128ENS_6half_tEfNS_4arch4Sm90ELb0ELb0ELb1ELb1ELb0ELb0ELb0ELb1ELb1ELb1ELb1ELb0EEENS1_21CollectiveEpilogueFwdINS6_IJSA_SA_SA_EEES9_SD_SF_Li256ELb1ELb1ELb1ELb0EEENS1_36VarlenDynamicPersistentTileSchedulerILi128ELi128ELi256ELi128ELb1ELb1ELb1ELb0ELb1ELb1EEEEEEEEEvNT_6ParamsE:
[----:B------:R-:W-:Y:S01]  /*0000*/  LDC R1, c[0x0][0x37c] ;  /* 0x0000df00ff017b82 */ /* 0x000fe20000000800 */
[----:B------:R-:W-:Y:S05]  /*0010*/  EXIT ;  /* 0x000000000000794d */ /* 0x000fea0003800000 */
.L_x_1:
        /* <DEDUP_REMOVED lines=14> */
.L_x_46:


//--------------------- .text._ZN7cutlass13device_kernelIN5flash11enable_sm90INS1_16FlashAttnFwdSm90INS1_25CollectiveMainloopFwdSm90ILi2EN4cute5tupleIJNS5_1CILi1EEES8_S8_EEENS6_IJNS7_ILi128EEESA_NS7_ILi192EEEEEELi128ENS_6half_tEfNS_4arch4Sm90ELb0ELb0ELb1ELb1ELb0ELb1ELb0ELb1ELb1ELb1ELb1ELb0EEENS1_21CollectiveEpilogueFwdINS6_IJSA_SA_SA_EEES9_SD_SF_Li256ELb1ELb1ELb1ELb0EEENS1_36VarlenDynamicPersistentTileSchedulerILi128ELi128ELi256ELi128ELb1ELb1ELb1ELb0ELb1ELb1EEEEEEEEEvNT_6ParamsE --------------------------
	.section	.text._ZN7cutlass13device_kernelIN5flash11enable_sm90INS1_16FlashAttnFwdSm90INS1_25CollectiveMainloopFwdSm90ILi2EN4cute5tupleIJNS5_1CILi1EEES8_S8_EEENS6_IJNS7_ILi128EEESA_NS7_ILi192EEEEEELi128ENS_6half_tEfNS_4arch4Sm90ELb0ELb0ELb1ELb1ELb0ELb1ELb0ELb1ELb1ELb1ELb1ELb0EEENS1_21CollectiveEpilogueFwdINS6_IJSA_SA_SA_EEES9_SD_SF_Li256ELb1ELb1ELb1ELb0EEENS1_36VarlenDynamicPersistentTileSchedulerILi128ELi128ELi256ELi128ELb1ELb1ELb1ELb0ELb1ELb1EEEEEEEEEvNT_6ParamsE,"ax",@progbits
	.align	128
.text._ZN7cutlass13device_kernelIN5flash11enable_sm90INS1_16FlashAttnFwdSm90INS1_25CollectiveMainloopFwdSm90ILi2EN4cute5tupleIJNS5_1CILi1EEES8_S8_EEENS6_IJNS7_ILi128EEESA_NS7_ILi192EEEEEELi128ENS_6half_tEfNS_4arch4Sm90ELb0ELb0ELb1ELb1ELb0ELb1ELb0ELb1ELb1ELb1ELb1ELb0EEENS1_21CollectiveEpilogueFwdINS6_IJSA_SA_SA_EEES9_SD_SF_Li256ELb1ELb1ELb1ELb0EEENS1_36VarlenDynamicPersistentTileSchedulerILi128ELi128ELi256ELi128ELb1ELb1ELb1ELb0ELb1ELb1EEEEEEEEEvNT_6ParamsE:
        .type           _ZN7cutlass13device_kernelIN5flash11enable_sm90INS1_16FlashAttnFwdSm90INS1_25CollectiveMainloopFwdSm90ILi2EN4cute5tupleIJNS5_1CILi1EEES8_S8_EEENS6_IJNS7_ILi128EEESA_NS7_ILi192EEEEEELi128ENS_6half_tEfNS_4arch4Sm90ELb0ELb0ELb1ELb1ELb0ELb1ELb0ELb1ELb1ELb1ELb1ELb0EEENS1_21CollectiveEpilogueFwdINS6_IJSA_SA_SA_EEES9_SD_SF_Li256ELb1ELb1ELb1ELb0EEENS1_36VarlenDynamicPersistentTileSchedulerILi128ELi128ELi256ELi128ELb1ELb1ELb1ELb0ELb1ELb1EEEEEEEEEvNT_6ParamsE,@function
        .size           _ZN7cutlass13device_kernelIN5flash11enable_sm90INS1_16FlashAttnFwdSm90INS1_25CollectiveMainloopFwdSm90ILi2EN4cute5tupleIJNS5_1CILi1EEES8_S8_EEENS6_IJNS7_ILi128EEESA_NS7_ILi192EEEEEELi128ENS_6half_tEfNS_4arch4Sm90ELb0ELb0ELb1ELb1ELb0ELb1ELb0ELb1ELb1ELb1ELb1ELb0EEENS1_21CollectiveEpilogueFwdINS6_IJSA_SA_SA_EEES9_SD_SF_Li256ELb1ELb1ELb1ELb0EEENS1_36VarlenDynamicPersistentTileSchedulerILi128ELi128ELi256ELi128ELb1ELb1ELb1ELb0ELb1ELb1EEEEEEEEEvNT_6ParamsE,(.L_x_47 - _ZN7cutlass13device_kernelIN5flash11enable_sm90INS1_16FlashAttnFwdSm90INS1_25CollectiveMainloopFwdSm90ILi2EN4cute5tupleIJNS5_1CILi1EEES8_S8_EEENS6_IJNS7_ILi128EEESA_NS7_ILi192EEEEEELi128ENS_6half_tEfNS_4arch4Sm90ELb0ELb0ELb1ELb1ELb0ELb1ELb0ELb1ELb1ELb1ELb1ELb0EEENS1_21CollectiveEpilogueFwdINS6_IJSA_SA_SA_EEES9_SD_SF_Li256ELb1ELb1ELb1ELb0EEENS1_36VarlenDynamicPersistentTileSchedulerILi128ELi128ELi256ELi128ELb1ELb1ELb1ELb0ELb1ELb1EEEEEEEEEvNT_6ParamsE)
        .other          _ZN7cutlass13device_kernelIN5flash11enable_sm90INS1_16FlashAttnFwdSm90INS1_25CollectiveMainloopFwdSm90ILi2EN4cute5tupleIJNS5_1CILi1EEES8_S8_EEENS6_IJNS7_ILi128EEESA_NS7_ILi192EEEEEELi128ENS_6half_tEfNS_4arch4Sm90ELb0ELb0ELb1ELb1ELb0ELb1ELb0ELb1ELb1ELb1ELb1ELb0EEENS1_21CollectiveEpilogueFwdINS6_IJSA_SA_SA_EEES9_SD_SF_Li256ELb1ELb1ELb1ELb0EEENS1_36VarlenDynamicPersistentTileSchedulerILi128ELi128ELi256ELi128ELb1ELb1ELb1ELb0ELb1ELb1EEEEEEEEEvNT_6ParamsE,@"STO_CUDA_ENTRY STV_DEFAULT"
_ZN7cutlass13device_kernelIN5flash11enable_sm90INS1_16FlashAttnFwdSm90INS1_25CollectiveMainloopFwdSm90ILi2EN4cute5tupleIJNS5_1CILi1EEES8_S8_EEENS6_IJNS7_ILi128EEESA_NS7_ILi192EEEEEELi128ENS_6half_tEfNS_4arch4Sm90ELb0ELb0ELb1ELb1ELb0ELb1ELb0ELb1ELb1ELb1ELb1ELb0EEENS1_21CollectiveEpilogueFwdINS6_IJSA_SA_SA_EEES9_SD_SF_Li256ELb1ELb1ELb1ELb0EEENS1_36VarlenDynamicPersistentTileSchedulerILi128ELi128ELi256ELi128ELb1ELb1ELb1ELb0ELb1ELb1EEEEEEEEEvNT_6ParamsE:
[----:B------:R-:W-:Y:S01]  /*0000*/  LDC R1, c[0x0][0x37c] ;  /* 0x0000df00ff017b82 */ /* 0x000fe20000000800 */
[----:B------:R-:W-:Y:S05]  /*0010*/  EXIT ;  /* 0x000000000000794d */ /* 0x000fea0003800000 */
.L_x_2:
        /* <DEDUP_REMOVED lines=14> */
.L_x_47:


//--------------------- .text._ZN7cutlass13device_kernelIN5flash11enable_sm90INS1_16FlashAttnFwdSm90INS1_25CollectiveMainloopFwdSm90ILi2EN4cute5tupleIJNS5_1CILi1EEES8_S8_EEENS6_IJNS7_ILi128EEENS7_ILi96EEENS7_ILi192EEEEEELi128ENS_6half_tEfNS_4arch4Sm90ELb0ELb1ELb1ELb0ELb0ELb0ELb0ELb1ELb1ELb1ELb1ELb0EEENS1_21CollectiveEpilogueFwdINS6_IJSA_SA_SB_EEES9_SE_SG_Li256ELb0ELb1ELb1ELb0EEENS1_19SingleTileSchedulerILb0ELb1ELb1ELi128EEEEEEEEEvNT_6ParamsE --------------------------
	.section	.text._ZN7cutlass13device_kernelIN5flash11enable_sm90INS1_16FlashAttnFwdSm90INS1_25CollectiveMainloopFwdSm90ILi2EN4cute5tupleIJNS5_1CILi1EEES8_S8_EEENS6_IJNS7_ILi128EEENS7_ILi96EEENS7_ILi192EEEEEELi128ENS_6half_tEfNS_4arch4Sm90ELb0ELb1ELb1ELb0ELb0ELb0ELb0ELb1ELb1ELb1ELb1ELb0EEENS1_21CollectiveEpilogueFwdINS6_IJSA_SA_SB_EEES9_SE_SG_Li256ELb0ELb1ELb1ELb0EEENS1_19SingleTileSchedulerILb0ELb1ELb1ELi128EEEEEEEEEvNT_6ParamsE,"ax",@progbits
	.align	128
.text._ZN7cutlass13device_kernelIN5flash11enable_sm90INS1_16FlashAttnFwdSm90INS1_25CollectiveMainloopFwdSm90ILi2EN4cute5tupleIJNS5_1CILi1EEES8_S8_EEENS6_IJNS7_ILi128EEENS7_ILi96EEENS7_ILi192EEEEEELi128ENS_6half_tEfNS_4arch4Sm90ELb0ELb1ELb1ELb0ELb0ELb0ELb0ELb1ELb1ELb1ELb1ELb0EEENS1_21CollectiveEpilogueFwdINS6_IJSA_SA_SB_EEES9_SE_SG_Li256ELb0ELb1ELb1ELb0EEENS1_19SingleTileSchedulerILb0ELb1ELb1ELi128EEEEEEEEEvNT_6ParamsE:
        .type           _ZN7cutlass13device_kernelIN5flash11enable_sm90INS1_16FlashAttnFwdSm90INS1_25CollectiveMainloopFwdSm90ILi2EN4cute5tupleIJNS5_1CILi1EEES8_S8_EEENS6_IJNS7_ILi128EEENS7_ILi96EEENS7_ILi192EEEEEELi128ENS_6half_tEfNS_4arch4Sm90ELb0ELb1ELb1ELb0ELb0ELb0ELb0ELb1ELb1ELb1ELb1ELb0EEENS1_21CollectiveEpilogueFwdINS6_IJSA_SA_SB_EEES9_SE_SG_Li256ELb0ELb1ELb1ELb0EEENS1_19SingleTileSchedulerILb0ELb1ELb1ELi128EEEEEEEEEvNT_6ParamsE,@function
        .size           _ZN7cutlass13device_kernelIN5flash11enable_sm90INS1_16FlashAttnFwdSm90INS1_25CollectiveMainloopFwdSm90ILi2EN4cute5tupleIJNS5_1CILi1EEES8_S8_EEENS6_IJNS7_ILi128EEENS7_ILi96EEENS7_ILi192EEEEEELi128ENS_6half_tEfNS_4arch4Sm90ELb0ELb1ELb1ELb0ELb0ELb0ELb0ELb1ELb1ELb1ELb1ELb0EEENS1_21CollectiveEpilogueFwdINS6_IJSA_SA_SB_EEES9_SE_SG_Li256ELb0ELb1ELb1ELb0EEENS1_19SingleTileSchedulerILb0ELb1ELb1ELi128EEEEEEEEEvNT_6ParamsE,(.L_x_48 - _ZN7cutlass13device_kernelIN5flash11enable_sm90INS1_16FlashAttnFwdSm90INS1_25CollectiveMainloopFwdSm90ILi2EN4cute5tupleIJNS5_1CILi1EEES8_S8_EEENS6_IJNS7_ILi128EEENS7_ILi96EEENS7_ILi192EEEEEELi128ENS_6half_tEfNS_4arch4Sm90ELb0ELb1ELb1ELb0ELb0ELb0ELb0ELb1ELb1ELb1ELb1ELb0EEENS1_21CollectiveEpilogueFwdINS6_IJSA_SA_SB_EEES9_SE_SG_Li256ELb0ELb1ELb1ELb0EEENS1_19SingleTileSchedulerILb0ELb1ELb1ELi128EEEEEEEEEvNT_6ParamsE)
        .other          _ZN7cutlass13device_kernelIN5flash11enable_sm90INS1_16FlashAttnFwdSm90INS1_25CollectiveMainloopFwdSm90ILi2EN4cute5tupleIJNS5_1CILi1EEES8_S8_EEENS6_IJNS7_ILi128EEENS7_ILi96EEENS7_ILi192EEEEEELi128ENS_6half_tEfNS_4arch4Sm90ELb0ELb1ELb1ELb0ELb0ELb0ELb0ELb1ELb1ELb1ELb1ELb0EEENS1_21CollectiveEpilogueFwdINS6_IJSA_SA_SB_EEES9_SE_SG_Li256ELb0ELb1ELb1ELb0EEENS1_19SingleTileSchedulerILb0ELb1ELb1ELi128EEEEEEEEEvNT_6ParamsE,@"STO_CUDA_ENTRY STV_DEFAULT"
_ZN7cutlass13device_kernelIN5flash11enable_sm90INS1_16FlashAttnFwdSm90INS1_25CollectiveMainloopFwdSm90ILi2EN4cute5tupleIJNS5_1CILi1EEES8_S8_EEENS6_IJNS7_ILi128EEENS7_ILi96EEENS7_ILi192EEEEEELi128ENS_6half_tEfNS_4arch4Sm90ELb0ELb1ELb1ELb0ELb0ELb0ELb0ELb1ELb1ELb1ELb1ELb0EEENS1_21CollectiveEpilogueFwdINS6_IJSA_SA_SB_EEES9_SE_SG_Li256ELb0ELb1ELb1ELb0EEENS1_19SingleTileSchedulerILb0ELb1ELb1ELi128EEEEEEEEEvNT_6ParamsE:
[----:B------:R-:W-:Y:S01]  /*0000*/  LDC R1, c[0x0][0x37c] ;  /* 0x0000df00ff017b82 */ /* 0x000fe20000000800 */
[----:B------:R-:W-:Y:S05]  /*0010*/  EXIT ;  /* 0x000000000000794d */ /* 0x000fea0003800000 */
.L_x_3:
        /* <DEDUP_REMOVED lines=14> */
.L_x_48:


//--------------------- .text._ZN7cutlass13device_kernelIN5flash11enable_sm90INS1_16FlashAttnFwdSm90INS1_25CollectiveMainloopFwdSm90ILi2EN4cute5tupleIJNS5_1CILi1EEES8_S8_EEENS6_IJNS7_ILi128EEENS7_ILi96EEENS7_ILi192EEEEEELi128ENS_6half_tEfNS_4arch4Sm90ELb0ELb1ELb1ELb1ELb0ELb0ELb0ELb1ELb1ELb1ELb1ELb0EEENS1_21CollectiveEpilogueFwdINS6_IJSA_SA_SB_EEES9_SE_SG_Li256ELb1ELb1ELb1ELb0EEENS1_36VarlenDynamicPersistentTileSchedulerILi128ELi96ELi256ELi128ELb1ELb1ELb1ELb1ELb0ELb1EEEEEEEEEvNT_6ParamsE --------------------------
	.section	.text._ZN7cutlass13device_kernelIN5flash11enable_sm90INS1_16FlashAttnFwdSm90INS1_25CollectiveMainloopFwdSm90ILi2EN4cute5tupleIJNS5_1CILi1EEES8_S8_EEENS6_IJNS7_ILi128EEENS7_ILi96EEENS7_ILi192EEEEEELi128ENS_6half_tEfNS_4arch4Sm90ELb0ELb1ELb1ELb1ELb0ELb0ELb0ELb1ELb1ELb1ELb1ELb0EEENS1_21CollectiveEpilogueFwdINS6_IJSA_SA_SB_EEES9_SE_SG_Li256ELb1ELb1ELb1ELb0EEENS1_36VarlenDynamicPersistentTileSchedulerILi128ELi96ELi256ELi128ELb1ELb1ELb1ELb1ELb0ELb1EEEEEEEEEvNT_6ParamsE,"ax",@progbits
	.align	128
.text._ZN7cutlass13device_kernelIN5flash11enable_sm90INS1_16FlashAttnFwdSm90INS1_25CollectiveMainloopFwdSm90ILi2EN4cute5tupleIJNS5_1CILi1EEES8_S8_EEENS6_IJNS7_ILi128EEENS7_ILi96EEENS7_ILi192EEEEEELi128ENS_6half_tEfNS_4arch4Sm90ELb0ELb1ELb1ELb1ELb0ELb0ELb0ELb1ELb1ELb1ELb1ELb0EEENS1_21CollectiveEpilogueFwdINS6_IJSA_SA_SB_EEES9_SE_SG_Li256ELb1ELb1ELb1ELb0EEENS1_36VarlenDynamicPersistentTileSchedulerILi128ELi96ELi256ELi128ELb1ELb1ELb1ELb1ELb0ELb1EEEEEEEEEvNT_6ParamsE:
        .type           _ZN7cutlass13device_kernelIN5flash11enable_sm90INS1_16FlashAttnFwdSm90INS1_25CollectiveMainloopFwdSm90ILi2EN4cute5tupleIJNS5_1CILi1EEES8_S8_EEENS6_IJNS7_ILi128EEENS7_ILi96EEENS7_ILi192EEEEEELi128ENS_6half_tEfNS_4arch4Sm90ELb0ELb1ELb1ELb1ELb0ELb0ELb0ELb1ELb1ELb1ELb1ELb0EEENS1_21CollectiveEpilogueFwdINS6_IJSA_SA_SB_EEES9_SE_SG_Li256ELb1ELb1ELb1ELb0EEENS1_36VarlenDynamicPersistentTileSchedulerILi128ELi96ELi256ELi128ELb1ELb1ELb1ELb1ELb0ELb1EEEEEEEEEvNT_6ParamsE,@function
        .size           _ZN7cutlass13device_kernelIN5flash11enable_sm90INS1_16FlashAttnFwdSm90INS1_25CollectiveMainloopFwdSm90ILi2EN4cute5tupleIJNS5_1CILi1EEES8_S8_EEENS6_IJNS7_ILi128EEENS7_ILi96EEENS7_ILi192EEEEEELi128ENS_6half_tEfNS_4arch4Sm90ELb0ELb1ELb1ELb1ELb0ELb0ELb0ELb1ELb1ELb1ELb1ELb0EEENS1_21CollectiveEpilogueFwdINS6_IJSA_SA_SB_EEES9_SE_SG_Li256ELb1ELb1ELb1ELb0EEENS1_36VarlenDynamicPersistentTileSchedulerILi128ELi96ELi256ELi128ELb1ELb1ELb1ELb1ELb0ELb1EEEEEEEEEvNT_6ParamsE,(.L_x_49 - _ZN7cutlass13device_kernelIN5flash11enable_sm90INS1_16FlashAttnFwdSm90INS1_25CollectiveMainloopFwdSm90ILi2EN4cute5tupleIJNS5_1CILi1EEES8_S8_EEENS6_IJNS7_ILi128EEENS7_ILi96EEENS7_ILi192EEEEEELi128ENS_6half_tEfNS_4arch4Sm90ELb0ELb1ELb1ELb1ELb0ELb0ELb0ELb1ELb1ELb1ELb1ELb0EEENS1_21CollectiveEpilogueFwdINS6_IJSA_SA_SB_EEES9_SE_SG_Li256ELb1ELb1ELb1ELb0EEENS1_36VarlenDynamicPersistentTileSchedulerILi128ELi96ELi256ELi128ELb1ELb1ELb1ELb1ELb0ELb1EEEEEEEEEvNT_6ParamsE)
        .other          _ZN7cutlass13device_kernelIN5flash11enable_sm90INS1_16FlashAttnFwdSm90INS1_25CollectiveMainloopFwdSm90ILi2EN4cute5tupleIJNS5_1CILi1EEES8_S8_EEENS6_IJNS7_ILi128EEENS7_ILi96EEENS7_ILi192EEEEEELi128ENS_6half_tEfNS_4arch4Sm90ELb0ELb1ELb1ELb1ELb0ELb0ELb0ELb1ELb1ELb1ELb1ELb0EEENS1_21CollectiveEpilogueFwdINS6_IJSA_SA_SB_EEES9_SE_SG_Li256ELb1ELb1ELb1ELb0EEENS1_36VarlenDynamicPersistentTileSchedulerILi128ELi96ELi256ELi128ELb1ELb1ELb1ELb1ELb0ELb1EEEEEEEEEvNT_6ParamsE,@"STO_CUDA_ENTRY STV_DEFAULT"
_ZN7cutlass13device_kernelIN5flash11enable_sm90INS1_16FlashAttnFwdSm90INS1_25CollectiveMainloopFwdSm90ILi2EN4cute5tupleIJNS5_1CILi1EEES8_S8_EEENS6_IJNS7_ILi128EEENS7_ILi96EEENS7_ILi192EEEEEELi128ENS_6half_tEfNS_4arch4Sm90ELb0ELb1ELb1ELb1ELb0ELb0ELb0ELb1ELb1ELb1ELb1ELb0EEENS1_21CollectiveEpilogueFwdINS6_IJSA_SA_SB_EEES9_SE_SG_Li256ELb1ELb1ELb1ELb0EEENS1_36VarlenDynamicPersistentTileSchedulerILi128ELi96ELi256ELi128ELb1ELb1ELb1ELb1ELb0ELb1EEEEEEEEEvNT_6ParamsE:
[----:B------:R-:W-:Y:S01]  /*0000*/  LDC R1, c[0x0][0x37c] ;  /* 0x0000df00ff017b82 */ /* 0x000fe20000000800 */
[----:B------:R-:W-:Y:S05]  /*0010*/  EXIT ;  /* 0x000000000000794d */ /* 0x000fea0003800000 */
.L_x_4:
        /* <DEDUP_REMOVED lines=14> */
.L_x_49:


//--------------------- .text._ZN7cutlass13device_kernelIN5flash11enable_sm90INS1_16FlashAttnFwdSm90INS1_25CollectiveMainloopFwdSm90ILi2EN4cute5tupleIJNS5_1CILi1EEES8_S8_EEENS6_IJNS7_ILi128EEENS7_ILi96EEENS7_ILi192EEEEEELi128ENS_6half_tEfNS_4arch4Sm90ELb0ELb1ELb1ELb1ELb0ELb1ELb0ELb1ELb1ELb1ELb1ELb0EEENS1_21CollectiveEpilogueFwdINS6_IJSA_SA_SB_EEES9_SE_SG_Li256ELb1ELb1ELb1ELb0EEENS1_36VarlenDynamicPersistentTileSchedulerILi128ELi96ELi256ELi128ELb1ELb1ELb1ELb1ELb0ELb1EEEEEEEEEvNT_6ParamsE --------------------------
	.section	.text._ZN7cutlass13device_kernelIN5flash11enable_sm90INS1_16FlashAttnFwdSm90INS1_25CollectiveMainloopFwdSm90ILi2EN4cute5tupleIJNS5_1CILi1EEES8_S8_EEENS6_IJNS7_ILi128EEENS7_ILi96EEENS7_ILi192EEEEEELi128ENS_6half_tEfNS_4arch4Sm90ELb0ELb1ELb1ELb1ELb0ELb1ELb0ELb1ELb1ELb1ELb1ELb0EEENS1_21CollectiveEpilogueFwdINS6_IJSA_SA_SB_EEES9_SE_SG_Li256ELb1ELb1ELb1ELb0EEENS1_36VarlenDynamicPersistentTileSchedulerILi128ELi96ELi256ELi128ELb1ELb1ELb1ELb1ELb0ELb1EEEEEEEEEvNT_6ParamsE,"ax",@progbits
	.align	128
.text._ZN7cutlass13device_kernelIN5flash11enable_sm90INS1_16FlashAttnFwdSm90INS1_25CollectiveMainloopFwdSm90ILi2EN4cute5tupleIJNS5_1CILi1EEES8_S8_EEENS6_IJNS7_ILi128EEENS7_ILi96EEENS7_ILi192EEEEEELi128ENS_6half_tEfNS_4arch4Sm90ELb0ELb1ELb1ELb1ELb0ELb1ELb0ELb1ELb1ELb1ELb1ELb0EEENS1_21CollectiveEpilogueFwdINS6_IJSA_SA_SB_EEES9_SE_SG_Li256ELb1ELb1ELb1ELb0EEENS1_36VarlenDynamicPersistentTileSchedulerILi128ELi96ELi256ELi128ELb1ELb1ELb1ELb1ELb0ELb1EEEEEEEEEvNT_6ParamsE:
        .type           _ZN7cutlass13device_kernelIN5flash11enable_sm90INS1_16FlashAttnFwdSm90INS1_25CollectiveMainloopFwdSm90ILi2EN4cute5tupleIJNS5_1CILi1EEES8_S8_EEENS6_IJNS7_ILi128EEENS7_ILi96EEENS7_ILi192EEEEEELi128ENS_6half_tEfNS_4arch4Sm90ELb0ELb1ELb1ELb1ELb0ELb1ELb0ELb1ELb1ELb1ELb1ELb0EEENS1_21CollectiveEpilogueFwdINS6_IJSA_SA_SB_EEES9_SE_SG_Li256ELb1ELb1ELb1ELb0EEENS1_36VarlenDynamicPersistentTileSchedulerILi128ELi96ELi256ELi128ELb1ELb1ELb1ELb1ELb0ELb1EEEEEEEEEvNT_6ParamsE,@function
        .size           _ZN7cutlass13device_kernelIN5flash11enable_sm90INS1_16FlashAttnFwdSm90INS1_25CollectiveMainloopFwdSm90ILi2EN4cute5tupleIJNS5_1CILi1EEES8_S8_EEENS6_IJNS7_ILi128EEENS7_ILi96EEENS7_ILi192EEEEEELi128ENS_6half_tEfNS_4arch4Sm90ELb0ELb1ELb1ELb1ELb0ELb1ELb0ELb1ELb1ELb1ELb1ELb0EEENS1_21CollectiveEpilogueFwdINS6_IJSA_SA_SB_EEES9_SE_SG_Li256ELb1ELb1ELb1ELb0EEENS1_36VarlenDynamicPersistentTileSchedulerILi128ELi96ELi256ELi128ELb1ELb1ELb1ELb1ELb0ELb1EEEEEEEEEvNT_6ParamsE,(.L_x_50 - _ZN7cutlass13device_kernelIN5flash11enable_sm90INS1_16FlashAttnFwdSm90INS1_25CollectiveMainloopFwdSm90ILi2EN4cute5tupleIJNS5_1CILi1EEES8_S8_EEENS6_IJNS7_ILi128EEENS7_ILi96EEENS7_ILi192EEEEEELi128ENS_6half_tEfNS_4arch4Sm90ELb0ELb1ELb1ELb1ELb0ELb1ELb0ELb1ELb1ELb1ELb1ELb0EEENS1_21CollectiveEpilogueFwdINS6_IJSA_SA_SB_EEES9_SE_SG_Li256ELb1ELb1ELb1ELb0EEENS1_36VarlenDynamicPersistentTileSchedulerILi128ELi96ELi256ELi128ELb1ELb1ELb1ELb1ELb0ELb1EEEEEEEEEvNT_6ParamsE)
        .other          _ZN7cutlass13device_kernelIN5flash11enable_sm90INS1_16FlashAttnFwdSm90INS1_25CollectiveMainloopFwdSm90ILi2EN4cute5tupleIJNS5_1CILi1EEES8_S8_EEENS6_IJNS7_ILi128EEENS7_ILi96EEENS7_ILi192EEEEEELi128ENS_6half_tEfNS_4arch4Sm90ELb0ELb1ELb1ELb1ELb0ELb1ELb0ELb1ELb1ELb1ELb1ELb0EEENS1_21CollectiveEpilogueFwdINS6_IJSA_SA_SB_EEES9_SE_SG_Li256ELb1ELb1ELb1ELb0EEENS1_36VarlenDynamicPersistentTileSchedulerILi128ELi96ELi256ELi128ELb1ELb1ELb1ELb1ELb0ELb1EEEEEEEEEvNT_6ParamsE,@"STO_CUDA_ENTRY STV_DEFAULT"
_ZN7cutlass13device_kernelIN5flash11enable_sm90INS1_16FlashAttnFwdSm90INS1_25CollectiveMainloopFwdSm90ILi2EN4cute5tupleIJNS5_1CILi1EEES8_S8_EEENS6_IJNS7_ILi128EEENS7_ILi96EEENS7_ILi192EEEEEELi128ENS_6half_tEfNS_4arch4Sm90ELb0ELb1ELb1ELb1ELb0ELb1ELb0ELb1ELb1ELb1ELb1ELb0EEENS1_21CollectiveEpilogueFwdINS6_IJSA_SA_SB_EEES9_SE_SG_Li256ELb1ELb1ELb1ELb0EEENS1_36VarlenDynamicPersistentTileSchedulerILi128ELi96ELi256ELi128ELb1ELb1ELb1ELb1ELb0ELb1EEEEEEEEEvNT_6ParamsE:
[----:B------:R-:W-:Y:S01]  /*0000*/  LDC R1, c[0x0][0x37c] ;  /* 0x0000df00ff017b82 */ /* 0x000fe20000000800 */
[----:B------:R-:W-:Y:S05]  /*0010*/  EXIT ;  /* 0x000000000000794d */ /* 0x000fea0003800000 */
.L_x_5:
        /* <DEDUP_REMOVED lines=14> */
.L_x_50:


//--------------------- .text._ZN7cutlass13device_kernelIN5flash11enable_sm90INS1_16FlashAttnFwdSm90INS1_25CollectiveMainloopFwdSm90ILi2EN4cute5tupleIJNS5_1CILi1EEES8_S8_EEENS6_IJNS7_ILi128EEESA_NS7_ILi192EEEEEELi128ENS_6half_tEfNS_4arch4Sm90ELb1ELb0ELb1ELb0ELb0ELb0ELb0ELb1ELb1ELb1ELb1ELb0EEENS1_21CollectiveEpilogueFwdINS6_IJSA_SA_SA_EEES9_SD_SF_Li256ELb0ELb1ELb1ELb0EEENS1_19SingleTileSchedulerILb0ELb1ELb1ELi128EEEEEEEEEvNT_6ParamsE --------------------------
	.section	.text._ZN7cutlass13device_kernelIN5flash11enable_sm90INS1_16FlashAttnFwdSm90INS1_25CollectiveMainloopFwdSm90ILi2EN4cute5tupleIJNS5_1CILi1EEES8_S8_EEENS6_IJNS7_ILi128EEESA_NS7_ILi192EEEEEELi128ENS_6half_tEfNS_4arch4Sm90ELb1ELb0ELb1ELb0ELb0ELb0ELb0ELb1ELb1ELb1ELb1ELb0EEENS1_21CollectiveEpilogueFwdINS6_IJSA_SA_SA_EEES9_SD_SF_Li256ELb0ELb1ELb1ELb0EEENS1_19SingleTileSchedulerILb0ELb1ELb1ELi128EEEEEEEEEvNT_6ParamsE,"ax",@progbits
	.align	128
.text._ZN7cutlass13device_kernelIN5flash11enable_sm90INS1_16FlashAttnFwdSm90INS1_25CollectiveMainloopFwdSm90ILi2EN4cute5tupleIJNS5_1CILi1EEES8_S8_EEENS6_IJNS7_ILi128EEESA_NS7_ILi192EEEEEELi128ENS_6half_tEfNS_4arch4Sm90ELb1ELb0ELb1ELb0ELb0ELb0ELb0ELb1ELb1ELb1ELb1ELb0EEENS1_21CollectiveEpilogueFwdINS6_IJSA_SA_SA_EEES9_SD_SF_Li256ELb0ELb1ELb1ELb0EEENS1_19SingleTileSchedulerILb0ELb1ELb1ELi128EEEEEEEEEvNT_6ParamsE:
        .type           _ZN7cutlass13device_kernelIN5flash11enable_sm90INS1_16FlashAttnFwdSm90INS1_25CollectiveMainloopFwdSm90ILi2EN4cute5tupleIJNS5_1CILi1EEES8_S8_EEENS6_IJNS7_ILi128EEESA_NS7_ILi192EEEEEELi128ENS_6half_tEfNS_4arch4Sm90ELb1ELb0ELb1ELb0ELb0ELb0ELb0ELb1ELb1ELb1ELb1ELb0EEENS1_21CollectiveEpilogueFwdINS6_IJSA_SA_SA_EEES9_SD_SF_Li256ELb0ELb1ELb1ELb0EEENS1_19SingleTileSchedulerILb0ELb1ELb1ELi128EEEEEEEEEvNT_6ParamsE,@function
        .size           _ZN7cutlass13device_kernelIN5flash11enable_sm90INS1_16FlashAttnFwdSm90INS1_25CollectiveMainloopFwdSm90ILi2EN4cute5tupleIJNS5_1CILi1EEES8_S8_EEENS6_IJNS7_ILi128EEESA_NS7_ILi192EEEEEELi128ENS_6half_tEfNS_4arch4Sm90ELb1ELb0ELb1ELb0ELb0ELb0ELb0ELb1ELb1ELb1ELb1ELb0EEENS1_21CollectiveEpilogueFwdINS6_IJSA_SA_SA_EEES9_SD_SF_Li256ELb0ELb1ELb1ELb0EEENS1_19SingleTileSchedulerILb0ELb1ELb1ELi128EEEEEEEEEvNT_6ParamsE,(.L_x_51 - _ZN7cutlass13device_kernelIN5flash11enable_sm90INS1_16FlashAttnFwdSm90INS1_25CollectiveMainloopFwdSm90ILi2EN4cute5tupleIJNS5_1CILi1EEES8_S8_EEENS6_IJNS7_ILi128EEESA_NS7_ILi192EEEEEELi128ENS_6half_tEfNS_4arch4Sm90ELb1ELb0ELb1ELb0ELb0ELb0ELb0ELb1ELb1ELb1ELb1ELb0EEENS1_21CollectiveEpilogueFwdINS6_IJSA_SA_SA_EEES9_SD_SF_Li256ELb0ELb1ELb1ELb0EEENS1_19SingleTileSchedulerILb0ELb1ELb1ELi128EEEEEEEEEvNT_6ParamsE)
        .other          _ZN7cutlass13device_kernelIN5flash11enable_sm90INS1_16FlashAttnFwdSm90INS1_25CollectiveMainloopFwdSm90ILi2EN4cute5tupleIJNS5_1CILi1EEES8_S8_EEENS6_IJNS7_ILi128EEESA_NS7_ILi192EEEEEELi128ENS_6half_tEfNS_4arch4Sm90ELb1ELb0ELb1ELb0ELb0ELb0ELb0ELb1ELb1ELb1ELb1ELb0EEENS1_21CollectiveEpilogueFwdINS6_IJSA_SA_SA_EEES9_SD_SF_Li256ELb0ELb1ELb1ELb0EEENS1_19SingleTileSchedulerILb0ELb1ELb1ELi128EEEEEEEEEvNT_6ParamsE,@"STO_CUDA_ENTRY STV_DEFAULT"
_ZN7cutlass13device_kernelIN5flash11enable_sm90INS1_16FlashAttnFwdSm90INS1_25CollectiveMainloopFwdSm90ILi2EN4cute5tupleIJNS5_1CILi1EEES8_S8_EEENS6_IJNS7_ILi128EEESA_NS7_ILi192EEEEEELi128ENS_6half_tEfNS_4arch4Sm90ELb1ELb0ELb1ELb0ELb0ELb0ELb0ELb1ELb1ELb1ELb1ELb0EEENS1_21CollectiveEpilogueFwdINS6_IJSA_SA_SA_EEES9_SD_SF_Li256ELb0ELb1ELb1ELb0EEENS1_19SingleTileSchedulerILb0ELb1ELb1ELi128EEEEEEEEEvNT_6ParamsE:
[----:B------:R-:W-:Y:S01]  /*0000*/  LDC R1, c[0x0][0x37c] ;  /* 0x0000df00ff017b82 */ /* 0x000fe20000000800 */
[----:B------:R-:W-:Y:S05]  /*0010*/  EXIT ;  /* 0x000000000000794d */ /* 0x000fea0003800000 */
.L_x_6:
        /* <DEDUP_REMOVED lines=14> */
.L_x_51:


//--------------------- .text._ZN7cutlass13device_kernelIN5flash11enable_sm90INS1_16FlashAttnFwdSm90INS1_25CollectiveMainloopFwdSm90ILi2EN4cute5tupleIJNS5_1CILi1EEES8_S8_EEENS6_IJNS7_ILi128EEESA_NS7_ILi192EEEEEELi128ENS_6half_tEfNS_4arch4Sm90ELb1ELb0ELb1ELb1ELb0ELb0ELb0ELb1ELb1ELb1ELb1ELb0EEENS1_21CollectiveEpilogueFwdINS6_IJSA_SA_SA_EEES9_SD_SF_Li256ELb1ELb1ELb1ELb0EEENS1_36VarlenDynamicPersistentTileSchedulerILi128ELi128ELi256ELi128ELb1ELb1ELb1ELb1ELb1ELb1EEEEEEEEEvNT_6ParamsE --------------------------
	.section	.text._ZN7cutlass13device_kernelIN5flash11enable_sm90INS1_16FlashAttnFwdSm90INS1_25CollectiveMainloopFwdSm90ILi2EN4cute5tupleIJNS5_1CILi1EEES8_S8_EEENS6_IJNS7_ILi128EEESA_NS7_ILi192EEEEEELi128ENS_6half_tEfNS_4arch4Sm90ELb1ELb0ELb1ELb1ELb0ELb0ELb0ELb1ELb1ELb1ELb1ELb0EEENS1_21CollectiveEpilogueFwdINS6_IJSA_SA_SA_EEES9_SD_SF_Li256ELb1ELb1ELb1ELb0EEENS1_36VarlenDynamicPersistentTileSchedulerILi128ELi128ELi256ELi128ELb1ELb1ELb1ELb1ELb1ELb1EEEEEEEEEvNT_6ParamsE,"ax",@progbits
	.align	128
.text._ZN7cutlass13device_kernelIN5flash11enable_sm90INS1_16FlashAttnFwdSm90INS1_25CollectiveMainloopFwdSm90ILi2EN4cute5tupleIJNS5_1CILi1EEES8_S8_EEENS6_IJNS7_ILi128EEESA_NS7_ILi192EEEEEELi128ENS_6half_tEfNS_4arch4Sm90ELb1ELb0ELb1ELb1ELb0ELb0ELb0ELb1ELb1ELb1ELb1ELb0EEENS1_21CollectiveEpilogueFwdINS6_IJSA_SA_SA_EEES9_SD_SF_Li256ELb1ELb1ELb1ELb0EEENS1_36VarlenDynamicPersistentTileSchedulerILi128ELi128ELi256ELi128ELb1ELb1ELb1ELb1ELb1ELb1EEEEEEEEEvNT_6ParamsE:
        .type           _ZN7cutlass13device_kernelIN5flash11enable_sm90INS1_16FlashAttnFwdSm90INS1_25CollectiveMainloopFwdSm90ILi2EN4cute5tupleIJNS5_1CILi1EEES8_S8_EEENS6_IJNS7_ILi128EEESA_NS7_ILi192EEEEEELi128ENS_6half_tEfNS_4arch4Sm90ELb1ELb0ELb1ELb1ELb0ELb0ELb0ELb1ELb1ELb1ELb1ELb0EEENS1_21CollectiveEpilogueFwdINS6_IJSA_SA_SA_EEES9_SD_SF_Li256ELb1ELb1ELb1ELb0EEENS1_36VarlenDynamicPersistentTileSchedulerILi128ELi128ELi256ELi128ELb1ELb1ELb1ELb1ELb1ELb1EEEEEEEEEvNT_6ParamsE,@function
        .size           _ZN7cutlass13device_kernelIN5flash11enable_sm90INS1_16FlashAttnFwdSm90INS1_25CollectiveMainloopFwdSm90ILi2EN4cute5tupleIJNS5_1CILi1EEES8_S8_EEENS6_IJNS7_ILi128EEESA_NS7_ILi192EEEEEELi128ENS_6half_tEfNS_4arch4Sm90ELb1ELb0ELb1ELb1ELb0ELb0ELb0ELb1ELb1ELb1ELb1ELb0EEENS1_21CollectiveEpilogueFwdINS6_IJSA_SA_SA_EEES9_SD_SF_Li256ELb1ELb1ELb1ELb0EEENS1_36VarlenDynamicPersistentTileSchedulerILi128ELi128ELi256ELi128ELb1ELb1ELb1ELb1ELb1ELb1EEEEEEEEEvNT_6ParamsE,(.L_x_52 - _ZN7cutlass13device_kernelIN5flash11enable_sm90INS1_16FlashAttnFwdSm90INS1_25CollectiveMainloopFwdSm90ILi2EN4cute5tupleIJNS5_1CILi1EEES8_S8_EEENS6_IJNS7_ILi128EEESA_NS7_ILi192EEEEEELi128ENS_6half_tEfNS_4arch4Sm90ELb1ELb0ELb1ELb1ELb0ELb0ELb0ELb1ELb1ELb1ELb1ELb0EEENS1_21CollectiveEpilogueFwdINS6_IJSA_SA_SA_EEES9_SD_SF_Li256ELb1ELb1ELb1ELb0EEENS1_36VarlenDynamicPersistentTileSchedulerILi128ELi128ELi256ELi128ELb1ELb1ELb1ELb1ELb1ELb1EEEEEEEEEvNT_6ParamsE)
        .other          _ZN7cutlass13device_kernelIN5flash11enable_sm90INS1_16FlashAttnFwdSm90INS1_25CollectiveMainloopFwdSm90ILi2EN4cute5tupleIJNS5_1CILi1EEES8_S8_EEENS6_IJNS7_ILi128EEESA_NS7_ILi192EEEEEELi128ENS_6half_tEfNS_4arch4Sm90ELb1ELb0ELb1ELb1ELb0ELb0ELb0ELb1ELb1ELb1ELb1ELb0EEENS1_21CollectiveEpilogueFwdINS6_IJSA_SA_SA_EEES9_SD_SF_Li256ELb1ELb1ELb1ELb0EEENS1_36VarlenDynamicPersistentTileSchedulerILi128ELi128ELi256ELi128ELb1ELb1ELb1ELb1ELb1ELb1EEEEEEEEEvNT_6ParamsE,@"STO_CUDA_ENTRY STV_DEFAULT"
_ZN7cutlass13device_kernelIN5flash11enable_sm90INS1_16FlashAttnFwdSm90INS1_25CollectiveMainloopFwdSm90ILi2EN4cute5tupleIJNS5_1CILi1EEES8_S8_EEENS6_IJNS7_ILi128EEESA_NS7_ILi192EEEEEELi128ENS_6half_tEfNS_4arch4Sm90ELb1ELb0ELb1ELb1ELb0ELb0ELb0ELb1ELb1ELb1ELb1ELb0EEENS1_21CollectiveEpilogueFwdINS6_IJSA_SA_SA_EEES9_SD_SF_Li256ELb1ELb1ELb1ELb0EEENS1_36VarlenDynamicPersistentTileSchedulerILi128ELi128ELi256ELi128ELb1ELb1ELb1ELb1ELb1ELb1EEEEEEEEEvNT_6ParamsE:
[----:B------:R-:W-:Y:S01]  /*0000*/  LDC R1, c[0x0][0x37c] ;  /* 0x0000df00ff017b82 */ /* 0x000fe20000000800 */
[----:B------:R-:W-:Y:S05]  /*0010*/  EXIT ;  /* 0x000000000000794d */ /* 0x000fea0003800000 */
.L_x_7:
        /* <DEDUP_REMOVED lines=14> */
.L_x_52:


//--------------------- .text._ZN7cutlass13device_kernelIN5flash11enable_sm90INS1_16FlashAttnFwdSm90INS1_25CollectiveMainloopFwdSm90ILi2EN4cute5tupleIJNS5_1CILi1EEES8_S8_EEENS6_IJNS7_ILi128EEESA_NS7_ILi192EEEEEELi128ENS_6half_tEfNS_4arch4Sm90ELb1ELb0ELb1ELb1ELb0ELb1ELb0ELb1ELb1ELb1ELb1ELb0EEENS1_21CollectiveEpilogueFwdINS6_IJSA_SA_SA_EEES9_SD_SF_Li256ELb1ELb1ELb1ELb0EEENS1_36VarlenDynamicPersistentTileSchedulerILi128ELi128ELi256ELi128ELb1ELb1ELb1ELb1ELb1ELb1EEEEEEEEEvNT_6ParamsE --------------------------
	.section	.text._ZN7cutlass13device_kernelIN5flash11enable_sm90INS1_16FlashAttnFwdSm90INS1_25CollectiveMainloopFwdSm90ILi2EN4cute5tupleIJNS5_1CILi1EEES8_S8_EEENS6_IJNS7_ILi128EEESA_NS7_ILi192EEEEEELi128ENS_6half_tEfNS_4arch4Sm90ELb1ELb0ELb1ELb1ELb0ELb1ELb0ELb1ELb1ELb1ELb1ELb0EEENS1_21CollectiveEpilogueFwdINS6_IJSA_SA_SA_EEES9_SD_SF_Li256ELb1ELb1ELb1ELb0EEENS1_36VarlenDynamicPersistentTileSchedulerILi128ELi128ELi256ELi128ELb1ELb1ELb1ELb1ELb1ELb1EEEEEEEEEvNT_6ParamsE,"ax",@progbits
	.align	128
.text._ZN7cutlass13device_kernelIN5flash11enable_sm90INS1_16FlashAttnFwdSm90INS1_25CollectiveMainloopFwdSm90ILi2EN4cute5tupleIJNS5_1CILi1EEES8_S8_EEENS6_IJNS7_ILi128EEESA_NS7_ILi192EEEEEELi128ENS_6half_tEfNS_4arch4Sm90ELb1ELb0ELb1ELb1ELb0ELb1ELb0ELb1ELb1ELb1ELb1ELb0EEENS1_21CollectiveEpilogueFwdINS6_IJSA_SA_SA_EEES9_SD_SF_Li256ELb1ELb1ELb1ELb0EEENS1_36VarlenDynamicPersistentTileSchedulerILi128ELi128ELi256ELi128ELb1ELb1ELb1ELb1ELb1ELb1EEEEEEEEEvNT_6ParamsE:
        .type           _ZN7cutlass13device_kernelIN5flash11enable_sm90INS1_16FlashAttnFwdSm90INS1_25CollectiveMainloopFwdSm90ILi2EN4cute5tupleIJNS5_1CILi1EEES8_S8_EEENS6_IJNS7_ILi128EEESA_NS7_ILi192EEEEEELi128ENS_6half_tEfNS_4arch4Sm90ELb1ELb0ELb1ELb1ELb0ELb1ELb0ELb1ELb1ELb1ELb1ELb0EEENS1_21CollectiveEpilogueFwdINS6_IJSA_SA_SA_EEES9_SD_SF_Li256ELb1ELb1ELb1ELb0EEENS1_36VarlenDynamicPersistentTileSchedulerILi128ELi128ELi256ELi128ELb1ELb1ELb1ELb1ELb1ELb1EEEEEEEEEvNT_6ParamsE,@function
        .size           _ZN7cutlass13device_kernelIN5flash11enable_sm90INS1_16FlashAttnFwdSm90INS1_25CollectiveMainloopFwdSm90ILi2EN4cute5tupleIJNS5_1CILi1EEES8_S8_EEENS6_IJNS7_ILi128EEESA_NS7_ILi192EEEEEELi128ENS_6half_tEfNS_4arch4Sm90ELb1ELb0ELb1ELb1ELb0ELb1ELb0ELb1ELb1ELb1ELb1ELb0EEENS1_21CollectiveEpilogueFwdINS6_IJSA_SA_SA_EEES9_SD_SF_Li256ELb1ELb1ELb1ELb0EEENS1_36VarlenDynamicPersistentTileSchedulerILi128ELi128ELi256ELi128ELb1ELb1ELb1ELb1ELb1ELb1EEEEEEEEEvNT_6ParamsE,(.L_x_53 - _ZN7cutlass13device_kernelIN5flash11enable_sm90INS1_16FlashAttnFwdSm90INS1_25CollectiveMainloopFwdSm90ILi2EN4cute5tupleIJNS5_1CILi1EEES8_S8_EEENS6_IJNS7_ILi128EEESA_NS7_ILi192EEEEEELi128ENS_6half_tEfNS_4arch4Sm90ELb1ELb0ELb1ELb1ELb0ELb1ELb0ELb1ELb1ELb1ELb1ELb0EEENS1_21CollectiveEpilogueFwdINS6_IJSA_SA_SA_EEES9_SD_SF_Li256ELb1ELb1ELb1ELb0EEENS1_36VarlenDynamicPersistentTileSchedulerILi128ELi128ELi256ELi128ELb1ELb1ELb1ELb1ELb1ELb1EEEEEEEEEvNT_6ParamsE)
        .other          _ZN7cutlass13device_kernelIN5flash11enable_sm90INS1_16FlashAttnFwdSm90INS1_25CollectiveMainloopFwdSm90ILi2EN4cute5tupleIJNS5_1CILi1EEES8_S8_EEENS6_IJNS7_ILi128EEESA_NS7_ILi192EEEEEELi128ENS_6half_tEfNS_4arch4Sm90ELb1ELb0ELb1ELb1ELb0ELb1ELb0ELb1ELb1ELb1ELb1ELb0EEENS1_21CollectiveEpilogueFwdINS6_IJSA_SA_SA_EEES9_SD_SF_Li256ELb1ELb1ELb1ELb0EEENS1_36VarlenDynamicPersistentTileSchedulerILi128ELi128ELi256ELi128ELb1ELb1ELb1ELb1ELb1ELb1EEEEEEEEEvNT_6ParamsE,@"STO_CUDA_ENTRY STV_DEFAULT"
_ZN7cutlass13device_kernelIN5flash11enable_sm90INS1_16FlashAttnFwdSm90INS1_25CollectiveMainloopFwdSm90ILi2EN4cute5tupleIJNS5_1CILi1EEES8_S8_EEENS6_IJNS7_ILi128EEESA_NS7_ILi192EEEEEELi128ENS_6half_tEfNS_4arch4Sm90ELb1ELb0ELb1ELb1ELb0ELb1ELb0ELb1ELb1ELb1ELb1ELb0EEENS1_21CollectiveEpilogueFwdINS6_IJSA_SA_SA_EEES9_SD_SF_Li256ELb1ELb1ELb1ELb0EEENS1_36VarlenDynamicPersistentTileSchedulerILi128ELi128ELi256ELi128ELb1ELb1ELb1ELb1ELb1ELb1EEEEEEEEEvNT_6ParamsE:
[----:B------:R-:W-:Y:S01]  /*0000*/  LDC R1, c[0x0][0x37c] ;  /* 0x0000df00ff017b82 */ /* 0x000fe20000000800 */
[----:B------:R-:W-:Y:S05]  /*0010*/  EXIT ;  /* 0x000000000000794d */ /* 0x000fea0003800000 */
.L_x_8:
        /* <DEDUP_REMOVED lines=14> */
.L_x_53:


//--------------------- .text._ZN7cutlass13device_kernelIN5flash11enable_sm90INS1_16FlashAttnFwdSm90INS1_25CollectiveMainloopFwdSm90ILi2EN4cute5tupleIJNS5_1CILi1EEES8_S8_EEENS6_IJNS7_ILi64EEESA_SA_EEELi512ENS_6half_tEfNS_4arch4Sm90ELb0ELb0ELb1ELb0ELb0ELb0ELb0ELb0ELb0ELb1ELb1ELb0EEENS1_21CollectiveEpilogueFwdINS6_IJSA_NS7_ILi512EEESA_EEES9_SC_SE_Li256ELb0ELb1ELb1ELb0EEENS1_19SingleTileSchedulerILb0ELb1ELb1ELi64EEEEEEEEEvNT_6ParamsE --------------------------
	.section	.text._ZN7cutlass13device_kernelIN5flash11enable_sm90INS1_16FlashAttnFwdSm90INS1_25CollectiveMainloopFwdSm90ILi2EN4cute5tupleIJNS5_1CILi1EEES8_S8_EEENS6_IJNS7_ILi64EEESA_SA_EEELi512ENS_6half_tEfNS_4arch4Sm90ELb0ELb0ELb1ELb0ELb0ELb0ELb0ELb0ELb0ELb1ELb1ELb0EEENS1_21CollectiveEpilogueFwdINS6_IJSA_NS7_ILi512EEESA_EEES9_SC_SE_Li256ELb0ELb1ELb1ELb0EEENS1_19SingleTileSchedulerILb0ELb1ELb1ELi64EEEEEEEEEvNT_6ParamsE,"ax",@progbits
	.align	128
.text._ZN7cutlass13device_kernelIN5flash11enable_sm90INS1_16FlashAttnFwdSm90INS1_25CollectiveMainloopFwdSm90ILi2EN4cute5tupleIJNS5_1CILi1EEES8_S8_EEENS6_IJNS7_ILi64EEESA_SA_EEELi512ENS_6half_tEfNS_4arch4Sm90ELb0ELb0ELb1ELb0ELb0ELb0ELb0ELb0ELb0ELb1ELb1ELb0EEENS1_21CollectiveEpilogueFwdINS6_IJSA_NS7_ILi512EEESA_EEES9_SC_SE_Li256ELb0ELb1ELb1ELb0EEENS1_19SingleTileSchedulerILb0ELb1ELb1ELi64EEEEEEEEEvNT_6ParamsE:
        .type           _ZN7cutlass13device_kernelIN5flash11enable_sm90INS1_16FlashAttnFwdSm90INS1_25CollectiveMainloopFwdSm90ILi2EN4cute5tupleIJNS5_1CILi1EEES8_S8_EEENS6_IJNS7_ILi64EEESA_SA_EEELi512ENS_6half_tEfNS_4arch4Sm90ELb0ELb0ELb1ELb0ELb0ELb0ELb0ELb0ELb0ELb1ELb1ELb0EEENS1_21CollectiveEpilogueFwdINS6_IJSA_NS7_ILi512EEESA_EEES9_SC_SE_Li256ELb0ELb1ELb1ELb0EEENS1_19SingleTileSchedulerILb0ELb1ELb1ELi64EEEEEEEEEvNT_6ParamsE,@function
        .size           _ZN7cutlass13device_kernelIN5flash11enable_sm90INS1_16FlashAttnFwdSm90INS1_25CollectiveMainloopFwdSm90ILi2EN4cute5tupleIJNS5_1CILi1EEES8_S8_EEENS6_IJNS7_ILi64EEESA_SA_EEELi512ENS_6half_tEfNS_4arch4Sm90ELb0ELb0ELb1ELb0ELb0ELb0ELb0ELb0ELb0ELb1ELb1ELb0EEENS1_21CollectiveEpilogueFwdINS6_IJSA_NS7_ILi512EEESA_EEES9_SC_SE_Li256ELb0ELb1ELb1ELb0EEENS1_19SingleTileSchedulerILb0ELb1ELb1ELi64EEEEEEEEEvNT_6ParamsE,(.L_x_54 - _ZN7cutlass13device_kernelIN5flash11enable_sm90INS1_16FlashAttnFwdSm90INS1_25CollectiveMainloopFwdSm90ILi2EN4cute5tupleIJNS5_1CILi1EEES8_S8_EEENS6_IJNS7_ILi64EEESA_SA_EEELi512ENS_6half_tEfNS_4arch4Sm90ELb0ELb0ELb1ELb0ELb0ELb0ELb0ELb0ELb0ELb1ELb1ELb0EEENS1_21CollectiveEpilogueFwdINS6_IJSA_NS7_ILi512EEESA_EEES9_SC_SE_Li256ELb0ELb1ELb1ELb0EEENS1_19SingleTileSchedulerILb0ELb1ELb1ELi64EEEEEEEEEvNT_6ParamsE)
        .other          _ZN7cutlass13device_kernelIN5flash11enable_sm90INS1_16FlashAttnFwdSm90INS1_25CollectiveMainloopFwdSm90ILi2EN4cute5tupleIJNS5_1CILi1EEES8_S8_EEENS6_IJNS7_ILi64EEESA_SA_EEELi512ENS_6half_tEfNS_4arch4Sm90ELb0ELb0ELb1ELb0ELb0ELb0ELb0ELb0ELb0ELb1ELb1ELb0EEENS1_21CollectiveEpilogueFwdINS6_IJSA_NS7_ILi512EEESA_EEES9_SC_SE_Li256ELb0ELb1ELb1ELb0EEENS1_19SingleTileSchedulerILb0ELb1ELb1ELi64EEEEEEEEEvNT_6ParamsE,@"STO_CUDA_ENTRY STV_DEFAULT"
_ZN7cutlass13device_kernelIN5flash11enable_sm90INS1_16FlashAttnFwdSm90INS1_25CollectiveMainloopFwdSm90ILi2EN4cute5tupleIJNS5_1CILi1EEES8_S8_EEENS6_IJNS7_ILi64EEESA_SA_EEELi512ENS_6half_tEfNS_4arch4Sm90ELb0ELb0ELb1ELb0ELb0ELb0ELb0ELb0ELb0ELb1ELb1ELb0EEENS1_21CollectiveEpilogueFwdINS6_IJSA_NS7_ILi512EEESA_EEES9_SC_SE_Li256ELb0ELb1ELb1ELb0EEENS1_19SingleTileSchedulerILb0ELb1ELb1ELi64EEEEEEEEEvNT_6ParamsE:
[----:B------:R-:W-:Y:S01]  /*0000*/  LDC R1, c[0x0][0x37c] ;  /* 0x0000df00ff017b82 */ /* 0x000fe20000000800 */
[----:B------:R-:W-:Y:S05]  /*0010*/  EXIT ;  /* 0x000000000000794d */ /* 0x000fea0003800000 */
.L_x_9:
        /* <DEDUP_REMOVED lines=14> */
.L_x_54:


//--------------------- .text._ZN7cutlass13device_kernelIN5flash11enable_sm90INS1_16FlashAttnFwdSm90INS1_25CollectiveMainloopFwdSm90ILi2EN4cute5tupleIJNS5_1CILi1EEES8_S8_EEENS6_IJNS7_ILi64EEESA_SA_EEELi512ENS_6half_tEfNS_4arch4Sm90ELb0ELb0ELb1ELb0ELb0ELb0ELb1ELb0ELb0ELb1ELb1ELb0EEENS1_21CollectiveEpilogueFwdINS6_IJSA_NS7_ILi512EEESA_EEES9_SC_SE_Li256ELb0ELb1ELb1ELb0EEENS1_19SingleTileSchedulerILb0ELb1ELb1ELi64EEEEEEEEEvNT_6ParamsE --------------------------
	.section	.text._ZN7cutlass13device_kernelIN5flash11enable_sm90INS1_16FlashAttnFwdSm90INS1_25CollectiveMainloopFwdSm90ILi2EN4cute5tupleIJNS5_1CILi1EEES8_S8_EEENS6_IJNS7_ILi64EEESA_SA_EEELi512ENS_6half_tEfNS_4arch4Sm90ELb0ELb0ELb1ELb0ELb0ELb0ELb1ELb0ELb0ELb1ELb1ELb0EEENS1_21CollectiveEpilogueFwdINS6_IJSA_NS7_ILi512EEESA_EEES9_SC_SE_Li256ELb0ELb1ELb1ELb0EEENS1_19SingleTileSchedulerILb0ELb1ELb1ELi64EEEEEEEEEvNT_6ParamsE,"ax",@progbits
	.align	128
.text._ZN7cutlass13device_kernelIN5flash11enable_sm90INS1_16FlashAttnFwdSm90INS1_25CollectiveMainloopFwdSm90ILi2EN4cute5tupleIJNS5_1CILi1EEES8_S8_EEENS6_IJNS7_ILi64EEESA_SA_EEELi512ENS_6half_tEfNS_4arch4Sm90ELb0ELb0ELb1ELb0ELb0ELb0ELb1ELb0ELb0ELb1ELb1ELb0EEENS1_21CollectiveEpilogueFwdINS6_IJSA_NS7_ILi512EEESA_EEES9_SC_SE_Li256ELb0ELb1ELb1ELb0EEENS1_19SingleTileSchedulerILb0ELb1ELb1ELi64EEEEEEEEEvNT_6ParamsE:
        .type           _ZN7cutlass13device_kernelIN5flash11enable_sm90INS1_16FlashAttnFwdSm90INS1_25CollectiveMainloopFwdSm90ILi2EN4cute5tupleIJNS5_1CILi1EEES8_S8_EEENS6_IJNS7_ILi64EEESA_SA_EEELi512ENS_6half_tEfNS_4arch4Sm90ELb0ELb0ELb1ELb0ELb0ELb0ELb1ELb0ELb0ELb1ELb1ELb0EEENS1_21CollectiveEpilogueFwdINS6_IJSA_NS7_ILi512EEESA_EEES9_SC_SE_Li256ELb0ELb1ELb1ELb0EEENS1_19SingleTileSchedulerILb0ELb1ELb1ELi64EEEEEEEEEvNT_6ParamsE,@function
        .size           _ZN7cutlass13device_kernelIN5flash11enable_sm90INS1_16FlashAttnFwdSm90INS1_25CollectiveMainloopFwdSm90ILi2EN4cute5tupleIJNS5_1CILi1EEES8_S8_EEENS6_IJNS7_ILi64EEESA_SA_EEELi512ENS_6half_tEfNS_4arch4Sm90ELb0ELb0ELb1ELb0ELb0ELb0ELb1ELb0ELb0ELb1ELb1ELb0EEENS1_21CollectiveEpilogueFwdINS6_IJSA_NS7_ILi512EEESA_EEES9_SC_SE_Li256ELb0ELb1ELb1ELb0EEENS1_19SingleTileSchedulerILb0ELb1ELb1ELi64EEEEEEEEEvNT_6ParamsE,(.L_x_55 - _ZN7cutlass13device_kernelIN5flash11enable_sm90INS1_16FlashAttnFwdSm90INS1_25CollectiveMainloopFwdSm90ILi2EN4cute5tupleIJNS5_1CILi1EEES8_S8_EEENS6_IJNS7_ILi64EEESA_SA_EEELi512ENS_6half_tEfNS_4arch4Sm90ELb0ELb0ELb1ELb0ELb0ELb0ELb1ELb0ELb0ELb1ELb1ELb0EEENS1_21CollectiveEpilogueFwdINS6_IJSA_NS7_ILi512EEESA_EEES9_SC_SE_Li256ELb0ELb1ELb1ELb0EEENS1_19SingleTileSchedulerILb0ELb1ELb1ELi64EEEEEEEEEvNT_6ParamsE)
        .other          _ZN7cutlass13device_kernelIN5flash11enable_sm90INS1_16FlashAttnFwdSm90INS1_25CollectiveMainloopFwdSm90ILi2EN4cute5tupleIJNS5_1CILi1EEES8_S8_EEENS6_IJNS7_ILi64EEESA_SA_EEELi512ENS_6half_tEfNS_4arch4Sm90ELb0ELb0ELb1ELb0ELb0ELb0ELb1ELb0ELb0ELb1ELb1ELb0EEENS1_21CollectiveEpilogueFwdINS6_IJSA_NS7_ILi512EEESA_EEES9_SC_SE_Li256ELb0ELb1ELb1ELb0EEENS1_19SingleTileSchedulerILb0ELb1ELb1ELi64EEEEEEEEEvNT_6ParamsE,@"STO_CUDA_ENTRY STV_DEFAULT"
_ZN7cutlass13device_kernelIN5flash11enable_sm90INS1_16FlashAttnFwdSm90INS1_25CollectiveMainloopFwdSm90ILi2EN4cute5tupleIJNS5_1CILi1EEES8_S8_EEENS6_IJNS7_ILi64EEESA_SA_EEELi512ENS_6half_tEfNS_4arch4Sm90ELb0ELb0ELb1ELb0ELb0ELb0ELb1ELb0ELb0ELb1ELb1ELb0EEENS1_21CollectiveEpilogueFwdINS6_IJSA_NS7_ILi512EEESA_EEES9_SC_SE_Li256ELb0ELb1ELb1ELb0EEENS1_19SingleTileSchedulerILb0ELb1ELb1ELi64EEEEEEEEEvNT_6ParamsE:
[----:B------:R-:W-:Y:S01]  /*0000*/  LDC R1, c[0x0][0x37c] ;  /* 0x0000df00ff017b82 */ /* 0x000fe20000000800 */
[----:B------:R-:W-:Y:S05]  /*0010*/  EXIT ;  /* 0x000000000000794d */ /* 0x000fea0003800000 */
.L_x_10:
        /* <DEDUP_REMOVED lines=14> */
.L_x_55:


//--------------------- .text._ZN7cutlass13device_kernelIN5flash11enable_sm90INS1_16FlashAttnFwdSm90INS1_25CollectiveMainloopFwdSm90ILi2EN4cute5tupleIJNS5_1CILi1EEES8_S8_EEENS6_IJNS7_ILi64EEESA_SA_EEELi512ENS_6half_tEfNS_4arch4Sm90ELb0ELb0ELb1ELb1ELb0ELb0ELb0ELb0ELb0ELb1ELb1ELb0EEENS1_21CollectiveEpilogueFwdINS6_IJSA_NS7_ILi512EEESA_EEES9_SC_SE_Li256ELb1ELb1ELb1ELb0EEENS1_36VarlenDynamicPersistentTileSchedulerILi64ELi64ELi256ELi128ELb1ELb1ELb1ELb0ELb1ELb1EEEEEEEEEvNT_6ParamsE --------------------------
	.section	.text._ZN7cutlass13device_kernelIN5flash11enable_sm90INS1_16FlashAttnFwdSm90INS1_25CollectiveMainloopFwdSm90ILi2EN4cute5tupleIJNS5_1CILi1EEES8_S8_EEENS6_IJNS7_ILi64EEESA_SA_EEELi512ENS_6half_tEfNS_4arch4Sm90ELb0ELb0ELb1ELb1ELb0ELb0ELb0ELb0ELb0ELb1ELb1ELb0EEENS1_21CollectiveEpilogueFwdINS6_IJSA_NS7_ILi512EEESA_EEES9_SC_SE_Li256ELb1ELb1ELb1ELb0EEENS1_36VarlenDynamicPersistentTileSchedulerILi64ELi64ELi256ELi128ELb1ELb1ELb1ELb0ELb1ELb1EEEEEEEEEvNT_6ParamsE,"ax",@progbits
	.align	128
.text._ZN7cutlass13device_kernelIN5flash11enable_sm90INS1_16FlashAttnFwdSm90INS1_25CollectiveMainloopFwdSm90ILi2EN4cute5tupleIJNS5_1CILi1EEES8_S8_EEENS6_IJNS7_ILi64EEESA_SA_EEELi512ENS_6half_tEfNS_4arch4Sm90ELb0ELb0ELb1ELb1ELb0ELb0ELb0ELb0ELb0ELb1ELb1ELb0EEENS1_21CollectiveEpilogueFwdINS6_IJSA_NS7_ILi512EEESA_EEES9_SC_SE_Li256ELb1ELb1ELb1ELb0EEENS1_36VarlenDynamicPersistentTileSchedulerILi64ELi64ELi256ELi128ELb1ELb1ELb1ELb0ELb1ELb1EEEEEEEEEvNT_6ParamsE:
        .type           _ZN7cutlass13device_kernelIN5flash11enable_sm90INS1_16FlashAttnFwdSm90INS1_25CollectiveMainloopFwdSm90ILi2EN4cute5tupleIJNS5_1CILi1EEES8_S8_EEENS6_IJNS7_ILi64EEESA_SA_EEELi512ENS_6half_tEfNS_4arch4Sm90ELb0ELb0ELb1ELb1ELb0ELb0ELb0ELb0ELb0ELb1ELb1ELb0EEENS1_21CollectiveEpilogueFwdINS6_IJSA_NS7_ILi512EEESA_EEES9_SC_SE_Li256ELb1ELb1ELb1ELb0EEENS1_36VarlenDynamicPersistentTileSchedulerILi64ELi64ELi256ELi128ELb1ELb1ELb1ELb0ELb1ELb1EEEEEEEEEvNT_6ParamsE,@function
        .size           _ZN7cutlass13device_kernelIN5flash11enable_sm90INS1_16FlashAttnFwdSm90INS1_25CollectiveMainloopFwdSm90ILi2EN4cute5tupleIJNS5_1CILi1EEES8_S8_EEENS6_IJNS7_ILi64EEESA_SA_EEELi512ENS_6half_tEfNS_4arch4Sm90ELb0ELb0ELb1ELb1ELb0ELb0ELb0ELb0ELb0ELb1ELb1ELb0EEENS1_21CollectiveEpilogueFwdINS6_IJSA_NS7_ILi512EEESA_EEES9_SC_SE_Li256ELb1ELb1ELb1ELb0EEENS1_36VarlenDynamicPersistentTileSchedulerILi64ELi64ELi256ELi128ELb1ELb1ELb1ELb0ELb1ELb1EEEEEEEEEvNT_6ParamsE,(.L_x_56 - _ZN7cutlass13device_kernelIN5flash11enable_sm90INS1_16FlashAttnFwdSm90INS1_25CollectiveMainloopFwdSm90ILi2EN4cute5tupleIJNS5_1CILi1EEES8_S8_EEENS6_IJNS7_ILi64EEESA_SA_EEELi512ENS_6half_tEfNS_4arch4Sm90ELb0ELb0ELb1ELb1ELb0ELb0ELb0ELb0ELb0ELb1ELb1ELb0EEENS1_21CollectiveEpilogueFwdINS6_IJSA_NS7_ILi512EEESA_EEES9_SC_SE_Li256ELb1ELb1ELb1ELb0EEENS1_36VarlenDynamicPersistentTileSchedulerILi64ELi64ELi256ELi128ELb1ELb1ELb1ELb0ELb1ELb1EEEEEEEEEvNT_6ParamsE)
        .other          _ZN7cutlass13device_kernelIN5flash11enable_sm90INS1_16FlashAttnFwdSm90INS1_25CollectiveMainloopFwdSm90ILi2EN4cute5tupleIJNS5_1CILi1EEES8_S8_EEENS6_IJNS7_ILi64EEESA_SA_EEELi512ENS_6half_tEfNS_4arch4Sm90ELb0ELb0ELb1ELb1ELb0ELb0ELb0ELb0ELb0ELb1ELb1ELb0EEENS1_21CollectiveEpilogueFwdINS6_IJSA_NS7_ILi512EEESA_EEES9_SC_SE_Li256ELb1ELb1ELb1ELb0EEENS1_36VarlenDynamicPersistentTileSchedulerILi64ELi64ELi256ELi128ELb1ELb1ELb1ELb0ELb1ELb1EEEEEEEEEvNT_6ParamsE,@"STO_CUDA_ENTRY STV_DEFAULT"
_ZN7cutlass13device_kernelIN5flash11enable_sm90INS1_16FlashAttnFwdSm90INS1_25CollectiveMainloopFwdSm90ILi2EN4cute5tupleIJNS5_1CILi1EEES8_S8_EEENS6_IJNS7_ILi64EEESA_SA_EEELi512ENS_6half_tEfNS_4arch4Sm90ELb0ELb0ELb1ELb1ELb0ELb0ELb0ELb0ELb0ELb1ELb1ELb0EEENS1_21CollectiveEpilogueFwdINS6_IJSA_NS7_ILi512EEESA_EEES9_SC_SE_Li256ELb1ELb1ELb1ELb0EEENS1_36VarlenDynamicPersistentTileSchedulerILi64ELi64ELi256ELi128ELb1ELb1ELb1ELb0ELb1ELb1EEEEEEEEEvNT_6ParamsE:
[----:B------:R-:W-:Y:S01]  /*0000*/  LDC R1, c[0x0][0x37c] ;  /* 0x0000df00ff017b82 */ /* 0x000fe20000000800 */
[----:B------:R-:W-:Y:S05]  /*0010*/  EXIT ;  /* 0x000000000000794d */ /* 0x000fea0003800000 */
.L_x_11:
        /* <DEDUP_REMOVED lines=14> */
.L_x_56:


//--------------------- .text._ZN7cutlass13device_kernelIN5flash11enable_sm90INS1_16FlashAttnFwdSm90INS1_25CollectiveMainloopFwdSm90ILi2EN4cute5tupleIJNS5_1CILi1EEES8_S8_EEENS6_IJNS7_ILi64EEESA_SA_EEELi512ENS_6half_tEfNS_4arch4Sm90ELb0ELb0ELb1ELb1ELb0ELb1ELb0ELb0ELb0ELb1ELb1ELb0EEENS1_21CollectiveEpilogueFwdINS6_IJSA_NS7_ILi512EEESA_EEES9_SC_SE_Li256ELb1ELb1ELb1ELb0EEENS1_36VarlenDynamicPersistentTileSchedulerILi64ELi64ELi256ELi128ELb1ELb1ELb1ELb0ELb1ELb1EEEEEEEEEvNT_6ParamsE --------------------------
	.section	.text._ZN7cutlass13device_kernelIN5flash11enable_sm90INS1_16FlashAttnFwdSm90INS1_25CollectiveMainloopFwdSm90ILi2EN4cute5tupleIJNS5_1CILi1EEES8_S8_EEENS6_IJNS7_ILi64EEESA_SA_EEELi512ENS_6half_tEfNS_4arch4Sm90ELb0ELb0ELb1ELb1ELb0ELb1ELb0ELb0ELb0ELb1ELb1ELb0EEENS1_21CollectiveEpilogueFwdINS6_IJSA_NS7_ILi512EEESA_EEES9_SC_SE_Li256ELb1ELb1ELb1ELb0EEENS1_36VarlenDynamicPersistentTileSchedulerILi64ELi64ELi256ELi128ELb1ELb1ELb1ELb0ELb1ELb1EEEEEEEEEvNT_6ParamsE,"ax",@progbits
	.align	128
.text._ZN7cutlass13device_kernelIN5flash11enable_sm90INS1_16FlashAttnFwdSm90INS1_25CollectiveMainloopFwdSm90ILi2EN4cute5tupleIJNS5_1CILi1EEES8_S8_EEENS6_IJNS7_ILi64EEESA_SA_EEELi512ENS_6half_tEfNS_4arch4Sm90ELb0ELb0ELb1ELb1ELb0ELb1ELb0ELb0ELb0ELb1ELb1ELb0EEENS1_21CollectiveEpilogueFwdINS6_IJSA_NS7_ILi512EEESA_EEES9_SC_SE_Li256ELb1ELb1ELb1ELb0EEENS1_36VarlenDynamicPersistentTileSchedulerILi64ELi64ELi256ELi128ELb1ELb1ELb1ELb0ELb1ELb1EEEEEEEEEvNT_6ParamsE:
        .type           _ZN7cutlass13device_kernelIN5flash11enable_sm90INS1_16FlashAttnFwdSm90INS1_25CollectiveMainloopFwdSm90ILi2EN4cute5tupleIJNS5_1CILi1EEES8_S8_EEENS6_IJNS7_ILi64EEESA_SA_EEELi512ENS_6half_tEfNS_4arch4Sm90ELb0ELb0ELb1ELb1ELb0ELb1ELb0ELb0ELb0ELb1ELb1ELb0EEENS1_21CollectiveEpilogueFwdINS6_IJSA_NS7_ILi512EEESA_EEES9_SC_SE_Li256ELb1ELb1ELb1ELb0EEENS1_36VarlenDynamicPersistentTileSchedulerILi64ELi64ELi256ELi128ELb1ELb1ELb1ELb0ELb1ELb1EEEEEEEEEvNT_6ParamsE,@function
        .size           _ZN7cutlass13device_kernelIN5flash11enable_sm90INS1_16FlashAttnFwdSm90INS1_25CollectiveMainloopFwdSm90ILi2EN4cute5tupleIJNS5_1CILi1EEES8_S8_EEENS6_IJNS7_ILi64EEESA_SA_EEELi512ENS_6half_tEfNS_4arch4Sm90ELb0ELb0ELb1ELb1ELb0ELb1ELb0ELb0ELb0ELb1ELb1ELb0EEENS1_21CollectiveEpilogueFwdINS6_IJSA_NS7_ILi512EEESA_EEES9_SC_SE_Li256ELb1ELb1ELb1ELb0EEENS1_36VarlenDynamicPersistentTileSchedulerILi64ELi64ELi256ELi128ELb1ELb1ELb1ELb0ELb1ELb1EEEEEEEEEvNT_6ParamsE,(.L_x_57 - _ZN7cutlass13device_kernelIN5flash11enable_sm90INS1_16FlashAttnFwdSm90INS1_25CollectiveMainloopFwdSm90ILi2EN4cute5tupleIJNS5_1CILi1EEES8_S8_EEENS6_IJNS7_ILi64EEESA_SA_EEELi512ENS_6half_tEfNS_4arch4Sm90ELb0ELb0ELb1ELb1ELb0ELb1ELb0ELb0ELb0ELb1ELb1ELb0EEENS1_21CollectiveEpilogueFwdINS6_IJSA_NS7_ILi512EEESA_EEES9_SC_SE_Li256ELb1ELb1ELb1ELb0EEENS1_36VarlenDynamicPersistentTileSchedulerILi64ELi64ELi256ELi128ELb1ELb1ELb1ELb0ELb1ELb1EEEEEEEEEvNT_6ParamsE)
        .other          _ZN7cutlass13device_kernelIN5flash11enable_sm90INS1_16FlashAttnFwdSm90INS1_25CollectiveMainloopFwdSm90ILi2EN4cute5tupleIJNS5_1CILi1EEES8_S8_EEENS6_IJNS7_ILi64EEESA_SA_EEELi512ENS_6half_tEfNS_4arch4Sm90ELb0ELb0ELb1ELb1ELb0ELb1ELb0ELb0ELb0ELb1ELb1ELb0EEENS1_21CollectiveEpilogueFwdINS6_IJSA_NS7_ILi512EEESA_EEES9_SC_SE_Li256ELb1ELb1ELb1ELb0EEENS1_36VarlenDynamicPersistentTileSchedulerILi64ELi64ELi256ELi128ELb1ELb1ELb1ELb0ELb1ELb1EEEEEEEEEvNT_6ParamsE,@"STO_CUDA_ENTRY STV_DEFAULT"
_ZN7cutlass13device_kernelIN5flash11enable_sm90INS1_16FlashAttnFwdSm90INS1_25CollectiveMainloopFwdSm90ILi2EN4cute5tupleIJNS5_1CILi1EEES8_S8_EEENS6_IJNS7_ILi64EEESA_SA_EEELi512ENS_6half_tEfNS_4arch4Sm90ELb0ELb0ELb1ELb1ELb0ELb1ELb0ELb0ELb0ELb1ELb1ELb0EEENS1_21CollectiveEpilogueFwdINS6_IJSA_NS7_ILi512EEESA_EEES9_SC_SE_Li256ELb1ELb1ELb1ELb0EEENS1_36VarlenDynamicPersistentTileSchedulerILi64ELi64ELi256ELi128ELb1ELb1ELb1ELb0ELb1ELb1EEEEEEEEEvNT_6ParamsE:
[----:B------:R-:W-:Y:S01]  /*0000*/  LDC R1, c[0x0][0x37c] ;  /* 0x0000df00ff017b82 */ /* 0x000fe20000000800 */
[----:B------:R-:W-:Y:S05]  /*0010*/  EXIT ;  /* 0x000000000000794d */ /* 0x000fea0003800000 */
.L_x_12:
        /* <DEDUP_REMOVED lines=14> */
.L_x_57:


//--------------------- .text._ZN7cutlass13device_kernelIN5flash11enable_sm90INS1_16FlashAttnFwdSm90INS1_25CollectiveMainloopFwdSm90ILi2EN4cute5tupleIJNS5_1CILi1EEES8_S8_EEENS6_IJNS7_ILi64EEESA_SA_EEELi512ENS_6half_tEfNS_4arch4Sm90ELb0ELb0ELb1ELb1ELb0ELb0ELb1ELb0ELb0ELb1ELb1ELb0EEENS1_21CollectiveEpilogueFwdINS6_IJSA_NS7_ILi512EEESA_EEES9_SC_SE_Li256ELb1ELb1ELb1ELb0EEENS1_36VarlenDynamicPersistentTileSchedulerILi64ELi64ELi256ELi128ELb1ELb1ELb1ELb0ELb1ELb1EEEEEEEEEvNT_6ParamsE --------------------------
	.section	.text._ZN7cutlass13device_kernelIN5flash11enable_sm90INS1_16FlashAttnFwdSm90INS1_25CollectiveMainloopFwdSm90ILi2EN4cute5tupleIJNS5_1CILi1EEES8_S8_EEENS6_IJNS7_ILi64EEESA_SA_EEELi512ENS_6half_tEfNS_4arch4Sm90ELb0ELb0ELb1ELb1ELb0ELb0ELb1ELb0ELb0ELb1ELb1ELb0EEENS1_21CollectiveEpilogueFwdINS6_IJSA_NS7_ILi512EEESA_EEES9_SC_SE_Li256ELb1ELb1ELb1ELb0EEENS1_36VarlenDynamicPersistentTileSchedulerILi64ELi64ELi256ELi128ELb1ELb1ELb1ELb0ELb1ELb1EEEEEEEEEvNT_6ParamsE,"ax",@progbits
	.align	128
.text._ZN7cutlass13device_kernelIN5flash11enable_sm90INS1_16FlashAttnFwdSm90INS1_25CollectiveMainloopFwdSm90ILi2EN4cute5tupleIJNS5_1CILi1EEES8_S8_EEENS6_IJNS7_ILi64EEESA_SA_EEELi512ENS_6half_tEfNS_4arch4Sm90ELb0ELb0ELb1ELb1ELb0ELb0ELb1ELb0ELb0ELb1ELb1ELb0EEENS1_21CollectiveEpilogueFwdINS6_IJSA_NS7_ILi512EEESA_EEES9_SC_SE_Li256ELb1ELb1ELb1ELb0EEENS1_36VarlenDynamicPersistentTileSchedulerILi64ELi64ELi256ELi128ELb1ELb1ELb1ELb0ELb1ELb1EEEEEEEEEvNT_6ParamsE:
        .type           _ZN7cutlass13device_kernelIN5flash11enable_sm90INS1_16FlashAttnFwdSm90INS1_25CollectiveMainloopFwdSm90ILi2EN4cute5tupleIJNS5_1CILi1EEES8_S8_EEENS6_IJNS7_ILi64EEESA_SA_EEELi512ENS_6half_tEfNS_4arch4Sm90ELb0ELb0ELb1ELb1ELb0ELb0ELb1ELb0ELb0ELb1ELb1ELb0EEENS1_21CollectiveEpilogueFwdINS6_IJSA_NS7_ILi512EEESA_EEES9_SC_SE_Li256ELb1ELb1ELb1ELb0EEENS1_36VarlenDynamicPersistentTileSchedulerILi64ELi64ELi256ELi128ELb1ELb1ELb1ELb0ELb1ELb1EEEEEEEEEvNT_6ParamsE,@function
        .size           _ZN7cutlass13device_kernelIN5flash11enable_sm90INS1_16FlashAttnFwdSm90INS1_25CollectiveMainloopFwdSm90ILi2EN4cute5tupleIJNS5_1CILi1EEES8_S8_EEENS6_IJNS7_ILi64EEESA_SA_EEELi512ENS_6half_tEfNS_4arch4Sm90ELb0ELb0ELb1ELb1ELb0ELb0ELb1ELb0ELb0ELb1ELb1ELb0EEENS1_21CollectiveEpilogueFwdINS6_IJSA_NS7_ILi512EEESA_EEES9_SC_SE_Li256ELb1ELb1ELb1ELb0EEENS1_36VarlenDynamicPersistentTileSchedulerILi64ELi64ELi256ELi128ELb1ELb1ELb1ELb0ELb1ELb1EEEEEEEEEvNT_6ParamsE,(.L_x_58 - _ZN7cutlass13device_kernelIN5flash11enable_sm90INS1_16FlashAttnFwdSm90INS1_25CollectiveMainloopFwdSm90ILi2EN4cute5tupleIJNS5_1CILi1EEES8_S8_EEENS6_IJNS7_ILi64EEESA_SA_EEELi512ENS_6half_tEfNS_4arch4Sm90ELb0ELb0ELb1ELb1ELb0ELb0ELb1ELb0ELb0ELb1ELb1ELb0EEENS1_21CollectiveEpilogueFwdINS6_IJSA_NS7_ILi512EEESA_EEES9_SC_SE_Li256ELb1ELb1ELb1ELb0EEENS1_36VarlenDynamicPersistentTileSchedulerILi64ELi64ELi256ELi128ELb1ELb1ELb1ELb0ELb1ELb1EEEEEEEEEvNT_6ParamsE)
        .other          _ZN7cutlass13device_kernelIN5flash11enable_sm90INS1_16FlashAttnFwdSm90INS1_25CollectiveMainloopFwdSm90ILi2EN4cute5tupleIJNS5_1CILi1EEES8_S8_EEENS6_IJNS7_ILi64EEESA_SA_EEELi512ENS_6half_tEfNS_4arch4Sm90ELb0ELb0ELb1ELb1ELb0ELb0ELb1ELb0ELb0ELb1ELb1ELb0EEENS1_21CollectiveEpilogueFwdINS6_IJSA_NS7_ILi512EEESA_EEES9_SC_SE_Li256ELb1ELb1ELb1ELb0EEENS1_36VarlenDynamicPersistentTileSchedulerILi64ELi64ELi256ELi128ELb1ELb1ELb1ELb0ELb1ELb1EEEEEEEEEvNT_6ParamsE,@"STO_CUDA_ENTRY STV_DEFAULT"
_ZN7cutlass13device_kernelIN5flash11enable_sm90INS1_16FlashAttnFwdSm90INS1_25CollectiveMainloopFwdSm90ILi2EN4cute5tupleIJNS5_1CILi1EEES8_S8_EEENS6_IJNS7_ILi64EEESA_SA_EEELi512ENS_6half_tEfNS_4arch4Sm90ELb0ELb0ELb1ELb1ELb0ELb0ELb1ELb0ELb0ELb1ELb1ELb0EEENS1_21CollectiveEpilogueFwdINS6_IJSA_NS7_ILi512EEESA_EEES9_SC_SE_Li256ELb1ELb1ELb1ELb0EEENS1_36VarlenDynamicPersistentTileSchedulerILi64ELi64ELi256ELi128ELb1ELb1ELb1ELb0ELb1ELb1EEEEEEEEEvNT_6ParamsE:
[----:B------:R-:W-:Y:S01]  /*0000*/  LDC R1, c[0x0][0x37c] ;  /* 0x0000df00ff017b82 */ /* 0x000fe20000000800 */
[----:B------:R-:W-:Y:S05]  /*0010*/  EXIT ;  /* 0x000000000000794d */ /* 0x000fea0003800000 */
.L_x_13:
        /* <DEDUP_REMOVED lines=14> */
.L_x_58:


//--------------------- .text._ZN7cutlass13device_kernelIN5flash11enable_sm90INS1_16FlashAttnFwdSm90INS1_25CollectiveMainloopFwdSm90ILi2EN4cute5tupleIJNS5_1CILi1EEES8_S8_EEENS6_IJNS7_ILi64EEESA_SA_EEELi512ENS_6half_tEfNS_4arch4Sm90ELb0ELb0ELb1ELb1ELb0ELb1ELb1ELb0ELb0ELb1ELb1ELb0EEENS1_21CollectiveEpilogueFwdINS6_IJSA_NS7_ILi512EEESA_EEES9_SC_SE_Li256ELb1ELb1ELb1ELb0EEENS1_36VarlenDynamicPersistentTileSchedulerILi64ELi64ELi256ELi128ELb1ELb1ELb1ELb0ELb1ELb1EEEEEEEEEvNT_6ParamsE --------------------------
	.section	.text._ZN7cutlass13device_kernelIN5flash11enable_sm90INS1_16FlashAttnFwdSm90INS1_25CollectiveMainloopFwdSm90ILi2EN4cute5tupleIJNS5_1CILi1EEES8_S8_EEENS6_IJNS7_ILi64EEESA_SA_EEELi512ENS_6half_tEfNS_4arch4Sm90ELb0ELb0ELb1ELb1ELb0ELb1ELb1ELb0ELb0ELb1ELb1ELb0EEENS1_21CollectiveEpilogueFwdINS6_IJSA_NS7_ILi512EEESA_EEES9_SC_SE_Li256ELb1ELb1ELb1ELb0EEENS1_36VarlenDynamicPersistentTileSchedulerILi64ELi64ELi256ELi128ELb1ELb1ELb1ELb0ELb1ELb1EEEEEEEEEvNT_6ParamsE,"ax",@progbits
	.align	128
.text._ZN7cutlass13device_kernelIN5flash11enable_sm90INS1_16FlashAttnFwdSm90INS1_25CollectiveMainloopFwdSm90ILi2EN4cute5tupleIJNS5_1CILi1EEES8_S8_EEENS6_IJNS7_ILi64EEESA_SA_EEELi512ENS_6half_tEfNS_4arch4Sm90ELb0ELb0ELb1ELb1ELb0ELb1ELb1ELb0ELb0ELb1ELb1ELb0EEENS1_21CollectiveEpilogueFwdINS6_IJSA_NS7_ILi512EEESA_EEES9_SC_SE_Li256ELb1ELb1ELb1ELb0EEENS1_36VarlenDynamicPersistentTileSchedulerILi64ELi64ELi256ELi128ELb1ELb1ELb1ELb0ELb1ELb1EEEEEEEEEvNT_6ParamsE:
        .type           _ZN7cutlass13device_kernelIN5flash11enable_sm90INS1_16FlashAttnFwdSm90INS1_25CollectiveMainloopFwdSm90ILi2EN4cute5tupleIJNS5_1CILi1EEES8_S8_EEENS6_IJNS7_ILi64EEESA_SA_EEELi512ENS_6half_tEfNS_4arch4Sm90ELb0ELb0ELb1ELb1ELb0ELb1ELb1ELb0ELb0ELb1ELb1ELb0EEENS1_21CollectiveEpilogueFwdINS6_IJSA_NS7_ILi512EEESA_EEES9_SC_SE_Li256ELb1ELb1ELb1ELb0EEENS1_36VarlenDynamicPersistentTileSchedulerILi64ELi64ELi256ELi128ELb1ELb1ELb1ELb0ELb1ELb1EEEEEEEEEvNT_6ParamsE,@function
        .size           _ZN7cutlass13device_kernelIN5flash11enable_sm90INS1_16FlashAttnFwdSm90INS1_25CollectiveMainloopFwdSm90ILi2EN4cute5tupleIJNS5_1CILi1EEES8_S8_EEENS6_IJNS7_ILi64EEESA_SA_EEELi512ENS_6half_tEfNS_4arch4Sm90ELb0ELb0ELb1ELb1ELb0ELb1ELb1ELb0ELb0ELb1ELb1ELb0EEENS1_21CollectiveEpilogueFwdINS6_IJSA_NS7_ILi512EEESA_EEES9_SC_SE_Li256ELb1ELb1ELb1ELb0EEENS1_36VarlenDynamicPersistentTileSchedulerILi64ELi64ELi256ELi128ELb1ELb1ELb1ELb0ELb1ELb1EEEEEEEEEvNT_6ParamsE,(.L_x_59 - _ZN7cutlass13device_kernelIN5flash11enable_sm90INS1_16FlashAttnFwdSm90INS1_25CollectiveMainloopFwdSm90ILi2EN4cute5tupleIJNS5_1CILi1EEES8_S8_EEENS6_IJNS7_ILi64EEESA_SA_EEELi512ENS_6half_tEfNS_4arch4Sm90ELb0ELb0ELb1ELb1ELb0ELb1ELb1ELb0ELb0ELb1ELb1ELb0EEENS1_21CollectiveEpilogueFwdINS6_IJSA_NS7_ILi512EEESA_EEES9_SC_SE_Li256ELb1ELb1ELb1ELb0EEENS1_36VarlenDynamicPersistentTileSchedulerILi64ELi64ELi256ELi128ELb1ELb1ELb1ELb0ELb1ELb1EEEEEEEEEvNT_6ParamsE)
        .other          _ZN7cutlass13device_kernelIN5flash11enable_sm90INS1_16FlashAttnFwdSm90INS1_25CollectiveMainloopFwdSm90ILi2EN4cute5tupleIJNS5_1CILi1EEES8_S8_EEENS6_IJNS7_ILi64EEESA_SA_EEELi512ENS_6half_tEfNS_4arch4Sm90ELb0ELb0ELb1ELb1ELb0ELb1ELb1ELb0ELb0ELb1ELb1ELb0EEENS1_21CollectiveEpilogueFwdINS6_IJSA_NS7_ILi512EEESA_EEES9_SC_SE_Li256ELb1ELb1ELb1ELb0EEENS1_36VarlenDynamicPersistentTileSchedulerILi64ELi64ELi256ELi128ELb1ELb1ELb1ELb0ELb1ELb1EEEEEEEEEvNT_6ParamsE,@"STO_CUDA_ENTRY STV_DEFAULT"
_ZN7cutlass13device_kernelIN5flash11enable_sm90INS1_16FlashAttnFwdSm90INS1_25CollectiveMainloopFwdSm90ILi2EN4cute5tupleIJNS5_1CILi1EEES8_S8_EEENS6_IJNS7_ILi64EEESA_SA_EEELi512ENS_6half_tEfNS_4arch4Sm90ELb0ELb0ELb1ELb1ELb0ELb1ELb1ELb0ELb0ELb1ELb1ELb0EEENS1_21CollectiveEpilogueFwdINS6_IJSA_NS7_ILi512EEESA_EEES9_SC_SE_Li256ELb1ELb1ELb1ELb0EEENS1_36VarlenDynamicPersistentTileSchedulerILi64ELi64ELi256ELi128ELb1ELb1ELb1ELb0ELb1ELb1EEEEEEEEEvNT_6ParamsE:
[----:B------:R-:W-:Y:S01]  /*0000*/  LDC R1, c[0x0][0x37c] ;  /* 0x0000df00ff017b82 */ /* 0x000fe20000000800 */
[----:B------:R-:W-:Y:S05]  /*0010*/  EXIT ;  /* 0x000000000000794d */ /* 0x000fea0003800000 */
.L_x_14:
        /* <DEDUP_REMOVED lines=14> */
.L_x_59:


//--------------------- .text._ZN7cutlass13device_kernelIN5flash11enable_sm90INS1_16FlashAttnFwdSm90INS1_25CollectiveMainloopFwdSm90ILi2EN4cute5tupleIJNS5_1CILi1EEES8_S8_EEENS6_IJNS7_ILi64EEESA_SA_EEELi512ENS_6half_tEfNS_4arch4Sm90ELb0ELb1ELb1ELb0ELb0ELb0ELb0ELb0ELb0ELb1ELb1ELb0EEENS1_21CollectiveEpilogueFwdINS6_IJSA_NS7_ILi512EEESA_EEES9_SC_SE_Li256ELb0ELb1ELb1ELb0EEENS1_19SingleTileSchedulerILb0ELb1ELb1ELi64EEEEEEEEEvNT_6ParamsE --------------------------
	.section	.text._ZN7cutlass13device_kernelIN5flash11enable_sm90INS1_16FlashAttnFwdSm90INS1_25CollectiveMainloopFwdSm90ILi2EN4cute5tupleIJNS5_1CILi1EEES8_S8_EEENS6_IJNS7_ILi64EEESA_SA_EEELi512ENS_6half_tEfNS_4arch4Sm90ELb0ELb1ELb1ELb0ELb0ELb0ELb0ELb0ELb0ELb1ELb1ELb0EEENS1_21CollectiveEpilogueFwdINS6_IJSA_NS7_ILi512EEESA_EEES9_SC_SE_Li256ELb0ELb1ELb1ELb0EEENS1_19SingleTileSchedulerILb0ELb1ELb1ELi64EEEEEEEEEvNT_6ParamsE,"ax",@progbits
	.align	128
.text._ZN7cutlass13device_kernelIN5flash11enable_sm90INS1_16FlashAttnFwdSm90INS1_25CollectiveMainloopFwdSm90ILi2EN4cute5tupleIJNS5_1CILi1EEES8_S8_EEENS6_IJNS7_ILi64EEESA_SA_EEELi512ENS_6half_tEfNS_4arch4Sm90ELb0ELb1ELb1ELb0ELb0ELb0ELb0ELb0ELb0ELb1ELb1ELb0EEENS1_21CollectiveEpilogueFwdINS6_IJSA_NS7_ILi512EEESA_EEES9_SC_SE_Li256ELb0ELb1ELb1ELb0EEENS1_19SingleTileSchedulerILb0ELb1ELb1ELi64EEEEEEEEEvNT_6ParamsE:
        .type           _ZN7cutlass13device_kernelIN5flash11enable_sm90INS1_16FlashAttnFwdSm90INS1_25CollectiveMainloopFwdSm90ILi2EN4cute5tupleIJNS5_1CILi1EEES8_S8_EEENS6_IJNS7_ILi64EEESA_SA_EEELi512ENS_6half_tEfNS_4arch4Sm90ELb0ELb1ELb1ELb0ELb0ELb0ELb0ELb0ELb0ELb1ELb1ELb0EEENS1_21CollectiveEpilogueFwdINS6_IJSA_NS7_ILi512EEESA_EEES9_SC_SE_Li256ELb0ELb1ELb1ELb0EEENS1_19SingleTileSchedulerILb0ELb1ELb1ELi64EEEEEEEEEvNT_6ParamsE,@function
        .size           _ZN7cutlass13device_kernelIN5flash11enable_sm90INS1_16FlashAttnFwdSm90INS1_25CollectiveMainloopFwdSm90ILi2EN4cute5tupleIJNS5_1CILi1EEES8_S8_EEENS6_IJNS7_ILi64EEESA_SA_EEELi512ENS_6half_tEfNS_4arch4Sm90ELb0ELb1ELb1ELb0ELb0ELb0ELb0ELb0ELb0ELb1ELb1ELb0EEENS1_21CollectiveEpilogueFwdINS6_IJSA_NS7_ILi512EEESA_EEES9_SC_SE_Li256ELb0ELb1ELb1ELb0EEENS1_19SingleTileSchedulerILb0ELb1ELb1ELi64EEEEEEEEEvNT_6ParamsE,(.L_x_60 - _ZN7cutlass13device_kernelIN5flash11enable_sm90INS1_16FlashAttnFwdSm90INS1_25CollectiveMainloopFwdSm90ILi2EN4cute5tupleIJNS5_1CILi1EEES8_S8_EEENS6_IJNS7_ILi64EEESA_SA_EEELi512ENS_6half_tEfNS_4arch4Sm90ELb0ELb1ELb1ELb0ELb0ELb0ELb0ELb0ELb0ELb1ELb1ELb0EEENS1_21CollectiveEpilogueFwdINS6_IJSA_NS7_ILi512EEESA_EEES9_SC_SE_Li256ELb0ELb1ELb1ELb0EEENS1_19SingleTileSchedulerILb0ELb1ELb1ELi64EEEEEEEEEvNT_6ParamsE)
        .other          _ZN7cutlass13device_kernelIN5flash11enable_sm90INS1_16FlashAttnFwdSm90INS1_25CollectiveMainloopFwdSm90ILi2EN4cute5tupleIJNS5_1CILi1EEES8_S8_EEENS6_IJNS7_ILi64EEESA_SA_EEELi512ENS_6half_tEfNS_4arch4Sm90ELb0ELb1ELb1ELb0ELb0ELb0ELb0ELb0ELb0ELb1ELb1ELb0EEENS1_21CollectiveEpilogueFwdINS6_IJSA_NS7_ILi512EEESA_EEES9_SC_SE_Li256ELb0ELb1ELb1ELb0EEENS1_19SingleTileSchedulerILb0ELb1ELb1ELi64EEEEEEEEEvNT_6ParamsE,@"STO_CUDA_ENTRY STV_DEFAULT"
_ZN7cutlass13device_kernelIN5flash11enable_sm90INS1_16FlashAttnFwdSm90INS1_25CollectiveMainloopFwdSm90ILi2EN4cute5tupleIJNS5_1CILi1EEES8_S8_EEENS6_IJNS7_ILi64EEESA_SA_EEELi512ENS_6half_tEfNS_4arch4Sm90ELb0ELb1ELb1ELb0ELb0ELb0ELb0ELb0ELb0ELb1ELb1ELb0EEENS1_21CollectiveEpilogueFwdINS6_IJSA_NS7_ILi512EEESA_EEES9_SC_SE_Li256ELb0ELb1ELb1ELb0EEENS1_19SingleTileSchedulerILb0ELb1ELb1ELi64EEEEEEEEEvNT_6ParamsE:
[----:B------:R-:W-:Y:S01]  /*0000*/  LDC R1, c[0x0][0x37c] ;  /* 0x0000df00ff017b82 */ /* 0x000fe20000000800 */
[----:B------:R-:W-:Y:S05]  /*0010*/  EXIT ;  /* 0x000000000000794d */ /* 0x000fea0003800000 */
.L_x_15:
        /* <DEDUP_REMOVED lines=14> */
.L_x_60:


//--------------------- .text._ZN7cutlass13device_kernelIN5flash11enable_sm90INS1_16FlashAttnFwdSm90INS1_25CollectiveMainloopFwdSm90ILi2EN4cute5tupleIJNS5_1CILi1EEES8_S8_EEENS6_IJNS7_ILi64EEESA_SA_EEELi512ENS_6half_tEfNS_4arch4Sm90ELb0ELb1ELb1ELb0ELb0ELb0ELb1ELb0ELb0ELb1ELb1ELb0EEENS1_21CollectiveEpilogueFwdINS6_IJSA_NS7_ILi512EEESA_EEES9_SC_SE_Li256ELb0ELb1ELb1ELb0EEENS1_19SingleTileSchedulerILb0ELb1ELb1ELi64EEEEEEEEEvNT_6ParamsE --------------------------
	.section	.text._ZN7cutlass13device_kernelIN5flash11enable_sm90INS1_16FlashAttnFwdSm90INS1_25CollectiveMainloopFwdSm90ILi2EN4cute5tupleIJNS5_1CILi1EEES8_S8_EEENS6_IJNS7_ILi64EEESA_SA_EEELi512ENS_6half_tEfNS_4arch4Sm90ELb0ELb1ELb1ELb0ELb0ELb0ELb1ELb0ELb0ELb1ELb1ELb0EEENS1_21CollectiveEpilogueFwdINS6_IJSA_NS7_ILi512EEESA_EEES9_SC_SE_Li256ELb0ELb1ELb1ELb0EEENS1_19SingleTileSchedulerILb0ELb1ELb1ELi64EEEEEEEEEvNT_6ParamsE,"ax",@progbits
	.align	128
.text._ZN7cutlass13device_kernelIN5flash11enable_sm90INS1_16FlashAttnFwdSm90INS1_25CollectiveMainloopFwdSm90ILi2EN4cute5tupleIJNS5_1CILi1EEES8_S8_EEENS6_IJNS7_ILi64EEESA_SA_EEELi512ENS_6half_tEfNS_4arch4Sm90ELb0ELb1ELb1ELb0ELb0ELb0ELb1ELb0ELb0ELb1ELb1ELb0EEENS1_21CollectiveEpilogueFwdINS6_IJSA_NS7_ILi512EEESA_EEES9_SC_SE_Li256ELb0ELb1ELb1ELb0EEENS1_19SingleTileSchedulerILb0ELb1ELb1ELi64EEEEEEEEEvNT_6ParamsE:
        .type           _ZN7cutlass13device_kernelIN5flash11enable_sm90INS1_16FlashAttnFwdSm90INS1_25CollectiveMainloopFwdSm90ILi2EN4cute5tupleIJNS5_1CILi1EEES8_S8_EEENS6_IJNS7_ILi64EEESA_SA_EEELi512ENS_6half_tEfNS_4arch4Sm90ELb0ELb1ELb1ELb0ELb0ELb0ELb1ELb0ELb0ELb1ELb1ELb0EEENS1_21CollectiveEpilogueFwdINS6_IJSA_NS7_ILi512EEESA_EEES9_SC_SE_Li256ELb0ELb1ELb1ELb0EEENS1_19SingleTileSchedulerILb0ELb1ELb1ELi64EEEEEEEEEvNT_6ParamsE,@function
        .size           _ZN7cutlass13device_kernelIN5flash11enable_sm90INS1_16FlashAttnFwdSm90INS1_25CollectiveMainloopFwdSm90ILi2EN4cute5tupleIJNS5_1CILi1EEES8_S8_EEENS6_IJNS7_ILi64EEESA_SA_EEELi512ENS_6half_tEfNS_4arch4Sm90ELb0ELb1ELb1ELb0ELb0ELb0ELb1ELb0ELb0ELb1ELb1ELb0EEENS1_21CollectiveEpilogueFwdINS6_IJSA_NS7_ILi512EEESA_EEES9_SC_SE_Li256ELb0ELb1ELb1ELb0EEENS1_19SingleTileSchedulerILb0ELb1ELb1ELi64EEEEEEEEEvNT_6ParamsE,(.L_x_61 - _ZN7cutlass13device_kernelIN5flash11enable_sm90INS1_16FlashAttnFwdSm90INS1_25CollectiveMainloopFwdSm90ILi2EN4cute5tupleIJNS5_1CILi1EEES8_S8_EEENS6_IJNS7_ILi64EEESA_SA_EEELi512ENS_6half_tEfNS_4arch4Sm90ELb0ELb1ELb1ELb0ELb0ELb0ELb1ELb0ELb0ELb1ELb1ELb0EEENS1_21CollectiveEpilogueFwdINS6_IJSA_NS7_ILi512EEESA_EEES9_SC_SE_Li256ELb0ELb1ELb1ELb0EEENS1_19SingleTileSchedulerILb0ELb1ELb1ELi64EEEEEEEEEvNT_6ParamsE)
        .other          _ZN7cutlass13device_kernelIN5flash11enable_sm90INS1_16FlashAttnFwdSm90INS1_25CollectiveMainloopFwdSm90ILi2EN4cute5tupleIJNS5_1CILi1EEES8_S8_EEENS6_IJNS7_ILi64EEESA_SA_EEELi512ENS_6half_tEfNS_4arch4Sm90ELb0ELb1ELb1ELb0ELb0ELb0ELb1ELb0ELb0ELb1ELb1ELb0EEENS1_21CollectiveEpilogueFwdINS6_IJSA_NS7_ILi512EEESA_EEES9_SC_SE_Li256ELb0ELb1ELb1ELb0EEENS1_19SingleTileSchedulerILb0ELb1ELb1ELi64EEEEEEEEEvNT_6ParamsE,@"STO_CUDA_ENTRY STV_DEFAULT"
_ZN7cutlass13device_kernelIN5flash11enable_sm90INS1_16FlashAttnFwdSm90INS1_25CollectiveMainloopFwdSm90ILi2EN4cute5tupleIJNS5_1CILi1EEES8_S8_EEENS6_IJNS7_ILi64EEESA_SA_EEELi512ENS_6half_tEfNS_4arch4Sm90ELb0ELb1ELb1ELb0ELb0ELb0ELb1ELb0ELb0ELb1ELb1ELb0EEENS1_21CollectiveEpilogueFwdINS6_IJSA_NS7_ILi512EEESA_EEES9_SC_SE_Li256ELb0ELb1ELb1ELb0EEENS1_19SingleTileSchedulerILb0ELb1ELb1ELi64EEEEEEEEEvNT_6ParamsE:
[----:B------:R-:W-:Y:S01]  /*0000*/  LDC R1, c[0x0][0x37c] ;  /* 0x0000df00ff017b82 */ /* 0x000fe20000000800 */
[----:B------:R-:W-:Y:S05]  /*0010*/  EXIT ;  /* 0x000000000000794d */ /* 0x000fea0003800000 */
.L_x_16:
        /* <DEDUP_REMOVED lines=14> */
.L_x_61:


//--------------------- .text._ZN7cutlass13device_kernelIN5flash11enable_sm90INS1_16FlashAttnFwdSm90INS1_25CollectiveMainloopFwdSm90ILi2EN4cute5tupleIJNS5_1CILi1EEES8_S8_EEENS6_IJNS7_ILi64EEESA_SA_EEELi512ENS_6half_tEfNS_4arch4Sm90ELb0ELb1ELb1ELb1ELb0ELb0ELb0ELb0ELb0ELb1ELb1ELb0EEENS1_21CollectiveEpilogueFwdINS6_IJSA_NS7_ILi512EEESA_EEES9_SC_SE_Li256ELb1ELb1ELb1ELb0EEENS1_36VarlenDynamicPersistentTileSchedulerILi64ELi64ELi256ELi128ELb1ELb1ELb1ELb1ELb0ELb1EEEEEEEEEvNT_6ParamsE --------------------------
	.section	.text._ZN7cutlass13device_kernelIN5flash11enable_sm90INS1_16FlashAttnFwdSm90INS1_25CollectiveMainloopFwdSm90ILi2EN4cute5tupleIJNS5_1CILi1EEES8_S8_EEENS6_IJNS7_ILi64EEESA_SA_EEELi512ENS_6half_tEfNS_4arch4Sm90ELb0ELb1ELb1ELb1ELb0ELb0ELb0ELb0ELb0ELb1ELb1ELb0EEENS1_21CollectiveEpilogueFwdINS6_IJSA_NS7_ILi512EEESA_EEES9_SC_SE_Li256ELb1ELb1ELb1ELb0EEENS1_36VarlenDynamicPersistentTileSchedulerILi64ELi64ELi256ELi128ELb1ELb1ELb1ELb1ELb0ELb1EEEEEEEEEvNT_6ParamsE,"ax",@progbits
	.align	128
.text._ZN7cutlass13device_kernelIN5flash11enable_sm90INS1_16FlashAttnFwdSm90INS1_25CollectiveMainloopFwdSm90ILi2EN4cute5tupleIJNS5_1CILi1EEES8_S8_EEENS6_IJNS7_ILi64EEESA_SA_EEELi512ENS_6half_tEfNS_4arch4Sm90ELb0ELb1ELb1ELb1ELb0ELb0ELb0ELb0ELb0ELb1ELb1ELb0EEENS1_21CollectiveEpilogueFwdINS6_IJSA_NS7_ILi512EEESA_EEES9_SC_SE_Li256ELb1ELb1ELb1ELb0EEENS1_36VarlenDynamicPersistentTileSchedulerILi64ELi64ELi256ELi128ELb1ELb1ELb1ELb1ELb0ELb1EEEEEEEEEvNT_6ParamsE:
        .type           _ZN7cutlass13device_kernelIN5flash11enable_sm90INS1_16FlashAttnFwdSm90INS1_25CollectiveMainloopFwdSm90ILi2EN4cute5tupleIJNS5_1CILi1EEES8_S8_EEENS6_IJNS7_ILi64EEESA_SA_EEELi512ENS_6half_tEfNS_4arch4Sm90ELb0ELb1ELb1ELb1ELb0ELb0ELb0ELb0ELb0ELb1ELb1ELb0EEENS1_21CollectiveEpilogueFwdINS6_IJSA_NS7_ILi512EEESA_EEES9_SC_SE_Li256ELb1ELb1ELb1ELb0EEENS1_36VarlenDynamicPersistentTileSchedulerILi64ELi64ELi256ELi128ELb1ELb1ELb1ELb1ELb0ELb1EEEEEEEEEvNT_6ParamsE,@function
        .size           _ZN7cutlass13device_kernelIN5flash11enable_sm90INS1_16FlashAttnFwdSm90INS1_25CollectiveMainloopFwdSm90ILi2EN4cute5tupleIJNS5_1CILi1EEES8_S8_EEENS6_IJNS7_ILi64EEESA_SA_EEELi512ENS_6half_tEfNS_4arch4Sm90ELb0ELb1ELb1ELb1ELb0ELb0ELb0ELb0ELb0ELb1ELb1ELb0EEENS1_21CollectiveEpilogueFwdINS6_IJSA_NS7_ILi512EEESA_EEES9_SC_SE_Li256ELb1ELb1ELb1ELb0EEENS1_36VarlenDynamicPersistentTileSchedulerILi64ELi64ELi256ELi128ELb1ELb1ELb1ELb1ELb0ELb1EEEEEEEEEvNT_6ParamsE,(.L_x_62 - _ZN7cutlass13device_kernelIN5flash11enable_sm90INS1_16FlashAttnFwdSm90INS1_25CollectiveMainloopFwdSm90ILi2EN4cute5tupleIJNS5_1CILi1EEES8_S8_EEENS6_IJNS7_ILi64EEESA_SA_EEELi512ENS_6half_tEfNS_4arch4Sm90ELb0ELb1ELb1ELb1ELb0ELb0ELb0ELb0ELb0ELb1ELb1ELb0EEENS1_21CollectiveEpilogueFwdINS6_IJSA_NS7_ILi512EEESA_EEES9_SC_SE_Li256ELb1ELb1ELb1ELb0EEENS1_36VarlenDynamicPersistentTileSchedulerILi64ELi64ELi256ELi128ELb1ELb1ELb1ELb1ELb0ELb1EEEEEEEEEvNT_6ParamsE)
        .other          _ZN7cutlass13device_kernelIN5flash11enable_sm90INS1_16FlashAttnFwdSm90INS1_25CollectiveMainloopFwdSm90ILi2EN4cute5tupleIJNS5_1CILi1EEES8_S8_EEENS6_IJNS7_ILi64EEESA_SA_EEELi512ENS_6half_tEfNS_4arch4Sm90ELb0ELb1ELb1ELb1ELb0ELb0ELb0ELb0ELb0ELb1ELb1ELb0EEENS1_21CollectiveEpilogueFwdINS6_IJSA_NS7_ILi512EEESA_EEES9_SC_SE_Li256ELb1ELb1ELb1ELb0EEENS1_36VarlenDynamicPersistentTileSchedulerILi64ELi64ELi256ELi128ELb1ELb1ELb1ELb1ELb0ELb1EEEEEEEEEvNT_6ParamsE,@"STO_CUDA_ENTRY STV_DEFAULT"
_ZN7cutlass13device_kernelIN5flash11enable_sm90INS1_16FlashAttnFwdSm90INS1_25CollectiveMainloopFwdSm90ILi2EN4cute5tupleIJNS5_1CILi1EEES8_S8_EEENS6_IJNS7_ILi64EEESA_SA_EEELi512ENS_6half_tEfNS_4arch4Sm90ELb0ELb1ELb1ELb1ELb0ELb0ELb0ELb0ELb0ELb1ELb1ELb0EEENS1_21CollectiveEpilogueFwdINS6_IJSA_NS7_ILi512EEESA_EEES9_SC_SE_Li256ELb1ELb1ELb1ELb0EEENS1_36VarlenDynamicPersistentTileSchedulerILi64ELi64ELi256ELi128ELb1ELb1ELb1ELb1ELb0ELb1EEEEEEEEEvNT_6ParamsE:
[----:B------:R-:W-:Y:S01]  /*0000*/  LDC R1, c[0x0][0x37c] ;  /* 0x0000df00ff017b82 */ /* 0x000fe20000000800 */
[----:B------:R-:W-:Y:S05]  /*0010*/  EXIT ;  /* 0x000000000000794d */ /* 0x000fea0003800000 */
.L_x_17:
        /* <DEDUP_REMOVED lines=14> */
.L_x_62:


//--------------------- .text._ZN7cutlass13device_kernelIN5flash11enable_sm90INS1_16FlashAttnFwdSm90INS1_25CollectiveMainloopFwdSm90ILi2EN4cute5tupleIJNS5_1CILi1EEES8_S8_EEENS6_IJNS7_ILi64EEESA_SA_EEELi512ENS_6half_tEfNS_4arch4Sm90ELb0ELb1ELb1ELb1ELb0ELb1ELb0ELb0ELb0ELb1ELb1ELb0EEENS1_21CollectiveEpilogueFwdINS6_IJSA_NS7_ILi512EEESA_EEES9_SC_SE_Li256ELb1ELb1ELb1ELb0EEENS1_36VarlenDynamicPersistentTileSchedulerILi64ELi64ELi256ELi128ELb1ELb1ELb1ELb1ELb0ELb1EEEEEEEEEvNT_6ParamsE --------------------------
	.section	.text._ZN7cutlass13device_kernelIN5flash11enable_sm90INS1_16FlashAttnFwdSm90INS1_25CollectiveMainloopFwdSm90ILi2EN4cute5tupleIJNS5_1CILi1EEES8_S8_EEENS6_IJNS7_ILi64EEESA_SA_EEELi512ENS_6half_tEfNS_4arch4Sm90ELb0ELb1ELb1ELb1ELb0ELb1ELb0ELb0ELb0ELb1ELb1ELb0EEENS1_21CollectiveEpilogueFwdINS6_IJSA_NS7_ILi512EEESA_EEES9_SC_SE_Li256ELb1ELb1ELb1ELb0EEENS1_36VarlenDynamicPersistentTileSchedulerILi64ELi64ELi256ELi128ELb1ELb1ELb1ELb1ELb0ELb1EEEEEEEEEvNT_6ParamsE,"ax",@progbits
	.align	128
.text._ZN7cutlass13device_kernelIN5flash11enable_sm90INS1_16FlashAttnFwdSm90INS1_25CollectiveMainloopFwdSm90ILi2EN4cute5tupleIJNS5_1CILi1EEES8_S8_EEENS6_IJNS7_ILi64EEESA_SA_EEELi512ENS_6half_tEfNS_4arch4Sm90ELb0ELb1ELb1ELb1ELb0ELb1ELb0ELb0ELb0ELb1ELb1ELb0EEENS1_21CollectiveEpilogueFwdINS6_IJSA_NS7_ILi512EEESA_EEES9_SC_SE_Li256ELb1ELb1ELb1ELb0EEENS1_36VarlenDynamicPersistentTileSchedulerILi64ELi64ELi256ELi128ELb1ELb1ELb1ELb1ELb0ELb1EEEEEEEEEvNT_6ParamsE:
        .type           _ZN7cutlass13device_kernelIN5flash11enable_sm90INS1_16FlashAttnFwdSm90INS1_25CollectiveMainloopFwdSm90ILi2EN4cute5tupleIJNS5_1CILi1EEES8_S8_EEENS6_IJNS7_ILi64EEESA_SA_EEELi512ENS_6half_tEfNS_4arch4Sm90ELb0ELb1ELb1ELb1ELb0ELb1ELb0ELb0ELb0ELb1ELb1ELb0EEENS1_21CollectiveEpilogueFwdINS6_IJSA_NS7_ILi512EEESA_EEES9_SC_SE_Li256ELb1ELb1ELb1ELb0EEENS1_36VarlenDynamicPersistentTileSchedulerILi64ELi64ELi256ELi128ELb1ELb1ELb1ELb1ELb0ELb1EEEEEEEEEvNT_6ParamsE,@function
        .size           _ZN7cutlass13device_kernelIN5flash11enable_sm90INS1_16FlashAttnFwdSm90INS1_25CollectiveMainloopFwdSm90ILi2EN4cute5tupleIJNS5_1CILi1EEES8_S8_EEENS6_IJNS7_ILi64EEESA_SA_EEELi512ENS_6half_tEfNS_4arch4Sm90ELb0ELb1ELb1ELb1ELb0ELb1ELb0ELb0ELb0ELb1ELb1ELb0EEENS1_21CollectiveEpilogueFwdINS6_IJSA_NS7_ILi512EEESA_EEES9_SC_SE_Li256ELb1ELb1ELb1ELb0EEENS1_36VarlenDynamicPersistentTileSchedulerILi64ELi64ELi256ELi128ELb1ELb1ELb1ELb1ELb0ELb1EEEEEEEEEvNT_6ParamsE,(.L_x_63 - _ZN7cutlass13device_kernelIN5flash11enable_sm90INS1_16FlashAttnFwdSm90INS1_25CollectiveMainloopFwdSm90ILi2EN4cute5tupleIJNS5_1CILi1EEES8_S8_EEENS6_IJNS7_ILi64EEESA_SA_EEELi512ENS_6half_tEfNS_4arch4Sm90ELb0ELb1ELb1ELb1ELb0ELb1ELb0ELb0ELb0ELb1ELb1ELb0EEENS1_21CollectiveEpilogueFwdINS6_IJSA_NS7_ILi512EEESA_EEES9_SC_SE_Li256ELb1ELb1ELb1ELb0EEENS1_36VarlenDynamicPersistentTileSchedulerILi64ELi64ELi256ELi128ELb1ELb1ELb1ELb1ELb0ELb1EEEEEEEEEvNT_6ParamsE)
        .other          _ZN7cutlass13device_kernelIN5flash11enable_sm90INS1_16FlashAttnFwdSm90INS1_25CollectiveMainloopFwdSm90ILi2EN4cute5tupleIJNS5_1CILi1EEES8_S8_EEENS6_IJNS7_ILi64EEESA_SA_EEELi512ENS_6half_tEfNS_4arch4Sm90ELb0ELb1ELb1ELb1ELb0ELb1ELb0ELb0ELb0ELb1ELb1ELb0EEENS1_21CollectiveEpilogueFwdINS6_IJSA_NS7_ILi512EEESA_EEES9_SC_SE_Li256ELb1ELb1ELb1ELb0EEENS1_36VarlenDynamicPersistentTileSchedulerILi64ELi64ELi256ELi128ELb1ELb1ELb1ELb1ELb0ELb1EEEEEEEEEvNT_6ParamsE,@"STO_CUDA_ENTRY STV_DEFAULT"
_ZN7cutlass13device_kernelIN5flash11enable_sm90INS1_16FlashAttnFwdSm90INS1_25CollectiveMainloopFwdSm90ILi2EN4cute5tupleIJNS5_1CILi1EEES8_S8_EEENS6_IJNS7_ILi64EEESA_SA_EEELi512ENS_6half_tEfNS_4arch4Sm90ELb0ELb1ELb1ELb1ELb0ELb1ELb0ELb0ELb0ELb1ELb1ELb0EEENS1_21CollectiveEpilogueFwdINS6_IJSA_NS7_ILi512EEESA_EEES9_SC_SE_Li256ELb1ELb1ELb1ELb0EEENS1_36VarlenDynamicPersistentTileSchedulerILi64ELi64ELi256ELi128ELb1ELb1ELb1ELb1ELb0ELb1EEEEEEEEEvNT_6ParamsE:
[----:B------:R-:W-:Y:S01]  /*0000*/  LDC R1, c[0x0][0x37c] ;  /* 0x0000df00ff017b82 */ /* 0x000fe20000000800 */
[----:B------:R-:W-:Y:S05]  /*0010*/  EXIT ;  /* 0x000000000000794d */ /* 0x000fea0003800000 */
.L_x_18:
        /* <DEDUP_REMOVED lines=14> */
.L_x_63:


//--------------------- .text._ZN7cutlass13device_kernelIN5flash11enable_sm90INS1_16FlashAttnFwdSm90INS1_25CollectiveMainloopFwdSm90ILi2EN4cute5tupleIJNS5_1CILi1EEES8_S8_EEENS6_IJNS7_ILi64EEESA_SA_EEELi512ENS_6half_tEfNS_4arch4Sm90ELb0ELb1ELb1ELb1ELb0ELb0ELb1ELb0ELb0ELb1ELb1ELb0EEENS1_21CollectiveEpilogueFwdINS6_IJSA_NS7_ILi512EEESA_EEES9_SC_SE_Li256ELb1ELb1ELb1ELb0EEENS1_36VarlenDynamicPersistentTileSchedulerILi64ELi64ELi256ELi128ELb1ELb1ELb1ELb1ELb0ELb1EEEEEEEEEvNT_6ParamsE --------------------------
	.section	.text._ZN7cutlass13device_kernelIN5flash11enable_sm90INS1_16FlashAttnFwdSm90INS1_25CollectiveMainloopFwdSm90ILi2EN4cute5tupleIJNS5_1CILi1EEES8_S8_EEENS6_IJNS7_ILi64EEESA_SA_EEELi512ENS_6half_tEfNS_4arch4Sm90ELb0ELb1ELb1ELb1ELb0ELb0ELb1ELb0ELb0ELb1ELb1ELb0EEENS1_21CollectiveEpilogueFwdINS6_IJSA_NS7_ILi512EEESA_EEES9_SC_SE_Li256ELb1ELb1ELb1ELb0EEENS1_36VarlenDynamicPersistentTileSchedulerILi64ELi64ELi256ELi128ELb1ELb1ELb1ELb1ELb0ELb1EEEEEEEEEvNT_6ParamsE,"ax",@progbits
	.align	128
.text._ZN7cutlass13device_kernelIN5flash11enable_sm90INS1_16FlashAttnFwdSm90INS1_25CollectiveMainloopFwdSm90ILi2EN4cute5tupleIJNS5_1CILi1EEES8_S8_EEENS6_IJNS7_ILi64EEESA_SA_EEELi512ENS_6half_tEfNS_4arch4Sm90ELb0ELb1ELb1ELb1ELb0ELb0ELb1ELb0ELb0ELb1ELb1ELb0EEENS1_21CollectiveEpilogueFwdINS6_IJSA_NS7_ILi512EEESA_EEES9_SC_SE_Li256ELb1ELb1ELb1ELb0EEENS1_36VarlenDynamicPersistentTileSchedulerILi64ELi64ELi256ELi128ELb1ELb1ELb1ELb1ELb0ELb1EEEEEEEEEvNT_6ParamsE:
        .type           _ZN7cutlass13device_kernelIN5flash11enable_sm90INS1_16FlashAttnFwdSm90INS1_25CollectiveMainloopFwdSm90ILi2EN4cute5tupleIJNS5_1CILi1EEES8_S8_EEENS6_IJNS7_ILi64EEESA_SA_EEELi512ENS_6half_tEfNS_4arch4Sm90ELb0ELb1ELb1ELb1ELb0ELb0ELb1ELb0ELb0ELb1ELb1ELb0EEENS1_21CollectiveEpilogueFwdINS6_IJSA_NS7_ILi512EEESA_EEES9_SC_SE_Li256ELb1ELb1ELb1ELb0EEENS1_36VarlenDynamicPersistentTileSchedulerILi64ELi64ELi256ELi128ELb1ELb1ELb1ELb1ELb0ELb1EEEEEEEEEvNT_6ParamsE,@function
        .size           _ZN7cutlass13device_kernelIN5flash11enable_sm90INS1_16FlashAttnFwdSm90INS1_25CollectiveMainloopFwdSm90ILi2EN4cute5tupleIJNS5_1CILi1EEES8_S8_EEENS6_IJNS7_ILi64EEESA_SA_EEELi512ENS_6half_tEfNS_4arch4Sm90ELb0ELb1ELb1ELb1ELb0ELb0ELb1ELb0ELb0ELb1ELb1ELb0EEENS1_21CollectiveEpilogueFwdINS6_IJSA_NS7_ILi512EEESA_EEES9_SC_SE_Li256ELb1ELb1ELb1ELb0EEENS1_36VarlenDynamicPersistentTileSchedulerILi64ELi64ELi256ELi128ELb1ELb1ELb1ELb1ELb0ELb1EEEEEEEEEvNT_6ParamsE,(.L_x_64 - _ZN7cutlass13device_kernelIN5flash11enable_sm90INS1_16FlashAttnFwdSm90INS1_25CollectiveMainloopFwdSm90ILi2EN4cute5tupleIJNS5_1CILi1EEES8_S8_EEENS6_IJNS7_ILi64EEESA_SA_EEELi512ENS_6half_tEfNS_4arch4Sm90ELb0ELb1ELb1ELb1ELb0ELb0ELb1ELb0ELb0ELb1ELb1ELb0EEENS1_21CollectiveEpilogueFwdINS6_IJSA_NS7_ILi512EEESA_EEES9_SC_SE_Li256ELb1ELb1ELb1ELb0EEENS1_36VarlenDynamicPersistentTileSchedulerILi64ELi64ELi256ELi128ELb1ELb1ELb1ELb1ELb0ELb1EEEEEEEEEvNT_6ParamsE)
        .other          _ZN7cutlass13device_kernelIN5flash11enable_sm90INS1_16FlashAttnFwdSm90INS1_25CollectiveMainloopFwdSm90ILi2EN4cute5tupleIJNS5_1CILi1EEES8_S8_EEENS6_IJNS7_ILi64EEESA_SA_EEELi512ENS_6half_tEfNS_4arch4Sm90ELb0ELb1ELb1ELb1ELb0ELb0ELb1ELb0ELb0ELb1ELb1ELb0EEENS1_21CollectiveEpilogueFwdINS6_IJSA_NS7_ILi512EEESA_EEES9_SC_SE_Li256ELb1ELb1ELb1ELb0EEENS1_36VarlenDynamicPersistentTileSchedulerILi64ELi64ELi256ELi128ELb1ELb1ELb1ELb1ELb0ELb1EEEEEEEEEvNT_6ParamsE,@"STO_CUDA_ENTRY STV_DEFAULT"
_ZN7cutlass13device_kernelIN5flash11enable_sm90INS1_16FlashAttnFwdSm90INS1_25CollectiveMainloopFwdSm90ILi2EN4cute5tupleIJNS5_1CILi1EEES8_S8_EEENS6_IJNS7_ILi64EEESA_SA_EEELi512ENS_6half_tEfNS_4arch4Sm90ELb0ELb1ELb1ELb1ELb0ELb0ELb1ELb0ELb0ELb1ELb1ELb0EEENS1_21CollectiveEpilogueFwdINS6_IJSA_NS7_ILi512EEESA_EEES9_SC_SE_Li256ELb1ELb1ELb1ELb0EEENS1_36VarlenDynamicPersistentTileSchedulerILi64ELi64ELi256ELi128ELb1ELb1ELb1ELb1ELb0ELb1EEEEEEEEEvNT_6ParamsE:
[----:B------:R-:W-:Y:S01]  /*0000*/  LDC R1, c[0x0][0x37c] ;  /* 0x0000df00ff017b82 */ /* 0x000fe20000000800 */
[----:B------:R-:W-:Y:S05]  /*0010*/  EXIT ;  /* 0x000000000000794d */ /* 0x000fea0003800000 */
.L_x_19:
        /* <DEDUP_REMOVED lines=14> */
.L_x_64:


//--------------------- .text._ZN7cutlass13device_kernelIN5flash11enable_sm90INS1_16FlashAttnFwdSm90INS1_25CollectiveMainloopFwdSm90ILi2EN4cute5tupleIJNS5_1CILi1EEES8_S8_EEENS6_IJNS7_ILi64EEESA_SA_EEELi512ENS_6half_tEfNS_4arch4Sm90ELb0ELb1ELb1ELb1ELb0ELb1ELb1ELb0ELb0ELb1ELb1ELb0EEENS1_21CollectiveEpilogueFwdINS6_IJSA_NS7_ILi512EEESA_EEES9_SC_SE_Li256ELb1ELb1ELb1ELb0EEENS1_36VarlenDynamicPersistentTileSchedulerILi64ELi64ELi256ELi128ELb1ELb1ELb1ELb1ELb0ELb1EEEEEEEEEvNT_6ParamsE --------------------------
	.section	.text._ZN7cutlass13device_kernelIN5flash11enable_sm90INS1_16FlashAttnFwdSm90INS1_25CollectiveMainloopFwdSm90ILi2EN4cute5tupleIJNS5_1CILi1EEES8_S8_EEENS6_IJNS7_ILi64EEESA_SA_EEELi512ENS_6half_tEfNS_4arch4Sm90ELb0ELb1ELb1ELb1ELb0ELb1ELb1ELb0ELb0ELb1ELb1ELb0EEENS1_21CollectiveEpilogueFwdINS6_IJSA_NS7_ILi512EEESA_EEES9_SC_SE_Li256ELb1ELb1ELb1ELb0EEENS1_36VarlenDynamicPersistentTileSchedulerILi64ELi64ELi256ELi128ELb1ELb1ELb1ELb1ELb0ELb1EEEEEEEEEvNT_6ParamsE,"ax",@progbits
	.align	128
.text._ZN7cutlass13device_kernelIN5flash11enable_sm90INS1_16FlashAttnFwdSm90INS1_25CollectiveMainloopFwdSm90ILi2EN4cute5tupleIJNS5_1CILi1EEES8_S8_EEENS6_IJNS7_ILi64EEESA_SA_EEELi512ENS_6half_tEfNS_4arch4Sm90ELb0ELb1ELb1ELb1ELb0ELb1ELb1ELb0ELb0ELb1ELb1ELb0EEENS1_21CollectiveEpilogueFwdINS6_IJSA_NS7_ILi512EEESA_EEES9_SC_SE_Li256ELb1ELb1ELb1ELb0EEENS1_36VarlenDynamicPersistentTileSchedulerILi64ELi64ELi256ELi128ELb1ELb1ELb1ELb1ELb0ELb1EEEEEEEEEvNT_6ParamsE:
        .type           _ZN7cutlass13device_kernelIN5flash11enable_sm90INS1_16FlashAttnFwdSm90INS1_25CollectiveMainloopFwdSm90ILi2EN4cute5tupleIJNS5_1CILi1EEES8_S8_EEENS6_IJNS7_ILi64EEESA_SA_EEELi512ENS_6half_tEfNS_4arch4Sm90ELb0ELb1ELb1ELb1ELb0ELb1ELb1ELb0ELb0ELb1ELb1ELb0EEENS1_21CollectiveEpilogueFwdINS6_IJSA_NS7_ILi512EEESA_EEES9_SC_SE_Li256ELb1ELb1ELb1ELb0EEENS1_36VarlenDynamicPersistentTileSchedulerILi64ELi64ELi256ELi128ELb1ELb1ELb1ELb1ELb0ELb1EEEEEEEEEvNT_6ParamsE,@function
        .size           _ZN7cutlass13device_kernelIN5flash11enable_sm90INS1_16FlashAttnFwdSm90INS1_25CollectiveMainloopFwdSm90ILi2EN4cute5tupleIJNS5_1CILi1EEES8_S8_EEENS6_IJNS7_ILi64EEESA_SA_EEELi512ENS_6half_tEfNS_4arch4Sm90ELb0ELb1ELb1ELb1ELb0ELb1ELb1ELb0ELb0ELb1ELb1ELb0EEENS1_21CollectiveEpilogueFwdINS6_IJSA_NS7_ILi512EEESA_EEES9_SC_SE_Li256ELb1ELb1ELb1ELb0EEENS1_36VarlenDynamicPersistentTileSchedulerILi64ELi64ELi256ELi128ELb1ELb1ELb1ELb1ELb0ELb1EEEEEEEEEvNT_6ParamsE,(.L_x_65 - _ZN7cutlass13device_kernelIN5flash11enable_sm90INS1_16FlashAttnFwdSm90INS1_25CollectiveMainloopFwdSm90ILi2EN4cute5tupleIJNS5_1CILi1EEES8_S8_EEENS6_IJNS7_ILi64EEESA_SA_EEELi512ENS_6half_tEfNS_4arch4Sm90ELb0ELb1ELb1ELb1ELb0ELb1ELb1ELb0ELb0ELb1ELb1ELb0EEENS1_21CollectiveEpilogueFwdINS6_IJSA_NS7_ILi512EEESA_EEES9_SC_SE_Li256ELb1ELb1ELb1ELb0EEENS1_36VarlenDynamicPersistentTileSchedulerILi64ELi64ELi256ELi128ELb1ELb1ELb1ELb1ELb0ELb1EEEEEEEEEvNT_6ParamsE)
        .other          _ZN7cutlass13device_kernelIN5flash11enable_sm90INS1_16FlashAttnFwdSm90INS1_25CollectiveMainloopFwdSm90ILi2EN4cute5tupleIJNS5_1CILi1EEES8_S8_EEENS6_IJNS7_ILi64EEESA_SA_EEELi512ENS_6half_tEfNS_4arch4Sm90ELb0ELb1ELb1ELb1ELb0ELb1ELb1ELb0ELb0ELb1ELb1ELb0EEENS1_21CollectiveEpilogueFwdINS6_IJSA_NS7_ILi512EEESA_EEES9_SC_SE_Li256ELb1ELb1ELb1ELb0EEENS1_36VarlenDynamicPersistentTileSchedulerILi64ELi64ELi256ELi128ELb1ELb1ELb1ELb1ELb0ELb1EEEEEEEEEvNT_6ParamsE,@"STO_CUDA_ENTRY STV_DEFAULT"
_ZN7cutlass13device_kernelIN5flash11enable_sm90INS1_16FlashAttnFwdSm90INS1_25CollectiveMainloopFwdSm90ILi2EN4cute5tupleIJNS5_1CILi1EEES8_S8_EEENS6_IJNS7_ILi64EEESA_SA_EEELi512ENS_6half_tEfNS_4arch4Sm90ELb0ELb1ELb1ELb1ELb0ELb1ELb1ELb0ELb0ELb1ELb1ELb0EEENS1_21CollectiveEpilogueFwdINS6_IJSA_NS7_ILi512EEESA_EEES9_SC_SE_Li256ELb1ELb1ELb1ELb0EEENS1_36VarlenDynamicPersistentTileSchedulerILi64ELi64ELi256ELi128ELb1ELb1ELb1ELb1ELb0ELb1EEEEEEEEEvNT_6ParamsE:
[----:B------:R-:W-:Y:S01]  /*0000*/  LDC R1, c[0x0][0x37c] ;  /* 0x0000df00ff017b82 */ /* 0x000fe20000000800 */
[----:B------:R-:W-:Y:S05]  /*0010*/  EXIT ;  /* 0x000000000000794d */ /* 0x000fea0003800000 */
.L_x_20:
        /* <DEDUP_REMOVED lines=14> */
.L_x_65:


//--------------------- .text._ZN7cutlass13device_kernelIN5flash11enable_sm90INS1_16FlashAttnFwdSm90INS1_25CollectiveMainloopFwdSm90ILi2EN4cute5tupleIJNS5_1CILi1EEES8_S8_EEENS6_IJNS7_ILi64EEESA_SA_EEELi512ENS_6half_tEfNS_4arch4Sm90ELb1ELb0ELb1ELb0ELb0ELb0ELb0ELb0ELb0ELb1ELb1ELb0EEENS1_21CollectiveEpilogueFwdINS6_IJSA_NS7_ILi512EEESA_EEES9_SC_SE_Li256ELb0ELb1ELb1ELb0EEENS1_19SingleTileSchedulerILb0ELb1ELb1ELi64EEEEEEEEEvNT_6ParamsE --------------------------
	.section	.text._ZN7cutlass13device_kernelIN5flash11enable_sm90INS1_16FlashAttnFwdSm90INS1_25CollectiveMainloopFwdSm90ILi2EN4cute5tupleIJNS5_1CILi1EEES8_S8_EEENS6_IJNS7_ILi64EEESA_SA_EEELi512ENS_6half_tEfNS_4arch4Sm90ELb1ELb0ELb1ELb0ELb0ELb0ELb0ELb0ELb0ELb1ELb1ELb0EEENS1_21CollectiveEpilogueFwdINS6_IJSA_NS7_ILi512EEESA_EEES9_SC_SE_Li256ELb0ELb1ELb1ELb0EEENS1_19SingleTileSchedulerILb0ELb1ELb1ELi64EEEEEEEEEvNT_6ParamsE,"ax",@progbits
	.align	128
.text._ZN7cutlass13device_kernelIN5flash11enable_sm90INS1_16FlashAttnFwdSm90INS1_25CollectiveMainloopFwdSm90ILi2EN4cute5tupleIJNS5_1CILi1EEES8_S8_EEENS6_IJNS7_ILi64EEESA_SA_EEELi512ENS_6half_tEfNS_4arch4Sm90ELb1ELb0ELb1ELb0ELb0ELb0ELb0ELb0ELb0ELb1ELb1ELb0EEENS1_21CollectiveEpilogueFwdINS6_IJSA_NS7_ILi512EEESA_EEES9_SC_SE_Li256ELb0ELb1ELb1ELb0EEENS1_19SingleTileSchedulerILb0ELb1ELb1ELi64EEEEEEEEEvNT_6ParamsE:
        .type           _ZN7cutlass13device_kernelIN5flash11enable_sm90INS1_16FlashAttnFwdSm90INS1_25CollectiveMainloopFwdSm90ILi2EN4cute5tupleIJNS5_1CILi1EEES8_S8_EEENS6_IJNS7_ILi64EEESA_SA_EEELi512ENS_6half_tEfNS_4arch4Sm90ELb1ELb0ELb1ELb0ELb0ELb0ELb0ELb0ELb0ELb1ELb1ELb0EEENS1_21CollectiveEpilogueFwdINS6_IJSA_NS7_ILi512EEESA_EEES9_SC_SE_Li256ELb0ELb1ELb1ELb0EEENS1_19SingleTileSchedulerILb0ELb1ELb1ELi64EEEEEEEEEvNT_6ParamsE,@function
        .size           _ZN7cutlass13device_kernelIN5flash11enable_sm90INS1_16FlashAttnFwdSm90INS1_25CollectiveMainloopFwdSm90ILi2EN4cute5tupleIJNS5_1CILi1EEES8_S8_EEENS6_IJNS7_ILi64EEESA_SA_EEELi512ENS_6half_tEfNS_4arch4Sm90ELb1ELb0ELb1ELb0ELb0ELb0ELb0ELb0ELb0ELb1ELb1ELb0EEENS1_21CollectiveEpilogueFwdINS6_IJSA_NS7_ILi512EEESA_EEES9_SC_SE_Li256ELb0ELb1ELb1ELb0EEENS1_19SingleTileSchedulerILb0ELb1ELb1ELi64EEEEEEEEEvNT_6ParamsE,(.L_x_66 - _ZN7cutlass13device_kernelIN5flash11enable_sm90INS1_16FlashAttnFwdSm90INS1_25CollectiveMainloopFwdSm90ILi2EN4cute5tupleIJNS5_1CILi1EEES8_S8_EEENS6_IJNS7_ILi64EEESA_SA_EEELi512ENS_6half_tEfNS_4arch4Sm90ELb1ELb0ELb1ELb0ELb0ELb0ELb0ELb0ELb0ELb1ELb1ELb0EEENS1_21CollectiveEpilogueFwdINS6_IJSA_NS7_ILi512EEESA_EEES9_SC_SE_Li256ELb0ELb1ELb1ELb0EEENS1_19SingleTileSchedulerILb0ELb1ELb1ELi64EEEEEEEEEvNT_6ParamsE)
        .other          _ZN7cutlass13device_kernelIN5flash11enable_sm90INS1_16FlashAttnFwdSm90INS1_25CollectiveMainloopFwdSm90ILi2EN4cute5tupleIJNS5_1CILi1EEES8_S8_EEENS6_IJNS7_ILi64EEESA_SA_EEELi512ENS_6half_tEfNS_4arch4Sm90ELb1ELb0ELb1ELb0ELb0ELb0ELb0ELb0ELb0ELb1ELb1ELb0EEENS1_21CollectiveEpilogueFwdINS6_IJSA_NS7_ILi512EEESA_EEES9_SC_SE_Li256ELb0ELb1ELb1ELb0EEENS1_19SingleTileSchedulerILb0ELb1ELb1ELi64EEEEEEEEEvNT_6ParamsE,@"STO_CUDA_ENTRY STV_DEFAULT"
_ZN7cutlass13device_kernelIN5flash11enable_sm90INS1_16FlashAttnFwdSm90INS1_25CollectiveMainloopFwdSm90ILi2EN4cute5tupleIJNS5_1CILi1EEES8_S8_EEENS6_IJNS7_ILi64EEESA_SA_EEELi512ENS_6half_tEfNS_4arch4Sm90ELb1ELb0ELb1ELb0ELb0ELb0ELb0ELb0ELb0ELb1ELb1ELb0EEENS1_21CollectiveEpilogueFwdINS6_IJSA_NS7_ILi512EEESA_EEES9_SC_SE_Li256ELb0ELb1ELb1ELb0EEENS1_19SingleTileSchedulerILb0ELb1ELb1ELi64EEEEEEEEEvNT_6ParamsE:
[----:B------:R-:W-:Y:S01]  /*0000*/  LDC R1, c[0x0][0x37c] ;  /* 0x0000df00ff017b82 */ /* 0x000fe20000000800 */
[----:B------:R-:W-:Y:S05]  /*0010*/  EXIT ;  /* 0x000000000000794d */ /* 0x000fea0003800000 */
.L_x_21:
        /* <DEDUP_REMOVED lines=14> */
.L_x_66:


//--------------------- .text._ZN7cutlass13device_kernelIN5flash11enable_sm90INS1_16FlashAttnFwdSm90INS1_25CollectiveMainloopFwdSm90ILi2EN4cute5tupleIJNS5_1CILi1EEES8_S8_EEENS6_IJNS7_ILi64EEESA_SA_EEELi512ENS_6half_tEfNS_4arch4Sm90ELb1ELb0ELb1ELb0ELb0ELb0ELb1ELb0ELb0ELb1ELb1ELb0EEENS1_21CollectiveEpilogueFwdINS6_IJSA_NS7_ILi512EEESA_EEES9_SC_SE_Li256ELb0ELb1ELb1ELb0EEENS1_19SingleTileSchedulerILb0ELb1ELb1ELi64EEEEEEEEEvNT_6ParamsE --------------------------
	.section	.text._ZN7cutlass13device_kernelIN5flash11enable_sm90INS1_16FlashAttnFwdSm90INS1_25CollectiveMainloopFwdSm90ILi2EN4cute5tupleIJNS5_1CILi1EEES8_S8_EEENS6_IJNS7_ILi64EEESA_SA_EEELi512ENS_6half_tEfNS_4arch4Sm90ELb1ELb0ELb1ELb0ELb0ELb0ELb1ELb0ELb0ELb1ELb1ELb0EEENS1_21CollectiveEpilogueFwdINS6_IJSA_NS7_ILi512EEESA_EEES9_SC_SE_Li256ELb0ELb1ELb1ELb0EEENS1_19SingleTileSchedulerILb0ELb1ELb1ELi64EEEEEEEEEvNT_6ParamsE,"ax",@progbits
	.align	128
.text._ZN7cutlass13device_kernelIN5flash11enable_sm90INS1_16FlashAttnFwdSm90INS1_25CollectiveMainloopFwdSm90ILi2EN4cute5tupleIJNS5_1CILi1EEES8_S8_EEENS6_IJNS7_ILi64EEESA_SA_EEELi512ENS_6half_tEfNS_4arch4Sm90ELb1ELb0ELb1ELb0ELb0ELb0ELb1ELb0ELb0ELb1ELb1ELb0EEENS1_21CollectiveEpilogueFwdINS6_IJSA_NS7_ILi512EEESA_EEES9_SC_SE_Li256ELb0ELb1ELb1ELb0EEENS1_19SingleTileSchedulerILb0ELb1ELb1ELi64EEEEEEEEEvNT_6ParamsE:
        .type           _ZN7cutlass13device_kernelIN5flash11enable_sm90INS1_16FlashAttnFwdSm90INS1_25CollectiveMainloopFwdSm90ILi2EN4cute5tupleIJNS5_1CILi1EEES8_S8_EEENS6_IJNS7_ILi64EEESA_SA_EEELi512ENS_6half_tEfNS_4arch4Sm90ELb1ELb0ELb1ELb0ELb0ELb0ELb1ELb0ELb0ELb1ELb1ELb0EEENS1_21CollectiveEpilogueFwdINS6_IJSA_NS7_ILi512EEESA_EEES9_SC_SE_Li256ELb0ELb1ELb1ELb0EEENS1_19SingleTileSchedulerILb0ELb1ELb1ELi64EEEEEEEEEvNT_6ParamsE,@function
        .size           _ZN7cutlass13device_kernelIN5flash11enable_sm90INS1_16FlashAttnFwdSm90INS1_25CollectiveMainloopFwdSm90ILi2EN4cute5tupleIJNS5_1CILi1EEES8_S8_EEENS6_IJNS7_ILi64EEESA_SA_EEELi512ENS_6half_tEfNS_4arch4Sm90ELb1ELb0ELb1ELb0ELb0ELb0ELb1ELb0ELb0ELb1ELb1ELb0EEENS1_21CollectiveEpilogueFwdINS6_IJSA_NS7_ILi512EEESA_EEES9_SC_SE_Li256ELb0ELb1ELb1ELb0EEENS1_19SingleTileSchedulerILb0ELb1ELb1ELi64EEEEEEEEEvNT_6ParamsE,(.L_x_67 - _ZN7cutlass13device_kernelIN5flash11enable_sm90INS1_16FlashAttnFwdSm90INS1_25CollectiveMainloopFwdSm90ILi2EN4cute5tupleIJNS5_1CILi1EEES8_S8_EEENS6_IJNS7_ILi64EEESA_SA_EEELi512ENS_6half_tEfNS_4arch4Sm90ELb1ELb0ELb1ELb0ELb0ELb0ELb1ELb0ELb0ELb1ELb1ELb0EEENS1_21CollectiveEpilogueFwdINS6_IJSA_NS7_ILi512EEESA_EEES9_SC_SE_Li256ELb0ELb1ELb1ELb0EEENS1_19SingleTileSchedulerILb0ELb1ELb1ELi64EEEEEEEEEvNT_6ParamsE)
        .other          _ZN7cutlass13device_kernelIN5flash11enable_sm90INS1_16FlashAttnFwdSm90INS1_25CollectiveMainloopFwdSm90ILi2EN4cute5tupleIJNS5_1CILi1EEES8_S8_EEENS6_IJNS7_ILi64EEESA_SA_EEELi512ENS_6half_tEfNS_4arch4Sm90ELb1ELb0ELb1ELb0ELb0ELb0ELb1ELb0ELb0ELb1ELb1ELb0EEENS1_21CollectiveEpilogueFwdINS6_IJSA_NS7_ILi512EEESA_EEES9_SC_SE_Li256ELb0ELb1ELb1ELb0EEENS1_19SingleTileSchedulerILb0ELb1ELb1ELi64EEEEEEEEEvNT_6ParamsE,@"STO_CUDA_ENTRY STV_DEFAULT"
_ZN7cutlass13device_kernelIN5flash11enable_sm90INS1_16FlashAttnFwdSm90INS1_25CollectiveMainloopFwdSm90ILi2EN4cute5tupleIJNS5_1CILi1EEES8_S8_EEENS6_IJNS7_ILi64EEESA_SA_EEELi512ENS_6half_tEfNS_4arch4Sm90ELb1ELb0ELb1ELb0ELb0ELb0ELb1ELb0ELb0ELb1ELb1ELb0EEENS1_21CollectiveEpilogueFwdINS6_IJSA_NS7_ILi512EEESA_EEES9_SC_SE_Li256ELb0ELb1ELb1ELb0EEENS1_19SingleTileSchedulerILb0ELb1ELb1ELi64EEEEEEEEEvNT_6ParamsE:
[----:B------:R-:W-:Y:S01]  /*0000*/  LDC R1, c[0x0][0x37c] ;  /* 0x0000df00ff017b82 */ /* 0x000fe20000000800 */
[----:B------:R-:W-:Y:S05]  /*0010*/  EXIT ;  /* 0x000000000000794d */ /* 0x000fea0003800000 */
.L_x_22:
        /* <DEDUP_REMOVED lines=14> */
.L_x_67:


//--------------------- .text._ZN7cutlass13device_kernelIN5flash11enable_sm90INS1_16FlashAttnFwdSm90INS1_25CollectiveMainloopFwdSm90ILi2EN4cute5tupleIJNS5_1CILi1EEES8_S8_EEENS6_IJNS7_ILi64EEESA_SA_EEELi512ENS_6half_tEfNS_4arch4Sm90ELb1ELb0ELb1ELb1ELb0ELb0ELb0ELb0ELb0ELb1ELb1ELb0EEENS1_21CollectiveEpilogueFwdINS6_IJSA_NS7_ILi512EEESA_EEES9_SC_SE_Li256ELb1ELb1ELb1ELb0EEENS1_36VarlenDynamicPersistentTileSchedulerILi64ELi64ELi256ELi128ELb1ELb1ELb1ELb1ELb1ELb1EEEEEEEEEvNT_6ParamsE --------------------------
	.section	.text._ZN7cutlass13device_kernelIN5flash11enable_sm90INS1_16FlashAttnFwdSm90INS1_25CollectiveMainloopFwdSm90ILi2EN4cute5tupleIJNS5_1CILi1EEES8_S8_EEENS6_IJNS7_ILi64EEESA_SA_EEELi512ENS_6half_tEfNS_4arch4Sm90ELb1ELb0ELb1ELb1ELb0ELb0ELb0ELb0ELb0ELb1ELb1ELb0EEENS1_21CollectiveEpilogueFwdINS6_IJSA_NS7_ILi512EEESA_EEES9_SC_SE_Li256ELb1ELb1ELb1ELb0EEENS1_36VarlenDynamicPersistentTileSchedulerILi64ELi64ELi256ELi128ELb1ELb1ELb1ELb1ELb1ELb1EEEEEEEEEvNT_6ParamsE,"ax",@progbits
	.align	128
.text._ZN7cutlass13device_kernelIN5flash11enable_sm90INS1_16FlashAttnFwdSm90INS1_25CollectiveMainloopFwdSm90ILi2EN4cute5tupleIJNS5_1CILi1EEES8_S8_EEENS6_IJNS7_ILi64EEESA_SA_EEELi512ENS_6half_tEfNS_4arch4Sm90ELb1ELb0ELb1ELb1ELb0ELb0ELb0ELb0ELb0ELb1ELb1ELb0EEENS1_21CollectiveEpilogueFwdINS6_IJSA_NS7_ILi512EEESA_EEES9_SC_SE_Li256ELb1ELb1ELb1ELb0EEENS1_36VarlenDynamicPersistentTileSchedulerILi64ELi64ELi256ELi128ELb1ELb1ELb1ELb1ELb1ELb1EEEEEEEEEvNT_6ParamsE:
        .type           _ZN7cutlass13device_kernelIN5flash11enable_sm90INS1_16FlashAttnFwdSm90INS1_25CollectiveMainloopFwdSm90ILi2EN4cute5tupleIJNS5_1CILi1EEES8_S8_EEENS6_IJNS7_ILi64EEESA_SA_EEELi512ENS_6half_tEfNS_4arch4Sm90ELb1ELb0ELb1ELb1ELb0ELb0ELb0ELb0ELb0ELb1ELb1ELb0EEENS1_21CollectiveEpilogueFwdINS6_IJSA_NS7_ILi512EEESA_EEES9_SC_SE_Li256ELb1ELb1ELb1ELb0EEENS1_36VarlenDynamicPersistentTileSchedulerILi64ELi64ELi256ELi128ELb1ELb1ELb1ELb1ELb1ELb1EEEEEEEEEvNT_6ParamsE,@function
        .size           _ZN7cutlass13device_kernelIN5flash11enable_sm90INS1_16FlashAttnFwdSm90INS1_25CollectiveMainloopFwdSm90ILi2EN4cute5tupleIJNS5_1CILi1EEES8_S8_EEENS6_IJNS7_ILi64EEESA_SA_EEELi512ENS_6half_tEfNS_4arch4Sm90ELb1ELb0ELb1ELb1ELb0ELb0ELb0ELb0ELb0ELb1ELb1ELb0EEENS1_21CollectiveEpilogueFwdINS6_IJSA_NS7_ILi512EEESA_EEES9_SC_SE_Li256ELb1ELb1ELb1ELb0EEENS1_36VarlenDynamicPersistentTileSchedulerILi64ELi64ELi256ELi128ELb1ELb1ELb1ELb1ELb1ELb1EEEEEEEEEvNT_6ParamsE,(.L_x_68 - _ZN7cutlass13device_kernelIN5flash11enable_sm90INS1_16FlashAttnFwdSm90INS1_25CollectiveMainloopFwdSm90ILi2EN4cute5tupleIJNS5_1CILi1EEES8_S8_EEENS6_IJNS7_ILi64EEESA_SA_EEELi512ENS_6half_tEfNS_4arch4Sm90ELb1ELb0ELb1ELb1ELb0ELb0ELb0ELb0ELb0ELb1ELb1ELb0EEENS1_21CollectiveEpilogueFwdINS6_IJSA_NS7_ILi512EEESA_EEES9_SC_SE_Li256ELb1ELb1ELb1ELb0EEENS1_36VarlenDynamicPersistentTileSchedulerILi64ELi64ELi256ELi128ELb1ELb1ELb1ELb1ELb1ELb1EEEEEEEEEvNT_6ParamsE)
        .other          _ZN7cutlass13device_kernelIN5flash11enable_sm90INS1_16FlashAttnFwdSm90INS1_25CollectiveMainloopFwdSm90ILi2EN4cute5tupleIJNS5_1CILi1EEES8_S8_EEENS6_IJNS7_ILi64EEESA_SA_EEELi512ENS_6half_tEfNS_4arch4Sm90ELb1ELb0ELb1ELb1ELb0ELb0ELb0ELb0ELb0ELb1ELb1ELb0EEENS1_21CollectiveEpilogueFwdINS6_IJSA_NS7_ILi512EEESA_EEES9_SC_SE_Li256ELb1ELb1ELb1ELb0EEENS1_36VarlenDynamicPersistentTileSchedulerILi64ELi64ELi256ELi128ELb1ELb1ELb1ELb1ELb1ELb1EEEEEEEEEvNT_6ParamsE,@"STO_CUDA_ENTRY STV_DEFAULT"
_ZN7cutlass13device_kernelIN5flash11enable_sm90INS1_16FlashAttnFwdSm90INS1_25CollectiveMainloopFwdSm90ILi2EN4cute5tupleIJNS5_1CILi1EEES8_S8_EEENS6_IJNS7_ILi64EEESA_SA_EEELi512ENS_6half_tEfNS_4arch4Sm90ELb1ELb0ELb1ELb1ELb0ELb0ELb0ELb0ELb0ELb1ELb1ELb0EEENS1_21CollectiveEpilogueFwdINS6_IJSA_NS7_ILi512EEESA_EEES9_SC_SE_Li256ELb1ELb1ELb1ELb0EEENS1_36VarlenDynamicPersistentTileSchedulerILi64ELi64ELi256ELi128ELb1ELb1ELb1ELb1ELb1ELb1EEEEEEEEEvNT_6ParamsE:
[----:B------:R-:W-:Y:S01]  /*0000*/  LDC R1, c[0x0][0x37c] ;  /* 0x0000df00ff017b82 */ /* 0x000fe20000000800 */
[----:B------:R-:W-:Y:S05]  /*0010*/  EXIT ;  /* 0x000000000000794d */ /* 0x000fea0003800000 */
.L_x_23:
        /* <DEDUP_REMOVED lines=14> */
.L_x_68:


//--------------------- .text._ZN7cutlass13device_kernelIN5flash11enable_sm90INS1_16FlashAttnFwdSm90INS1_25CollectiveMainloopFwdSm90ILi2EN4cute5tupleIJNS5_1CILi1EEES8_S8_EEENS6_IJNS7_ILi64EEESA_SA_EEELi512ENS_6half_tEfNS_4arch4Sm90ELb1ELb0ELb1ELb1ELb0ELb1ELb0ELb0ELb0ELb1ELb1ELb0EEENS1_21CollectiveEpilogueFwdINS6_IJSA_NS7_ILi512EEESA_EEES9_SC_SE_Li256ELb1ELb1ELb1ELb0EEENS1_36VarlenDynamicPersistentTileSchedulerILi64ELi64ELi256ELi128ELb1ELb1ELb1ELb1ELb1ELb1EEEEEEEEEvNT_6ParamsE --------------------------
	.section	.text._ZN7cutlass13device_kernelIN5flash11enable_sm90INS1_16FlashAttnFwdSm90INS1_25CollectiveMainloopFwdSm90ILi2EN4cute5tupleIJNS5_1CILi1EEES8_S8_EEENS6_IJNS7_ILi64EEESA_SA_EEELi512ENS_6half_tEfNS_4arch4Sm90ELb1ELb0ELb1ELb1ELb0ELb1ELb0ELb0ELb0ELb1ELb1ELb0EEENS1_21CollectiveEpilogueFwdINS6_IJSA_NS7_ILi512EEESA_EEES9_SC_SE_Li256ELb1ELb1ELb1ELb0EEENS1_36VarlenDynamicPersistentTileSchedulerILi64ELi64ELi256ELi128ELb1ELb1ELb1ELb1ELb1ELb1EEEEEEEEEvNT_6ParamsE,"ax",@progbits
	.align	128
.text._ZN7cutlass13device_kernelIN5flash11enable_sm90INS1_16FlashAttnFwdSm90INS1_25CollectiveMainloopFwdSm90ILi2EN4cute5tupleIJNS5_1CILi1EEES8_S8_EEENS6_IJNS7_ILi64EEESA_SA_EEELi512ENS_6half_tEfNS_4arch4Sm90ELb1ELb0ELb1ELb1ELb0ELb1ELb0ELb0ELb0ELb1ELb1ELb0EEENS1_21CollectiveEpilogueFwdINS6_IJSA_NS7_ILi512EEESA_EEES9_SC_SE_Li256ELb1ELb1ELb1ELb0EEENS1_36VarlenDynamicPersistentTileSchedulerILi64ELi64ELi256ELi128ELb1ELb1ELb1ELb1ELb1ELb1EEEEEEEEEvNT_6ParamsE:
        .type           _ZN7cutlass13device_kernelIN5flash11enable_sm90INS1_16FlashAttnFwdSm90INS1_25CollectiveMainloopFwdSm90ILi2EN4cute5tupleIJNS5_1CILi1EEES8_S8_EEENS6_IJNS7_ILi64EEESA_SA_EEELi512ENS_6half_tEfNS_4arch4Sm90ELb1ELb0ELb1ELb1ELb0ELb1ELb0ELb0ELb0ELb1ELb1ELb0EEENS1_21CollectiveEpilogueFwdINS6_IJSA_NS7_ILi512EEESA_EEES9_SC_SE_Li256ELb1ELb1ELb1ELb0EEENS1_36VarlenDynamicPersistentTileSchedulerILi64ELi64ELi256ELi128ELb1ELb1ELb1ELb1ELb1ELb1EEEEEEEEEvNT_6ParamsE,@function
        .size           _ZN7cutlass13device_kernelIN5flash11enable_sm90INS1_16FlashAttnFwdSm90INS1_25CollectiveMainloopFwdSm90ILi2EN4cute5tupleIJNS5_1CILi1EEES8_S8_EEENS6_IJNS7_ILi64EEESA_SA_EEELi512ENS_6half_tEfNS_4arch4Sm90ELb1ELb0ELb1ELb1ELb0ELb1ELb0ELb0ELb0ELb1ELb1ELb0EEENS1_21CollectiveEpilogueFwdINS6_IJSA_NS7_ILi512EEESA_EEES9_SC_SE_Li256ELb1ELb1ELb1ELb0EEENS1_36VarlenDynamicPersistentTileSchedulerILi64ELi64ELi256ELi128ELb1ELb1ELb1ELb1ELb1ELb1EEEEEEEEEvNT_6ParamsE,(.L_x_69 - _ZN7cutlass13device_kernelIN5flash11enable_sm90INS1_16FlashAttnFwdSm90INS1_25CollectiveMainloopFwdSm90ILi2EN4cute5tupleIJNS5_1CILi1EEES8_S8_EEENS6_IJNS7_ILi64EEESA_SA_EEELi512ENS_6half_tEfNS_4arch4Sm90ELb1ELb0ELb1ELb1ELb0ELb1ELb0ELb0ELb0ELb1ELb1ELb0EEENS1_21CollectiveEpilogueFwdINS6_IJSA_NS7_ILi512EEESA_EEES9_SC_SE_Li256ELb1ELb1ELb1ELb0EEENS1_36VarlenDynamicPersistentTileSchedulerILi64ELi64ELi256ELi128ELb1ELb1ELb1ELb1ELb1ELb1EEEEEEEEEvNT_6ParamsE)
        .other          _ZN7cutlass13device_kernelIN5flash11enable_sm90INS1_16FlashAttnFwdSm90INS1_25CollectiveMainloopFwdSm90ILi2EN4cute5tupleIJNS5_1CILi1EEES8_S8_EEENS6_IJNS7_ILi64EEESA_SA_EEELi512ENS_6half_tEfNS_4arch4Sm90ELb1ELb0ELb1ELb1ELb0ELb1ELb0ELb0ELb0ELb1ELb1ELb0EEENS1_21CollectiveEpilogueFwdINS6_IJSA_NS7_ILi512EEESA_EEES9_SC_SE_Li256ELb1ELb1ELb1ELb0EEENS1_36VarlenDynamicPersistentTileSchedulerILi64ELi64ELi256ELi128ELb1ELb1ELb1ELb1ELb1ELb1EEEEEEEEEvNT_6ParamsE,@"STO_CUDA_ENTRY STV_DEFAULT"
_ZN7cutlass13device_kernelIN5flash11enable_sm90INS1_16FlashAttnFwdSm90INS1_25CollectiveMainloopFwdSm90ILi2EN4cute5tupleIJNS5_1CILi1EEES8_S8_EEENS6_IJNS7_ILi64EEESA_SA_EEELi512ENS_6half_tEfNS_4arch4Sm90ELb1ELb0ELb1ELb1ELb0ELb1ELb0ELb0ELb0ELb1ELb1ELb0EEENS1_21CollectiveEpilogueFwdINS6_IJSA_NS7_ILi512EEESA_EEES9_SC_SE_Li256ELb1ELb1ELb1ELb0EEENS1_36VarlenDynamicPersistentTileSchedulerILi64ELi64ELi256ELi128ELb1ELb1ELb1ELb1ELb1ELb1EEEEEEEEEvNT_6ParamsE:
[----:B------:R-:W-:Y:S01]  /*0000*/  LDC R1, c[0x0][0x37c] ;  /* 0x0000df00ff017b82 */ /* 0x000fe20000000800 */
[----:B------:R-:W-:Y:S05]  /*0010*/  EXIT ;  /* 0x000000000000794d */ /* 0x000fea0003800000 */
.L_x_24:
        /* <DEDUP_REMOVED lines=14> */
.L_x_69:


//--------------------- .text._ZN7cutlass13device_kernelIN5flash11enable_sm90INS1_16FlashAttnFwdSm90INS1_25CollectiveMainloopFwdSm90ILi2EN4cute5tupleIJNS5_1CILi1EEES8_S8_EEENS6_IJNS7_ILi64EEESA_SA_EEELi512ENS_6half_tEfNS_4arch4Sm90ELb1ELb0ELb1ELb1ELb0ELb0ELb1ELb0ELb0ELb1ELb1ELb0EEENS1_21CollectiveEpilogueFwdINS6_IJSA_NS7_ILi512EEESA_EEES9_SC_SE_Li256ELb1ELb1ELb1ELb0EEENS1_36VarlenDynamicPersistentTileSchedulerILi64ELi64ELi256ELi128ELb1ELb1ELb1ELb1ELb1ELb1EEEEEEEEEvNT_6ParamsE --------------------------
	.section	.text._ZN7cutlass13device_kernelIN5flash11enable_sm90INS1_16FlashAttnFwdSm90INS1_25CollectiveMainloopFwdSm90ILi2EN4cute5tupleIJNS5_1CILi1EEES8_S8_EEENS6_IJNS7_ILi64EEESA_SA_EEELi512ENS_6half_tEfNS_4arch4Sm90ELb1ELb0ELb1ELb1ELb0ELb0ELb1ELb0ELb0ELb1ELb1ELb0EEENS1_21CollectiveEpilogueFwdINS6_IJSA_NS7_ILi512EEESA_EEES9_SC_SE_Li256ELb1ELb1ELb1ELb0EEENS1_36VarlenDynamicPersistentTileSchedulerILi64ELi64ELi256ELi128ELb1ELb1ELb1ELb1ELb1ELb1EEEEEEEEEvNT_6ParamsE,"ax",@progbits
	.align	128
.text._ZN7cutlass13device_kernelIN5flash11enable_sm90INS1_16FlashAttnFwdSm90INS1_25CollectiveMainloopFwdSm90ILi2EN4cute5tupleIJNS5_1CILi1EEES8_S8_EEENS6_IJNS7_ILi64EEESA_SA_EEELi512ENS_6half_tEfNS_4arch4Sm90ELb1ELb0ELb1ELb1ELb0ELb0ELb1ELb0ELb0ELb1ELb1ELb0EEENS1_21CollectiveEpilogueFwdINS6_IJSA_NS7_ILi512EEESA_EEES9_SC_SE_Li256ELb1ELb1ELb1ELb0EEENS1_36VarlenDynamicPersistentTileSchedulerILi64ELi64ELi256ELi128ELb1ELb1ELb1ELb1ELb1ELb1EEEEEEEEEvNT_6ParamsE:
        .type           _ZN7cutlass13device_kernelIN5flash11enable_sm90INS1_16FlashAttnFwdSm90INS1_25CollectiveMainloopFwdSm90ILi2EN4cute5tupleIJNS5_1CILi1EEES8_S8_EEENS6_IJNS7_ILi64EEESA_SA_EEELi512ENS_6half_tEfNS_4arch4Sm90ELb1ELb0ELb1ELb1ELb0ELb0ELb1ELb0ELb0ELb1ELb1ELb0EEENS1_21CollectiveEpilogueFwdINS6_IJSA_NS7_ILi512EEESA_EEES9_SC_SE_Li256ELb1ELb1ELb1ELb0EEENS1_36VarlenDynamicPersistentTileSchedulerILi64ELi64ELi256ELi128ELb1ELb1ELb1ELb1ELb1ELb1EEEEEEEEEvNT_6ParamsE,@function
        .size           _ZN7cutlass13device_kernelIN5flash11enable_sm90INS1_16FlashAttnFwdSm90INS1_25CollectiveMainloopFwdSm90ILi2EN4cute5tupleIJNS5_1CILi1EEES8_S8_EEENS6_IJNS7_ILi64EEESA_SA_EEELi512ENS_6half_tEfNS_4arch4Sm90ELb1ELb0ELb1ELb1ELb0ELb0ELb1ELb0ELb0ELb1ELb1ELb0EEENS1_21CollectiveEpilogueFwdINS6_IJSA_NS7_ILi512EEESA_EEES9_SC_SE_Li256ELb1ELb1ELb1ELb0EEENS1_36VarlenDynamicPersistentTileSchedulerILi64ELi64ELi256ELi128ELb1ELb1ELb1ELb1ELb1ELb1EEEEEEEEEvNT_6ParamsE,(.L_x_70 - _ZN7cutlass13device_kernelIN5flash11enable_sm90INS1_16FlashAttnFwdSm90INS1_25CollectiveMainloopFwdSm90ILi2EN4cute5tupleIJNS5_1CILi1EEES8_S8_EEENS6_IJNS7_ILi64EEESA_SA_EEELi512ENS_6half_tEfNS_4arch4Sm90ELb1ELb0ELb1ELb1ELb0ELb0ELb1ELb0ELb0ELb1ELb1ELb0EEENS1_21CollectiveEpilogueFwdINS6_IJSA_NS7_ILi512EEESA_EEES9_SC_SE_Li256ELb1ELb1ELb1ELb0EEENS1_36VarlenDynamicPersistentTileSchedulerILi64ELi64ELi256ELi128ELb1ELb1ELb1ELb1ELb1ELb1EEEEEEEEEvNT_6ParamsE)
        .other          _ZN7cutlass13device_kernelIN5flash11enable_sm90INS1_16FlashAttnFwdSm90INS1_25CollectiveMainloopFwdSm90ILi2EN4cute5tupleIJNS5_1CILi1EEES8_S8_EEENS6_IJNS7_ILi64EEESA_SA_EEELi512ENS_6half_tEfNS_4arch4Sm90ELb1ELb0ELb1ELb1ELb0ELb0ELb1ELb0ELb0ELb1ELb1ELb0EEENS1_21CollectiveEpilogueFwdINS6_IJSA_NS7_ILi512EEESA_EEES9_SC_SE_Li256ELb1ELb1ELb1ELb0EEENS1_36VarlenDynamicPersistentTileSchedulerILi64ELi64ELi256ELi128ELb1ELb1ELb1ELb1ELb1ELb1EEEEEEEEEvNT_6ParamsE,@"STO_CUDA_ENTRY STV_DEFAULT"
_ZN7cutlass13device_kernelIN5flash11enable_sm90INS1_16FlashAttnFwdSm90INS1_25CollectiveMainloopFwdSm90ILi2EN4cute5tupleIJNS5_1CILi1EEES8_S8_EEENS6_IJNS7_ILi64EEESA_SA_EEELi512ENS_6half_tEfNS_4arch4Sm90ELb1ELb0ELb1ELb1ELb0ELb0ELb1ELb0ELb0ELb1ELb1ELb0EEENS1_21CollectiveEpilogueFwdINS6_IJSA_NS7_ILi512EEESA_EEES9_SC_SE_Li256ELb1ELb1ELb1ELb0EEENS1_36VarlenDynamicPersistentTileSchedulerILi64ELi64ELi256ELi128ELb1ELb1ELb1ELb1ELb1ELb1EEEEEEEEEvNT_6ParamsE:
[----:B------:R-:W-:Y:S01]  /*0000*/  LDC R1, c[0x0][0x37c] ;  /* 0x0000df00ff017b82 */ /* 0x000fe20000000800 */
[----:B------:R-:W-:Y:S05]  /*0010*/  EXIT ;  /* 0x000000000000794d */ /* 0x000fea0003800000 */
.L_x_25:
        /* <DEDUP_REMOVED lines=14> */
.L_x_70:


//--------------------- .text._ZN7cutlass13device_kernelIN5flash11enable_sm90INS1_16FlashAttnFwdSm90INS1_25CollectiveMainloopFwdSm90ILi2EN4cute5tupleIJNS5_1CILi1EEES8_S8_EEENS6_IJNS7_ILi64EEESA_SA_EEELi512ENS_6half_tEfNS_4arch4Sm90ELb1ELb0ELb1ELb1ELb0ELb1ELb1ELb0ELb0ELb1ELb1ELb0EEENS1_21CollectiveEpilogueFwdINS6_IJSA_NS7_ILi512EEESA_EEES9_SC_SE_Li256ELb1ELb1ELb1ELb0EEENS1_36VarlenDynamicPersistentTileSchedulerILi64ELi64ELi256ELi128ELb1ELb1ELb1ELb1ELb1ELb1EEEEEEEEEvNT_6ParamsE --------------------------
	.section	.text._ZN7cutlass13device_kernelIN5flash11enable_sm90INS1_16FlashAttnFwdSm90INS1_25CollectiveMainloopFwdSm90ILi2EN4cute5tupleIJNS5_1CILi1EEES8_S8_EEENS6_IJNS7_ILi64EEESA_SA_EEELi512ENS_6half_tEfNS_4arch4Sm90ELb1ELb0ELb1ELb1ELb0ELb1ELb1ELb0ELb0ELb1ELb1ELb0EEENS1_21CollectiveEpilogueFwdINS6_IJSA_NS7_ILi512EEESA_EEES9_SC_SE_Li256ELb1ELb1ELb1ELb0EEENS1_36VarlenDynamicPersistentTileSchedulerILi64ELi64ELi256ELi128ELb1ELb1ELb1ELb1ELb1ELb1EEEEEEEEEvNT_6ParamsE,"ax",@progbits
	.align	128
.text._ZN7cutlass13device_kernelIN5flash11enable_sm90INS1_16FlashAttnFwdSm90INS1_25CollectiveMainloopFwdSm90ILi2EN4cute5tupleIJNS5_1CILi1EEES8_S8_EEENS6_IJNS7_ILi64EEESA_SA_EEELi512ENS_6half_tEfNS_4arch4Sm90ELb1ELb0ELb1ELb1ELb0ELb1ELb1ELb0ELb0ELb1ELb1ELb0EEENS1_21CollectiveEpilogueFwdINS6_IJSA_NS7_ILi512EEESA_EEES9_SC_SE_Li256ELb1ELb1ELb1ELb0EEENS1_36VarlenDynamicPersistentTileSchedulerILi64ELi64ELi256ELi128ELb1ELb1ELb1ELb1ELb1ELb1EEEEEEEEEvNT_6ParamsE:
        .type           _ZN7cutlass13device_kernelIN5flash11enable_sm90INS1_16FlashAttnFwdSm90INS1_25CollectiveMainloopFwdSm90ILi2EN4cute5tupleIJNS5_1CILi1EEES8_S8_EEENS6_IJNS7_ILi64EEESA_SA_EEELi512ENS_6half_tEfNS_4arch4Sm90ELb1ELb0ELb1ELb1ELb0ELb1ELb1ELb0ELb0ELb1ELb1ELb0EEENS1_21CollectiveEpilogueFwdINS6_IJSA_NS7_ILi512EEESA_EEES9_SC_SE_Li256ELb1ELb1ELb1ELb0EEENS1_36VarlenDynamicPersistentTileSchedulerILi64ELi64ELi256ELi128ELb1ELb1ELb1ELb1ELb1ELb1EEEEEEEEEvNT_6ParamsE,@function
        .size           _ZN7cutlass13device_kernelIN5flash11enable_sm90INS1_16FlashAttnFwdSm90INS1_25CollectiveMainloopFwdSm90ILi2EN4cute5tupleIJNS5_1CILi1EEES8_S8_EEENS6_IJNS7_ILi64EEESA_SA_EEELi512ENS_6half_tEfNS_4arch4Sm90ELb1ELb0ELb1ELb1ELb0ELb1ELb1ELb0ELb0ELb1ELb1ELb0EEENS1_21CollectiveEpilogueFwdINS6_IJSA_NS7_ILi512EEESA_EEES9_SC_SE_Li256ELb1ELb1ELb1ELb0EEENS1_36VarlenDynamicPersistentTileSchedulerILi64ELi64ELi256ELi128ELb1ELb1ELb1ELb1ELb1ELb1EEEEEEEEEvNT_6ParamsE,(.L_x_71 - _ZN7cutlass13device_kernelIN5flash11enable_sm90INS1_16FlashAttnFwdSm90INS1_25CollectiveMainloopFwdSm90ILi2EN4cute5tupleIJNS5_1CILi1EEES8_S8_EEENS6_IJNS7_ILi64EEESA_SA_EEELi512ENS_6half_tEfNS_4arch4Sm90ELb1ELb0ELb1ELb1ELb0ELb1ELb1ELb0ELb0ELb1ELb1ELb0EEENS1_21CollectiveEpilogueFwdINS6_IJSA_NS7_ILi512EEESA_EEES9_SC_SE_Li256ELb1ELb1ELb1ELb0EEENS1_36VarlenDynamicPersistentTileSchedulerILi64ELi64ELi256ELi128ELb1ELb1ELb1ELb1ELb1ELb1EEEEEEEEEvNT_6ParamsE)
        .other          _ZN7cutlass13device_kernelIN5flash11enable_sm90INS1_16FlashAttnFwdSm90INS1_25CollectiveMainloopFwdSm90ILi2EN4cute5tupleIJNS5_1CILi1EEES8_S8_EEENS6_IJNS7_ILi64EEESA_SA_EEELi512ENS_6half_tEfNS_4arch4Sm90ELb1ELb0ELb1ELb1ELb0ELb1ELb1ELb0ELb0ELb1ELb1ELb0EEENS1_21CollectiveEpilogueFwdINS6_IJSA_NS7_ILi512EEESA_EEES9_SC_SE_Li256ELb1ELb1ELb1ELb0EEENS1_36VarlenDynamicPersistentTileSchedulerILi64ELi64ELi256ELi128ELb1ELb1ELb1ELb1ELb1ELb1EEEEEEEEEvNT_6ParamsE,@"STO_CUDA_ENTRY STV_DEFAULT"
_ZN7cutlass13device_kernelIN5flash11enable_sm90INS1_16FlashAttnFwdSm90INS1_25CollectiveMainloopFwdSm90ILi2EN4cute5tupleIJNS5_1CILi1EEES8_S8_EEENS6_IJNS7_ILi64EEESA_SA_EEELi512ENS_6half_tEfNS_4arch4Sm90ELb1ELb0ELb1ELb1ELb0ELb1ELb1ELb0ELb0ELb1ELb1ELb0EEENS1_21CollectiveEpilogueFwdINS6_IJSA_NS7_ILi512EEESA_EEES9_SC_SE_Li256ELb1ELb1ELb1ELb0EEENS1_36VarlenDynamicPersistentTileSchedulerILi64ELi64ELi256ELi128ELb1ELb1ELb1ELb1ELb1ELb1EEEEEEEEEvNT_6ParamsE:
[----:B------:R-:W-:Y:S01]  /*0000*/  LDC R1, c[0x0][0x37c] ;  /* 0x0000df00ff017b82 */ /* 0x000fe20000000800 */
[----:B------:R-:W-:Y:S05]  /*0010*/  EXIT ;  /* 0x000000000000794d */ /* 0x000fea0003800000 */
.L_x_26:
        /* <DEDUP_REMOVED lines=14> */
.L_x_71:


//--------------------- .text._ZN7cutlass13device_kernelIN5flash11enable_sm90INS1_16FlashAttnFwdSm90INS1_25CollectiveMainloopFwdSm90ILi2EN4cute5tupleIJNS5_1CILi1EEES8_S8_EEENS6_IJNS7_ILi128EEENS7_ILi96EEENS7_ILi64EEEEEELi256ENS_6half_tEfNS_4arch4Sm90ELb0ELb0ELb1ELb0ELb0ELb0ELb0ELb1ELb0ELb1ELb1ELb0EEENS1_21CollectiveEpilogueFwdINS6_IJSA_NS7_ILi256EEESB_EEES9_SE_SG_Li256ELb0ELb1ELb1ELb0EEENS1_19SingleTileSchedulerILb0ELb1ELb1ELi128EEEEEEEEEvNT_6ParamsE --------------------------
	.section	.text._ZN7cutlass13device_kernelIN5flash11enable_sm90INS1_16FlashAttnFwdSm90INS1_25CollectiveMainloopFwdSm90ILi2EN4cute5tupleIJNS5_1CILi1EEES8_S8_EEENS6_IJNS7_ILi128EEENS7_ILi96EEENS7_ILi64EEEEEELi256ENS_6half_tEfNS_4arch4Sm90ELb0ELb0ELb1ELb0ELb0ELb0ELb0ELb1ELb0ELb1ELb1ELb0EEENS1_21CollectiveEpilogueFwdINS6_IJSA_NS7_ILi256EEESB_EEES9_SE_SG_Li256ELb0ELb1ELb1ELb0EEENS1_19SingleTileSchedulerILb0ELb1ELb1ELi128EEEEEEEEEvNT_6ParamsE,"ax",@progbits
	.align	128
.text._ZN7cutlass13device_kernelIN5flash11enable_sm90INS1_16FlashAttnFwdSm90INS1_25CollectiveMainloopFwdSm90ILi2EN4cute5tupleIJNS5_1CILi1EEES8_S8_EEENS6_IJNS7_ILi128EEENS7_ILi96EEENS7_ILi64EEEEEELi256ENS_6half_tEfNS_4arch4Sm90ELb0ELb0ELb1ELb0ELb0ELb0ELb0ELb1ELb0ELb1ELb1ELb0EEENS1_21CollectiveEpilogueFwdINS6_IJSA_NS7_ILi256EEESB_EEES9_SE_SG_Li256ELb0ELb1ELb1ELb0EEENS1_19SingleTileSchedulerILb0ELb1ELb1ELi128EEEEEEEEEvNT_6ParamsE:
        .type           _ZN7cutlass13device_kernelIN5flash11enable_sm90INS1_16FlashAttnFwdSm90INS1_25CollectiveMainloopFwdSm90ILi2EN4cute5tupleIJNS5_1CILi1EEES8_S8_EEENS6_IJNS7_ILi128EEENS7_ILi96EEENS7_ILi64EEEEEELi256ENS_6half_tEfNS_4arch4Sm90ELb0ELb0ELb1ELb0ELb0ELb0ELb0ELb1ELb0ELb1ELb1ELb0EEENS1_21CollectiveEpilogueFwdINS6_IJSA_NS7_ILi256EEESB_EEES9_SE_SG_Li256ELb0ELb1ELb1ELb0EEENS1_19SingleTileSchedulerILb0ELb1ELb1ELi128EEEEEEEEEvNT_6ParamsE,@function
        .size           _ZN7cutlass13device_kernelIN5flash11enable_sm90INS1_16FlashAttnFwdSm90INS1_25CollectiveMainloopFwdSm90ILi2EN4cute5tupleIJNS5_1CILi1EEES8_S8_EEENS6_IJNS7_ILi128EEENS7_ILi96EEENS7_ILi64EEEEEELi256ENS_6half_tEfNS_4arch4Sm90ELb0ELb0ELb1ELb0ELb0ELb0ELb0ELb1ELb0ELb1ELb1ELb0EEENS1_21CollectiveEpilogueFwdINS6_IJSA_NS7_ILi256EEESB_EEES9_SE_SG_Li256ELb0ELb1ELb1ELb0EEENS1_19SingleTileSchedulerILb0ELb1ELb1ELi128EEEEEEEEEvNT_6ParamsE,(.L_x_72 - _ZN7cutlass13device_kernelIN5flash11enable_sm90INS1_16FlashAttnFwdSm90INS1_25CollectiveMainloopFwdSm90ILi2EN4cute5tupleIJNS5_1CILi1EEES8_S8_EEENS6_IJNS7_ILi128EEENS7_ILi96EEENS7_ILi64EEEEEELi256ENS_6half_tEfNS_4arch4Sm90ELb0ELb0ELb1ELb0ELb0ELb0ELb0ELb1ELb0ELb1ELb1ELb0EEENS1_21CollectiveEpilogueFwdINS6_IJSA_NS7_ILi256EEESB_EEES9_SE_SG_Li256ELb0ELb1ELb1ELb0EEENS1_19SingleTileSchedulerILb0ELb1ELb1ELi128EEEEEEEEEvNT_6ParamsE)
        .other          _ZN7cutlass13device_kernelIN5flash11enable_sm90INS1_16FlashAttnFwdSm90INS1_25CollectiveMainloopFwdSm90ILi2EN4cute5tupleIJNS5_1CILi1EEES8_S8_EEENS6_IJNS7_ILi128EEENS7_ILi96EEENS7_ILi64EEEEEELi256ENS_6half_tEfNS_4arch4Sm90ELb0ELb0ELb1ELb0ELb0ELb0ELb0ELb1ELb0ELb1ELb1ELb0EEENS1_21CollectiveEpilogueFwdINS6_IJSA_NS7_ILi256EEESB_EEES9_SE_SG_Li256ELb0ELb1ELb1ELb0EEENS1_19SingleTileSchedulerILb0ELb1ELb1ELi128EEEEEEEEEvNT_6ParamsE,@"STO_CUDA_ENTRY STV_DEFAULT"
_ZN7cutlass13device_kernelIN5flash11enable_sm90INS1_16FlashAttnFwdSm90INS1_25CollectiveMainloopFwdSm90ILi2EN4cute5tupleIJNS5_1CILi1EEES8_S8_EEENS6_IJNS7_ILi128EEENS7_ILi96EEENS7_ILi64EEEEEELi256ENS_6half_tEfNS_4arch4Sm90ELb0ELb0ELb1ELb0ELb0ELb0ELb0ELb1ELb0ELb1ELb1ELb0EEENS1_21CollectiveEpilogueFwdINS6_IJSA_NS7_ILi256EEESB_EEES9_SE_SG_Li256ELb0ELb1ELb1ELb0EEENS1_19SingleTileSchedulerILb0ELb1ELb1ELi128EEEEEEEEEvNT_6ParamsE:
[----:B------:R-:W-:Y:S01]  /*0000*/  LDC R1, c[0x0][0x37c] ;  /* 0x0000df00ff017b82 */ /* 0x000fe20000000800 */
[----:B------:R-:W-:Y:S05]  /*0010*/  EXIT ;  /* 0x000000000000794d */ /* 0x000fea0003800000 */
.L_x_27:
        /* <DEDUP_REMOVED lines=14> */
.L_x_72:


//--------------------- .text._ZN7cutlass13device_kernelIN5flash11enable_sm90INS1_16FlashAttnFwdSm90INS1_25CollectiveMainloopFwdSm90ILi2EN4cute5tupleIJNS5_1CILi1EEES8_S8_EEENS6_IJNS7_ILi128EEENS7_ILi96EEENS7_ILi64EEEEEELi256ENS_6half_tEfNS_4arch4Sm90ELb0ELb0ELb1ELb0ELb0ELb0ELb1ELb1ELb0ELb1ELb1ELb0EEENS1_21CollectiveEpilogueFwdINS6_IJSA_NS7_ILi256EEESB_EEES9_SE_SG_Li256ELb0ELb1ELb1ELb0EEENS1_19SingleTileSchedulerILb0ELb1ELb1ELi128EEEEEEEEEvNT_6ParamsE --------------------------
	.section	.text._ZN7cutlass13device_kernelIN5flash11enable_sm90INS1_16FlashAttnFwdSm90INS1_25CollectiveMainloopFwdSm90ILi2EN4cute5tupleIJNS5_1CILi1EEES8_S8_EEENS6_IJNS7_ILi128EEENS7_ILi96EEENS7_ILi64EEEEEELi256ENS_6half_tEfNS_4arch4Sm90ELb0ELb0ELb1ELb0ELb0ELb0ELb1ELb1ELb0ELb1ELb1ELb0EEENS1_21CollectiveEpilogueFwdINS6_IJSA_NS7_ILi256EEESB_EEES9_SE_SG_Li256ELb0ELb1ELb1ELb0EEENS1_19SingleTileSchedulerILb0ELb1ELb1ELi128EEEEEEEEEvNT_6ParamsE,"ax",@progbits
	.align	128
.text._ZN7cutlass13device_kernelIN5flash11enable_sm90INS1_16FlashAttnFwdSm90INS1_25CollectiveMainloopFwdSm90ILi2EN4cute5tupleIJNS5_1CILi1EEES8_S8_EEENS6_IJNS7_ILi128EEENS7_ILi96EEENS7_ILi64EEEEEELi256ENS_6half_tEfNS_4arch4Sm90ELb0ELb0ELb1ELb0ELb0ELb0ELb1ELb1ELb0ELb1ELb1ELb0EEENS1_21CollectiveEpilogueFwdINS6_IJSA_NS7_ILi256EEESB_EEES9_SE_SG_Li256ELb0ELb1ELb1ELb0EEENS1_19SingleTileSchedulerILb0ELb1ELb1ELi128EEEEEEEEEvNT_6ParamsE:
        .type           _ZN7cutlass13device_kernelIN5flash11enable_sm90INS1_16FlashAttnFwdSm90INS1_25CollectiveMainloopFwdSm90ILi2EN4cute5tupleIJNS5_1CILi1EEES8_S8_EEENS6_IJNS7_ILi128EEENS7_ILi96EEENS7_ILi64EEEEEELi256ENS_6half_tEfNS_4arch4Sm90ELb0ELb0ELb1ELb0ELb0ELb0ELb1ELb1ELb0ELb1ELb1ELb0EEENS1_21CollectiveEpilogueFwdINS6_IJSA_NS7_ILi256EEESB_EEES9_SE_SG_Li256ELb0ELb1ELb1ELb0EEENS1_19SingleTileSchedulerILb0ELb1ELb1ELi128EEEEEEEEEvNT_6ParamsE,@function
        .size           _ZN7cutlass13device_kernelIN5flash11enable_sm90INS1_16FlashAttnFwdSm90INS1_25CollectiveMainloopFwdSm90ILi2EN4cute5tupleIJNS5_1CILi1EEES8_S8_EEENS6_IJNS7_ILi128EEENS7_ILi96EEENS7_ILi64EEEEEELi256ENS_6half_tEfNS_4arch4Sm90ELb0ELb0ELb1ELb0ELb0ELb0ELb1ELb1ELb0ELb1ELb1ELb0EEENS1_21CollectiveEpilogueFwdINS6_IJSA_NS7_ILi256EEESB_EEES9_SE_SG_Li256ELb0ELb1ELb1ELb0EEENS1_19SingleTileSchedulerILb0ELb1ELb1ELi128EEEEEEEEEvNT_6ParamsE,(.L_x_73 - _ZN7cutlass13device_kernelIN5flash11enable_sm90INS1_16FlashAttnFwdSm90INS1_25CollectiveMainloopFwdSm90ILi2EN4cute5tupleIJNS5_1CILi1EEES8_S8_EEENS6_IJNS7_ILi128EEENS7_ILi96EEENS7_ILi64EEEEEELi256ENS_6half_tEfNS_4arch4Sm90ELb0ELb0ELb1ELb0ELb0ELb0ELb1ELb1ELb0ELb1ELb1ELb0EEENS1_21CollectiveEpilogueFwdINS6_IJSA_NS7_ILi256EEESB_EEES9_SE_SG_Li256ELb0ELb1ELb1ELb0EEENS1_19SingleTileSchedulerILb0ELb1ELb1ELi128EEEEEEEEEvNT_6ParamsE)
        .other          _ZN7cutlass13device_kernelIN5flash11enable_sm90INS1_16FlashAttnFwdSm90INS1_25CollectiveMainloopFwdSm90ILi2EN4cute5tupleIJNS5_1CILi1EEES8_S8_EEENS6_IJNS7_ILi128EEENS7_ILi96EEENS7_ILi64EEEEEELi256ENS_6half_tEfNS_4arch4Sm90ELb0ELb0ELb1ELb0ELb0ELb0ELb1ELb1ELb0ELb1ELb1ELb0EEENS1_21CollectiveEpilogueFwdINS6_IJSA_NS7_ILi256EEESB_EEES9_SE_SG_Li256ELb0ELb1ELb1ELb0EEENS1_19SingleTileSchedulerILb0ELb1ELb1ELi128EEEEEEEEEvNT_6ParamsE,@"STO_CUDA_ENTRY STV_DEFAULT"
_ZN7cutlass13device_kernelIN5flash11enable_sm90INS1_16FlashAttnFwdSm90INS1_25CollectiveMainloopFwdSm90ILi2EN4cute5tupleIJNS5_1CILi1EEES8_S8_EEENS6_IJNS7_ILi128EEENS7_ILi96EEENS7_ILi64EEEEEELi256ENS_6half_tEfNS_4arch4Sm90ELb0ELb0ELb1ELb0ELb0ELb0ELb1ELb1ELb0ELb1ELb1ELb0EEENS1_21CollectiveEpilogueFwdINS6_IJSA_NS7_ILi256EEESB_EEES9_SE_SG_Li256ELb0ELb1ELb1ELb0EEENS1_19SingleTileSchedulerILb0ELb1ELb1ELi128EEEEEEEEEvNT_6ParamsE:
[----:B------:R-:W-:Y:S01]  /*0000*/  LDC R1, c[0x0][0x37c] ;  /* 0x0000df00ff017b82 */ /* 0x000fe20000000800 */
[----:B------:R-:W-:Y:S05]  /*0010*/  EXIT ;  /* 0x000000000000794d */ /* 0x000fea0003800000 */
.L_x_28:
        /* <DEDUP_REMOVED lines=14> */
.L_x_73:


//--------------------- .text._ZN7cutlass13device_kernelIN5flash11enable_sm90INS1_16FlashAttnFwdSm90INS1_25CollectiveMainloopFwdSm90ILi2EN4cute5tupleIJNS5_1CILi1EEES8_S8_EEENS6_IJNS7_ILi128EEENS7_ILi96EEENS7_ILi64EEEEEELi256ENS_6half_tEfNS_4arch4Sm90ELb0ELb0ELb1ELb1ELb0ELb0ELb0ELb1ELb0ELb1ELb1ELb0EEENS1_21CollectiveEpilogueFwdINS6_IJSA_NS7_ILi256EEESB_EEES9_SE_SG_Li256ELb1ELb1ELb1ELb0EEENS1_36VarlenDynamicPersistentTileSchedulerILi128ELi96ELi256ELi128ELb1ELb1ELb1ELb0ELb1ELb1EEEEEEEEEvNT_6ParamsE --------------------------
	.section	.text._ZN7cutlass13device_kernelIN5flash11enable_sm90INS1_16FlashAttnFwdSm90INS1_25CollectiveMainloopFwdSm90ILi2EN4cute5tupleIJNS5_1CILi1EEES8_S8_EEENS6_IJNS7_ILi128EEENS7_ILi96EEENS7_ILi64EEEEEELi256ENS_6half_tEfNS_4arch4Sm90ELb0ELb0ELb1ELb1ELb0ELb0ELb0ELb1ELb0ELb1ELb1ELb0EEENS1_21CollectiveEpilogueFwdINS6_IJSA_NS7_ILi256EEESB_EEES9_SE_SG_Li256ELb1ELb1ELb1ELb0EEENS1_36VarlenDynamicPersistentTileSchedulerILi128ELi96ELi256ELi128ELb1ELb1ELb1ELb0ELb1ELb1EEEEEEEEEvNT_6ParamsE,"ax",@progbits
	.align	128
.text._ZN7cutlass13device_kernelIN5flash11enable_sm90INS1_16FlashAttnFwdSm90INS1_25CollectiveMainloopFwdSm90ILi2EN4cute5tupleIJNS5_1CILi1EEES8_S8_EEENS6_IJNS7_ILi128EEENS7_ILi96EEENS7_ILi64EEEEEELi256ENS_6half_tEfNS_4arch4Sm90ELb0ELb0ELb1ELb1ELb0ELb0ELb0ELb1ELb0ELb1ELb1ELb0EEENS1_21CollectiveEpilogueFwdINS6_IJSA_NS7_ILi256EEESB_EEES9_SE_SG_Li256ELb1ELb1ELb1ELb0EEENS1_36VarlenDynamicPersistentTileSchedulerILi128ELi96ELi256ELi128ELb1ELb1ELb1ELb0ELb1ELb1EEEEEEEEEvNT_6ParamsE:
        .type           _ZN7cutlass13device_kernelIN5flash11enable_sm90INS1_16FlashAttnFwdSm90INS1_25CollectiveMainloopFwdSm90ILi2EN4cute5tupleIJNS5_1CILi1EEES8_S8_EEENS6_IJNS7_ILi128EEENS7_ILi96EEENS7_ILi64EEEEEELi256ENS_6half_tEfNS_4arch4Sm90ELb0ELb0ELb1ELb1ELb0ELb0ELb0ELb1ELb0ELb1ELb1ELb0EEENS1_21CollectiveEpilogueFwdINS6_IJSA_NS7_ILi256EEESB_EEES9_SE_SG_Li256ELb1ELb1ELb1ELb0EEENS1_36VarlenDynamicPersistentTileSchedulerILi128ELi96ELi256ELi128ELb1ELb1ELb1ELb0ELb1ELb1EEEEEEEEEvNT_6ParamsE,@function
        .size           _ZN7cutlass13device_kernelIN5flash11enable_sm90INS1_16FlashAttnFwdSm90INS1_25CollectiveMainloopFwdSm90ILi2EN4cute5tupleIJNS5_1CILi1EEES8_S8_EEENS6_IJNS7_ILi128EEENS7_ILi96EEENS7_ILi64EEEEEELi256ENS_6half_tEfNS_4arch4Sm90ELb0ELb0ELb1ELb1ELb0ELb0ELb0ELb1ELb0ELb1ELb1ELb0EEENS1_21CollectiveEpilogueFwdINS6_IJSA_NS7_ILi256EEESB_EEES9_SE_SG_Li256ELb1ELb1ELb1ELb0EEENS1_36VarlenDynamicPersistentTileSchedulerILi128ELi96ELi256ELi128ELb1ELb1ELb1ELb0ELb1ELb1EEEEEEEEEvNT_6ParamsE,(.L_x_74 - _ZN7cutlass13device_kernelIN5flash11enable_sm90INS1_16FlashAttnFwdSm90INS1_25CollectiveMainloopFwdSm90ILi2EN4cute5tupleIJNS5_1CILi1EEES8_S8_EEENS6_IJNS7_ILi128EEENS7_ILi96EEENS7_ILi64EEEEEELi256ENS_6half_tEfNS_4arch4Sm90ELb0ELb0ELb1ELb1ELb0ELb0ELb0ELb1ELb0ELb1ELb1ELb0EEENS1_21CollectiveEpilogueFwdINS6_IJSA_NS7_ILi256EEESB_EEES9_SE_SG_Li256ELb1ELb1ELb1ELb0EEENS1_36VarlenDynamicPersistentTileSchedulerILi128ELi96ELi256ELi128ELb1ELb1ELb1ELb0ELb1ELb1EEEEEEEEEvNT_6ParamsE)
        .other          _ZN7cutlass13device_kernelIN5flash11enable_sm90INS1_16FlashAttnFwdSm90INS1_25CollectiveMainloopFwdSm90ILi2EN4cute5tupleIJNS5_1CILi1EEES8_S8_EEENS6_IJNS7_ILi128EEENS7_ILi96EEENS7_ILi64EEEEEELi256ENS_6half_tEfNS_4arch4Sm90ELb0ELb0ELb1ELb1ELb0ELb0ELb0ELb1ELb0ELb1ELb1ELb0EEENS1_21CollectiveEpilogueFwdINS6_IJSA_NS7_ILi256EEESB_EEES9_SE_SG_Li256ELb1ELb1ELb1ELb0EEENS1_36VarlenDynamicPersistentTileSchedulerILi128ELi96ELi256ELi128ELb1ELb1ELb1ELb0ELb1ELb1EEEEEEEEEvNT_6ParamsE,@"STO_CUDA_ENTRY STV_DEFAULT"
_ZN7cutlass13device_kernelIN5flash11enable_sm90INS1_16FlashAttnFwdSm90INS1_25CollectiveMainloopFwdSm90ILi2EN4cute5tupleIJNS5_1CILi1EEES8_S8_EEENS6_IJNS7_ILi128EEENS7_ILi96EEENS7_ILi64EEEEEELi256ENS_6half_tEfNS_4arch4Sm90ELb0ELb0ELb1ELb1ELb0ELb0ELb0ELb1ELb0ELb1ELb1ELb0EEENS1_21CollectiveEpilogueFwdINS6_IJSA_NS7_ILi256EEESB_EEES9_SE_SG_Li256ELb1ELb1ELb1ELb0EEENS1_36VarlenDynamicPersistentTileSchedulerILi128ELi96ELi256ELi128ELb1ELb1ELb1ELb0ELb1ELb1EEEEEEEEEvNT_6ParamsE:
[----:B------:R-:W-:Y:S01]  /*0000*/  LDC R1, c[0x0][0x37c] ;  /* 0x0000df00ff017b82 */ /* 0x000fe20000000800 */
[----:B------:R-:W-:Y:S05]  /*0010*/  EXIT ;  /* 0x000000000000794d */ /* 0x000fea0003800000 */
.L_x_29:
        /* <DEDUP_REMOVED lines=14> */
.L_x_74:


//--------------------- .text._ZN7cutlass13device_kernelIN5flash11enable_sm90INS1_16FlashAttnFwdSm90INS1_25CollectiveMainloopFwdSm90ILi2EN4cute5tupleIJNS5_1CILi1EEES8_S8_EEENS6_IJNS7_ILi128EEENS7_ILi96EEENS7_ILi64EEEEEELi256ENS_6half_tEfNS_4arch4Sm90ELb0ELb0ELb1ELb1ELb0ELb1ELb0ELb1ELb0ELb1ELb1ELb0EEENS1_21CollectiveEpilogueFwdINS6_IJSA_NS7_ILi256EEESB_EEES9_SE_SG_Li256ELb1ELb1ELb1ELb0EEENS1_36VarlenDynamicPersistentTileSchedulerILi128ELi96ELi256ELi128ELb1ELb1ELb1ELb0ELb1ELb1EEEEEEEEEvNT_6ParamsE --------------------------
	.section	.text._ZN7cutlass13device_kernelIN5flash11enable_sm90INS1_16FlashAttnFwdSm90INS1_25CollectiveMainloopFwdSm90ILi2EN4cute5tupleIJNS5_1CILi1EEES8_S8_EEENS6_IJNS7_ILi128EEENS7_ILi96EEENS7_ILi64EEEEEELi256ENS_6half_tEfNS_4arch4Sm90ELb0ELb0ELb1ELb1ELb0ELb1ELb0ELb1ELb0ELb1ELb1ELb0EEENS1_21CollectiveEpilogueFwdINS6_IJSA_NS7_ILi256EEESB_EEES9_SE_SG_Li256ELb1ELb1ELb1ELb0EEENS1_36VarlenDynamicPersistentTileSchedulerILi128ELi96ELi256ELi128ELb1ELb1ELb1ELb0ELb1ELb1EEEEEEEEEvNT_6ParamsE,"ax",@progbits
	.align	128
.text._ZN7cutlass13device_kernelIN5flash11enable_sm90INS1_16FlashAttnFwdSm90INS1_25CollectiveMainloopFwdSm90ILi2EN4cute5tupleIJNS5_1CILi1EEES8_S8_EEENS6_IJNS7_ILi128EEENS7_ILi96EEENS7_ILi64EEEEEELi256ENS_6half_tEfNS_4arch4Sm90ELb0ELb0ELb1ELb1ELb0ELb1ELb0ELb1ELb0ELb1ELb1ELb0EEENS1_21CollectiveEpilogueFwdINS6_IJSA_NS7_ILi256EEESB_EEES9_SE_SG_Li256ELb1ELb1ELb1ELb0EEENS1_36VarlenDynamicPersistentTileSchedulerILi128ELi96ELi256ELi128ELb1ELb1ELb1ELb0ELb1ELb1EEEEEEEEEvNT_6ParamsE:
        .type           _ZN7cutlass13device_kernelIN5flash11enable_sm90INS1_16FlashAttnFwdSm90INS1_25CollectiveMainloopFwdSm90ILi2EN4cute5tupleIJNS5_1CILi1EEES8_S8_EEENS6_IJNS7_ILi128EEENS7_ILi96EEENS7_ILi64EEEEEELi256ENS_6half_tEfNS_4arch4Sm90ELb0ELb0ELb1ELb1ELb0ELb1ELb0ELb1ELb0ELb1ELb1ELb0EEENS1_21CollectiveEpilogueFwdINS6_IJSA_NS7_ILi256EEESB_EEES9_SE_SG_Li256ELb1ELb1ELb1ELb0EEENS1_36VarlenDynamicPersistentTileSchedulerILi128ELi96ELi256ELi128ELb1ELb1ELb1ELb0ELb1ELb1EEEEEEEEEvNT_6ParamsE,@function
        .size           _ZN7cutlass13device_kernelIN5flash11enable_sm90INS1_16FlashAttnFwdSm90INS1_25CollectiveMainloopFwdSm90ILi2EN4cute5tupleIJNS5_1CILi1EEES8_S8_EEENS6_IJNS7_ILi128EEENS7_ILi96EEENS7_ILi64EEEEEELi256ENS_6half_tEfNS_4arch4Sm90ELb0ELb0ELb1ELb1ELb0ELb1ELb0ELb1ELb0ELb1ELb1ELb0EEENS1_21CollectiveEpilogueFwdINS6_IJSA_NS7_ILi256EEESB_EEES9_SE_SG_Li256ELb1ELb1ELb1ELb0EEENS1_36VarlenDynamicPersistentTileSchedulerILi128ELi96ELi256ELi128ELb1ELb1ELb1ELb0ELb1ELb1EEEEEEEEEvNT_6ParamsE,(.L_x_75 - _ZN7cutlass13device_kernelIN5flash11enable_sm90INS1_16FlashAttnFwdSm90INS1_25CollectiveMainloopFwdSm90ILi2EN4cute5tupleIJNS5_1CILi1EEES8_S8_EEENS6_IJNS7_ILi128EEENS7_ILi96EEENS7_ILi64EEEEEELi256ENS_6half_tEfNS_4arch4Sm90ELb0ELb0ELb1ELb1ELb0ELb1ELb0ELb1ELb0ELb1ELb1ELb0EEENS1_21CollectiveEpilogueFwdINS6_IJSA_NS7_ILi256EEESB_EEES9_SE_SG_Li256ELb1ELb1ELb1ELb0EEENS1_36VarlenDynamicPersistentTileSchedulerILi128ELi96ELi256ELi128ELb1ELb1ELb1ELb0ELb1ELb1EEEEEEEEEvNT_6ParamsE)
        .other          _ZN7cutlass13device_kernelIN5flash11enable_sm90INS1_16FlashAttnFwdSm90INS1_25CollectiveMainloopFwdSm90ILi2EN4cute5tupleIJNS5_1CILi1EEES8_S8_EEENS6_IJNS7_ILi128EEENS7_ILi96EEENS7_ILi64EEEEEELi256ENS_6half_tEfNS_4arch4Sm90ELb0ELb0ELb1ELb1ELb0ELb1ELb0ELb1ELb0ELb1ELb1ELb0EEENS1_21CollectiveEpilogueFwdINS6_IJSA_NS7_ILi256EEESB_EEES9_SE_SG_Li256ELb1ELb1ELb1ELb0EEENS1_36VarlenDynamicPersistentTileSchedulerILi128ELi96ELi256ELi128ELb1ELb1ELb1ELb0ELb1ELb1EEEEEEEEEvNT_6ParamsE,@"STO_CUDA_ENTRY STV_DEFAULT"
_ZN7cutlass13device_kernelIN5flash11enable_sm90INS1_16FlashAttnFwdSm90INS1_25CollectiveMainloopFwdSm90ILi2EN4cute5tupleIJNS5_1CILi1EEES8_S8_EEENS6_IJNS7_ILi128EEENS7_ILi96EEENS7_ILi64EEEEEELi256ENS_6half_tEfNS_4arch4Sm90ELb0ELb0ELb1ELb1ELb0ELb1ELb0ELb1ELb0ELb1ELb1ELb0EEENS1_21CollectiveEpilogueFwdINS6_IJSA_NS7_ILi256EEESB_EEES9_SE_SG_Li256ELb1ELb1ELb1ELb0EEENS1_36VarlenDynamicPersistentTileSchedulerILi128ELi96ELi256ELi128ELb1ELb1ELb1ELb0ELb1ELb1EEEEEEEEEvNT_6ParamsE:
[----:B------:R-:W-:Y:S01]  /*0000*/  LDC R1, c[0x0][0x37c] ;  /* 0x0000df00ff017b82 */ /* 0x000fe20000000800 */
[----:B------:R-:W-:Y:S05]  /*0010*/  EXIT ;  /* 0x000000000000794d */ /* 0x000fea0003800000 */
.L_x_30:
        /* <DEDUP_REMOVED lines=14> */
.L_x_75:


//--------------------- .text._ZN7cutlass13device_kernelIN5flash11enable_sm90INS1_16FlashAttnFwdSm90INS1_25CollectiveMainloopFwdSm90ILi2EN4cute5tupleIJNS5_1CILi1EEES8_S8_EEENS6_IJNS7_ILi128EEENS7_ILi96EEENS7_ILi64EEEEEELi256ENS_6half_tEfNS_4arch4Sm90ELb0ELb0ELb1ELb1ELb0ELb0ELb1ELb1ELb0ELb1ELb1ELb0EEENS1_21CollectiveEpilogueFwdINS6_IJSA_NS7_ILi256EEESB_EEES9_SE_SG_Li256ELb1ELb1ELb1ELb0EEENS1_36VarlenDynamicPersistentTileSchedulerILi128ELi96ELi256ELi128ELb1ELb1ELb1ELb0ELb1ELb1EEEEEEEEEvNT_6ParamsE --------------------------
	.section	.text._ZN7cutlass13device_kernelIN5flash11enable_sm90INS1_16FlashAttnFwdSm90INS1_25CollectiveMainloopFwdSm90ILi2EN4cute5tupleIJNS5_1CILi1EEES8_S8_EEENS6_IJNS7_ILi128EEENS7_ILi96EEENS7_ILi64EEEEEELi256ENS_6half_tEfNS_4arch4Sm90ELb0ELb0ELb1ELb1ELb0ELb0ELb1ELb1ELb0ELb1ELb1ELb0EEENS1_21CollectiveEpilogueFwdINS6_IJSA_NS7_ILi256EEESB_EEES9_SE_SG_Li256ELb1ELb1ELb1ELb0EEENS1_36VarlenDynamicPersistentTileSchedulerILi128ELi96ELi256ELi128ELb1ELb1ELb1ELb0ELb1ELb1EEEEEEEEEvNT_6ParamsE,"ax",@progbits
	.align	128
.text._ZN7cutlass13device_kernelIN5flash11enable_sm90INS1_16FlashAttnFwdSm90INS1_25CollectiveMainloopFwdSm90ILi2EN4cute5tupleIJNS5_1CILi1EEES8_S8_EEENS6_IJNS7_ILi128EEENS7_ILi96EEENS7_ILi64EEEEEELi256ENS_6half_tEfNS_4arch4Sm90ELb0ELb0ELb1ELb1ELb0ELb0ELb1ELb1ELb0ELb1ELb1ELb0EEENS1_21CollectiveEpilogueFwdINS6_IJSA_NS7_ILi256EEESB_EEES9_SE_SG_Li256ELb1ELb1ELb1ELb0EEENS1_36VarlenDynamicPersistentTileSchedulerILi128ELi96ELi256ELi128ELb1ELb1ELb1ELb0ELb1ELb1EEEEEEEEEvNT_6ParamsE:
        .type           _ZN7cutlass13device_kernelIN5flash11enable_sm90INS1_16FlashAttnFwdSm90INS1_25CollectiveMainloopFwdSm90ILi2EN4cute5tupleIJNS5_1CILi1EEES8_S8_EEENS6_IJNS7_ILi128EEENS7_ILi96EEENS7_ILi64EEEEEELi256ENS_6half_tEfNS_4arch4Sm90ELb0ELb0ELb1ELb1ELb0ELb0ELb1ELb1ELb0ELb1ELb1ELb0EEENS1_21CollectiveEpilogueFwdINS6_IJSA_NS7_ILi256EEESB_EEES9_SE_SG_Li256ELb1ELb1ELb1ELb0EEENS1_36VarlenDynamicPersistentTileSchedulerILi128ELi96ELi256ELi128ELb1ELb1ELb1ELb0ELb1ELb1EEEEEEEEEvNT_6ParamsE,@function
        .size           _ZN7cutlass13device_kernelIN5flash11enable_sm90INS1_16FlashAttnFwdSm90INS1_25CollectiveMainloopFwdSm90ILi2EN4cute5tupleIJNS5_1CILi1EEES8_S8_EEENS6_IJNS7_ILi128EEENS7_ILi96EEENS7_ILi64EEEEEELi256ENS_6half_tEfNS_4arch4Sm90ELb0ELb0ELb1ELb1ELb0ELb0ELb1ELb1ELb0ELb1ELb1ELb0EEENS1_21CollectiveEpilogueFwdINS6_IJSA_NS7_ILi256EEESB_EEES9_SE_SG_Li256ELb1ELb1ELb1ELb0EEENS1_36VarlenDynamicPersistentTileSchedulerILi128ELi96ELi256ELi128ELb1ELb1ELb1ELb0ELb1ELb1EEEEEEEEEvNT_6ParamsE,(.L_x_76 - _ZN7cutlass13device_kernelIN5flash11enable_sm90INS1_16FlashAttnFwdSm90INS1_25CollectiveMainloopFwdSm90ILi2EN4cute5tupleIJNS5_1CILi1EEES8_S8_EEENS6_IJNS7_ILi128EEENS7_ILi96EEENS7_ILi64EEEEEELi256ENS_6half_tEfNS_4arch4Sm90ELb0ELb0ELb1ELb1ELb0ELb0ELb1ELb1ELb0ELb1ELb1ELb0EEENS1_21CollectiveEpilogueFwdINS6_IJSA_NS7_ILi256EEESB_EEES9_SE_SG_Li256ELb1ELb1ELb1ELb0EEENS1_36VarlenDynamicPersistentTileSchedulerILi128ELi96ELi256ELi128ELb1ELb1ELb1ELb0ELb1ELb1EEEEEEEEEvNT_6ParamsE)
        .other          _ZN7cutlass13device_kernelIN5flash11enable_sm90INS1_16FlashAttnFwdSm90INS1_25CollectiveMainloopFwdSm90ILi2EN4cute5tupleIJNS5_1CILi1EEES8_S8_EEENS6_IJNS7_ILi128EEENS7_ILi96EEENS7_ILi64EEEEEELi256ENS_6half_tEfNS_4arch4Sm90ELb0ELb0ELb1ELb1ELb0ELb0ELb1ELb1ELb0ELb1ELb1ELb0EEENS1_21CollectiveEpilogueFwdINS6_IJSA_NS7_ILi256EEESB_EEES9_SE_SG_Li256ELb1ELb1ELb1ELb0EEENS1_36VarlenDynamicPersistentTileSchedulerILi128ELi96ELi256ELi128ELb1ELb1ELb1ELb0ELb1ELb1EEEEEEEEEvNT_6ParamsE,@"STO_CUDA_ENTRY STV_DEFAULT"
_ZN7cutlass13device_kernelIN5flash11enable_sm90INS1_16FlashAttnFwdSm90INS1_25CollectiveMainloopFwdSm90ILi2EN4cute5tupleIJNS5_1CILi1EEES8_S8_EEENS6_IJNS7_ILi128EEENS7_ILi96EEENS7_ILi64EEEEEELi256ENS_6half_tEfNS_4arch4Sm90ELb0ELb0ELb1ELb1ELb0ELb0ELb1ELb1ELb0ELb1ELb1ELb0EEENS1_21CollectiveEpilogueFwdINS6_IJSA_NS7_ILi256EEESB_EEES9_SE_SG_Li256ELb1ELb1ELb1ELb0EEENS1_36VarlenDynamicPersistentTileSchedulerILi128ELi96ELi256ELi128ELb1ELb1ELb1ELb0ELb1ELb1EEEEEEEEEvNT_6ParamsE:
[----:B------:R-:W-:Y:S01]  /*0000*/  LDC R1, c[0x0][0x37c] ;  /* 0x0000df00ff017b82 */ /* 0x000fe20000000800 */
[----:B------:R-:W-:Y:S05]  /*0010*/  EXIT ;  /* 0x000000000000794d */ /* 0x000fea0003800000 */
.L_x_31:
        /* <DEDUP_REMOVED lines=14> */
.L_x_76:


//--------------------- .text._ZN7cutlass13device_kernelIN5flash11enable_sm90INS1_16FlashAttnFwdSm90INS1_25CollectiveMainloopFwdSm90ILi2EN4cute5tupleIJNS5_1CILi1EEES8_S8_EEENS6_IJNS7_ILi128EEENS7_ILi96EEENS7_ILi64EEEEEELi256ENS_6half_tEfNS_4arch4Sm90ELb0ELb0ELb1ELb1ELb0ELb1ELb1ELb1ELb0ELb1ELb1ELb0EEENS1_21CollectiveEpilogueFwdINS6_IJSA_NS7_ILi256EEESB_EEES9_SE_SG_Li256ELb1ELb1ELb1ELb0EEENS1_36VarlenDynamicPersistentTileSchedulerILi128ELi96ELi256ELi128ELb1ELb1ELb1ELb0ELb1ELb1EEEEEEEEEvNT_6ParamsE --------------------------
	.section	.text._ZN7cutlass13device_kernelIN5flash11enable_sm90INS1_16FlashAttnFwdSm90INS1_25CollectiveMainloopFwdSm90ILi2EN4cute5tupleIJNS5_1CILi1EEES8_S8_EEENS6_IJNS7_ILi128EEENS7_ILi96EEENS7_ILi64EEEEEELi256ENS_6half_tEfNS_4arch4Sm90ELb0ELb0ELb1ELb1ELb0ELb1ELb1ELb1ELb0ELb1ELb1ELb0EEENS1_21CollectiveEpilogueFwdINS6_IJSA_NS7_ILi256EEESB_EEES9_SE_SG_Li256ELb1ELb1ELb1ELb0EEENS1_36VarlenDynamicPersistentTileSchedulerILi128ELi96ELi256ELi128ELb1ELb1ELb1ELb0ELb1ELb1EEEEEEEEEvNT_6ParamsE,"ax",@progbits
	.align	128
.text._ZN7cutlass13device_kernelIN5flash11enable_sm90INS1_16FlashAttnFwdSm90INS1_25CollectiveMainloopFwdSm90ILi2EN4cute5tupleIJNS5_1CILi1EEES8_S8_EEENS6_IJNS7_ILi128EEENS7_ILi96EEENS7_ILi64EEEEEELi256ENS_6half_tEfNS_4arch4Sm90ELb0ELb0ELb1ELb1ELb0ELb1ELb1ELb1ELb0ELb1ELb1ELb0EEENS1_21CollectiveEpilogueFwdINS6_IJSA_NS7_ILi256EEESB_EEES9_SE_SG_Li256ELb1ELb1ELb1ELb0EEENS1_36VarlenDynamicPersistentTileSchedulerILi128ELi96ELi256ELi128ELb1ELb1ELb1ELb0ELb1ELb1EEEEEEEEEvNT_6ParamsE:
        .type           _ZN7cutlass13device_kernelIN5flash11enable_sm90INS1_16FlashAttnFwdSm90INS1_25CollectiveMainloopFwdSm90ILi2EN4cute5tupleIJNS5_1CILi1EEES8_S8_EEENS6_IJNS7_ILi128EEENS7_ILi96EEENS7_ILi64EEEEEELi256ENS_6half_tEfNS_4arch4Sm90ELb0ELb0ELb1ELb1ELb0ELb1ELb1ELb1ELb0ELb1ELb1ELb0EEENS1_21CollectiveEpilogueFwdINS6_IJSA_NS7_ILi256EEESB_EEES9_SE_SG_Li256ELb1ELb1ELb1ELb0EEENS1_36VarlenDynamicPersistentTileSchedulerILi128ELi96ELi256ELi128ELb1ELb1ELb1ELb0ELb1ELb1EEEEEEEEEvNT_6ParamsE,@function
        .size           _ZN7cutlass13device_kernelIN5flash11enable_sm90INS1_16FlashAttnFwdSm90INS1_25CollectiveMainloopFwdSm90ILi2EN4cute5tupleIJNS5_1CILi1EEES8_S8_EEENS6_IJNS7_ILi128EEENS7_ILi96EEENS7_ILi64EEEEEELi256ENS_6half_tEfNS_4arch4Sm90ELb0ELb0ELb1ELb1ELb0ELb1ELb1ELb1ELb0ELb1ELb1ELb0EEENS1_21CollectiveEpilogueFwdINS6_IJSA_NS7_ILi256EEESB_EEES9_SE_SG_Li256ELb1ELb1ELb1ELb0EEENS1_36VarlenDynamicPersistentTileSchedulerILi128ELi96ELi256ELi128ELb1ELb1ELb1ELb0ELb1ELb1EEEEEEEEEvNT_6ParamsE,(.L_x_77 - _ZN7cutlass13device_kernelIN5flash11enable_sm90INS1_16FlashAttnFwdSm90INS1_25CollectiveMainloopFwdSm90ILi2EN4cute5tupleIJNS5_1CILi1EEES8_S8_EEENS6_IJNS7_ILi128EEENS7_ILi96EEENS7_ILi64EEEEEELi256ENS_6half_tEfNS_4arch4Sm90ELb0ELb0ELb1ELb1ELb0ELb1ELb1ELb1ELb0ELb1ELb1ELb0EEENS1_21CollectiveEpilogueFwdINS6_IJSA_NS7_ILi256EEESB_EEES9_SE_SG_Li256ELb1ELb1ELb1ELb0EEENS1_36VarlenDynamicPersistentTileSchedulerILi128ELi96ELi256ELi128ELb1ELb1ELb1ELb0ELb1ELb1EEEEEEEEEvNT_6ParamsE)
        .other          _ZN7cutlass13device_kernelIN5flash11enable_sm90INS1_16FlashAttnFwdSm90INS1_25CollectiveMainloopFwdSm90ILi2EN4cute5tupleIJNS5_1CILi1EEES8_S8_EEENS6_IJNS7_ILi128EEENS7_ILi96EEENS7_ILi64EEEEEELi256ENS_6half_tEfNS_4arch4Sm90ELb0ELb0ELb1ELb1ELb0ELb1ELb1ELb1ELb0ELb1ELb1ELb0EEENS1_21CollectiveEpilogueFwdINS6_IJSA_NS7_ILi256EEESB_EEES9_SE_SG_Li256ELb1ELb1ELb1ELb0EEENS1_36VarlenDynamicPersistentTileSchedulerILi128ELi96ELi256ELi128ELb1ELb1ELb1ELb0ELb1ELb1EEEEEEEEEvNT_6ParamsE,@"STO_CUDA_ENTRY STV_DEFAULT"
_ZN7cutlass13device_kernelIN5flash11enable_sm90INS1_16FlashAttnFwdSm90INS1_25CollectiveMainloopFwdSm90ILi2EN4cute5tupleIJNS5_1CILi1EEES8_S8_EEENS6_IJNS7_ILi128EEENS7_ILi96EEENS7_ILi64EEEEEELi256ENS_6half_tEfNS_4arch4Sm90ELb0ELb0ELb1ELb1ELb0ELb1ELb1ELb1ELb0ELb1ELb1ELb0EEENS1_21CollectiveEpilogueFwdINS6_IJSA_NS7_ILi256EEESB_EEES9_SE_SG_Li256ELb1ELb1ELb1ELb0EEENS1_36VarlenDynamicPersistentTileSchedulerILi128ELi96ELi256ELi128ELb1ELb1ELb1ELb0ELb1ELb1EEEEEEEEEvNT_6ParamsE:
[----:B------:R-:W-:Y:S01]  /*0000*/  LDC R1, c[0x0][0x37c] ;  /* 0x0000df00ff017b82 */ /* 0x000fe20000000800 */
[----:B------:R-:W-:Y:S05]  /*0010*/  EXIT ;  /* 0x000000000000794d */ /* 0x000fea0003800000 */
.L_x_32:
        /* <DEDUP_REMOVED lines=14> */
.L_x_77:


//--------------------- .text._ZN7cutlass13device_kernelIN5flash11enable_sm90INS1_16FlashAttnFwdSm90INS1_25CollectiveMainloopFwdSm90ILi2EN4cute5tupleIJNS5_1CILi1EEES8_S8_EEENS6_IJNS7_ILi128EEENS7_ILi96EEENS7_ILi64EEEEEELi256ENS_6half_tEfNS_4arch4Sm90ELb0ELb1ELb1ELb0ELb0ELb0ELb0ELb1ELb0ELb1ELb1ELb0EEENS1_21CollectiveEpilogueFwdINS6_IJSA_NS7_ILi256EEESB_EEES9_SE_SG_Li256ELb0ELb1ELb1ELb0EEENS1_19SingleTileSchedulerILb0ELb1ELb1ELi128EEEEEEEEEvNT_6ParamsE --------------------------
	.section	.text._ZN7cutlass13device_kernelIN5flash11enable_sm90INS1_16FlashAttnFwdSm90INS1_25CollectiveMainloopFwdSm90ILi2EN4cute5tupleIJNS5_1CILi1EEES8_S8_EEENS6_IJNS7_ILi128EEENS7_ILi96EEENS7_ILi64EEEEEELi256ENS_6half_tEfNS_4arch4Sm90ELb0ELb1ELb1ELb0ELb0ELb0ELb0ELb1ELb0ELb1ELb1ELb0EEENS1_21CollectiveEpilogueFwdINS6_IJSA_NS7_ILi256EEESB_EEES9_SE_SG_Li256ELb0ELb1ELb1ELb0EEENS1_19SingleTileSchedulerILb0ELb1ELb1ELi128EEEEEEEEEvNT_6ParamsE,"ax",@progbits
	.align	128
.text._ZN7cutlass13device_kernelIN5flash11enable_sm90INS1_16FlashAttnFwdSm90INS1_25CollectiveMainloopFwdSm90ILi2EN4cute5tupleIJNS5_1CILi1EEES8_S8_EEENS6_IJNS7_ILi128EEENS7_ILi96EEENS7_ILi64EEEEEELi256ENS_6half_tEfNS_4arch4Sm90ELb0ELb1ELb1ELb0ELb0ELb0ELb0ELb1ELb0ELb1ELb1ELb0EEENS1_21CollectiveEpilogueFwdINS6_IJSA_NS7_ILi256EEESB_EEES9_SE_SG_Li256ELb0ELb1ELb1ELb0EEENS1_19SingleTileSchedulerILb0ELb1ELb1ELi128EEEEEEEEEvNT_6ParamsE:
        .type           _ZN7cutlass13device_kernelIN5flash11enable_sm90INS1_16FlashAttnFwdSm90INS1_25CollectiveMainloopFwdSm90ILi2EN4cute5tupleIJNS5_1CILi1EEES8_S8_EEENS6_IJNS7_ILi128EEENS7_ILi96EEENS7_ILi64EEEEEELi256ENS_6half_tEfNS_4arch4Sm90ELb0ELb1ELb1ELb0ELb0ELb0ELb0ELb1ELb0ELb1ELb1ELb0EEENS1_21CollectiveEpilogueFwdINS6_IJSA_NS7_ILi256EEESB_EEES9_SE_SG_Li256ELb0ELb1ELb1ELb0EEENS1_19SingleTileSchedulerILb0ELb1ELb1ELi128EEEEEEEEEvNT_6ParamsE,@function
        .size           _ZN7cutlass13device_kernelIN5flash11enable_sm90INS1_16FlashAttnFwdSm90INS1_25CollectiveMainloopFwdSm90ILi2EN4cute5tupleIJNS5_1CILi1EEES8_S8_EEENS6_IJNS7_ILi128EEENS7_ILi96EEENS7_ILi64EEEEEELi256ENS_6half_tEfNS_4arch4Sm90ELb0ELb1ELb1ELb0ELb0ELb0ELb0ELb1ELb0ELb1ELb1ELb0EEENS1_21CollectiveEpilogueFwdINS6_IJSA_NS7_ILi256EEESB_EEES9_SE_SG_Li256ELb0ELb1ELb1ELb0EEENS1_19SingleTileSchedulerILb0ELb1ELb1ELi128EEEEEEEEEvNT_6ParamsE,(.L_x_78 - _ZN7cutlass13device_kernelIN5flash11enable_sm90INS1_16FlashAttnFwdSm90INS1_25CollectiveMainloopFwdSm90ILi2EN4cute5tupleIJNS5_1CILi1EEES8_S8_EEENS6_IJNS7_ILi128EEENS7_ILi96EEENS7_ILi64EEEEEELi256ENS_6half_tEfNS_4arch4Sm90ELb0ELb1ELb1ELb0ELb0ELb0ELb0ELb1ELb0ELb1ELb1ELb0EEENS1_21CollectiveEpilogueFwdINS6_IJSA_NS7_ILi256EEESB_EEES9_SE_SG_Li256ELb0ELb1ELb1ELb0EEENS1_19SingleTileSchedulerILb0ELb1ELb1ELi128EEEEEEEEEvNT_6ParamsE)
        .other          _ZN7cutlass13device_kernelIN5flash11enable_sm90INS1_16FlashAttnFwdSm90INS1_25CollectiveMainloopFwdSm90ILi2EN4cute5tupleIJNS5_1CILi1EEES8_S8_EEENS6_IJNS7_ILi128EEENS7_ILi96EEENS7_ILi64EEEEEELi256ENS_6half_tEfNS_4arch4Sm90ELb0ELb1ELb1ELb0ELb0ELb0ELb0ELb1ELb0ELb1ELb1ELb0EEENS1_21CollectiveEpilogueFwdINS6_IJSA_NS7_ILi256EEESB_EEES9_SE_SG_Li256ELb0ELb1ELb1ELb0EEENS1_19SingleTileSchedulerILb0ELb1ELb1ELi128EEEEEEEEEvNT_6ParamsE,@"STO_CUDA_ENTRY STV_DEFAULT"
_ZN7cutlass13device_kernelIN5flash11enable_sm90INS1_16FlashAttnFwdSm90INS1_25CollectiveMainloopFwdSm90ILi2EN4cute5tupleIJNS5_1CILi1EEES8_S8_EEENS6_IJNS7_ILi128EEENS7_ILi96EEENS7_ILi64EEEEEELi256ENS_6half_tEfNS_4arch4Sm90ELb0ELb1ELb1ELb0ELb0ELb0ELb0ELb1ELb0ELb1ELb1ELb0EEENS1_21CollectiveEpilogueFwdINS6_IJSA_NS7_ILi256EEESB_EEES9_SE_SG_Li256ELb0ELb1ELb1ELb0EEENS1_19SingleTileSchedulerILb0ELb1ELb1ELi128EEEEEEEEEvNT_6ParamsE:
[----:B------:R-:W-:Y:S01]  /*0000*/  LDC R1, c[0x0][0x37c] ;  /* 0x0000df00ff017b82 */ /* 0x000fe20000000800 */
[----:B------:R-:W-:Y:S05]  /*0010*/  EXIT ;  /* 0x000000000000794d */ /* 0x000fea0003800000 */
.L_x_33:
        /* <DEDUP_REMOVED lines=14> */
.L_x_78:


//--------------------- .text._ZN7cutlass13device_kernelIN5flash11enable_sm90INS1_16FlashAttnFwdSm90INS1_25CollectiveMainloopFwdSm90ILi2EN4cute5tupleIJNS5_1CILi1EEES8_S8_EEENS6_IJNS7_ILi128EEENS7_ILi96EEENS7_ILi64EEEEEELi256ENS_6half_tEfNS_4arch4Sm90ELb0ELb1ELb1ELb0ELb0ELb0ELb1ELb1ELb0ELb1ELb1ELb0EEENS1_21CollectiveEpilogueFwdINS6_IJSA_NS7_ILi256EEESB_EEES9_SE_SG_Li256ELb0ELb1ELb1ELb0EEENS1_19SingleTileSchedulerILb0ELb1ELb1ELi128EEEEEEEEEvNT_6ParamsE --------------------------
	.section	.text._ZN7cutlass13device_kernelIN5flash11enable_sm90INS1_16FlashAttnFwdSm90INS1_25CollectiveMainloopFwdSm90ILi2EN4cute5tupleIJNS5_1CILi1EEES8_S8_EEENS6_IJNS7_ILi128EEENS7_ILi96EEENS7_ILi64EEEEEELi256ENS_6half_tEfNS_4arch4Sm90ELb0ELb1ELb1ELb0ELb0ELb0ELb1ELb1ELb0ELb1ELb1ELb0EEENS1_21CollectiveEpilogueFwdINS6_IJSA_NS7_ILi256EEESB_EEES9_SE_SG_Li256ELb0ELb1ELb1ELb0EEENS1_19SingleTileSchedulerILb0ELb1ELb1ELi128EEEEEEEEEvNT_6ParamsE,"ax",@progbits
	.align	128
.text._ZN7cutlass13device_kernelIN5flash11enable_sm90INS1_16FlashAttnFwdSm90INS1_25CollectiveMainloopFwdSm90ILi2EN4cute5tupleIJNS5_1CILi1EEES8_S8_EEENS6_IJNS7_ILi128EEENS7_ILi96EEENS7_ILi64EEEEEELi256ENS_6half_tEfNS_4arch4Sm90ELb0ELb1ELb1ELb0ELb0ELb0ELb1ELb1ELb0ELb1ELb1ELb0EEENS1_21CollectiveEpilogueFwdINS6_IJSA_NS7_ILi256EEESB_EEES9_SE_SG_Li256ELb0ELb1ELb1ELb0EEENS1_19SingleTileSchedulerILb0ELb1ELb1ELi128EEEEEEEEEvNT_6ParamsE:
        .type           _ZN7cutlass13device_kernelIN5flash11enable_sm90INS1_16FlashAttnFwdSm90INS1_25CollectiveMainloopFwdSm90ILi2EN4cute5tupleIJNS5_1CILi1EEES8_S8_EEENS6_IJNS7_ILi128EEENS7_ILi96EEENS7_ILi64EEEEEELi256ENS_6half_tEfNS_4arch4Sm90ELb0ELb1ELb1ELb0ELb0ELb0ELb1ELb1ELb0ELb1ELb1ELb0EEENS1_21CollectiveEpilogueFwdINS6_IJSA_NS7_ILi256EEESB_EEES9_SE_SG_Li256ELb0ELb1ELb1ELb0EEENS1_19SingleTileSchedulerILb0ELb1ELb1ELi128EEEEEEEEEvNT_6ParamsE,@function
        .size           _ZN7cutlass13device_kernelIN5flash11enable_sm90INS1_16FlashAttnFwdSm90INS1_25CollectiveMainloopFwdSm90ILi2EN4cute5tupleIJNS5_1CILi1EEES8_S8_EEENS6_IJNS7_ILi128EEENS7_ILi96EEENS7_ILi64EEEEEELi256ENS_6half_tEfNS_4arch4Sm90ELb0ELb1ELb1ELb0ELb0ELb0ELb1ELb1ELb0ELb1ELb1ELb0EEENS1_21CollectiveEpilogueFwdINS6_IJSA_NS7_ILi256EEESB_EEES9_SE_SG_Li256ELb0ELb1ELb1ELb0EEENS1_19SingleTileSchedulerILb0ELb1ELb1ELi128EEEEEEEEEvNT_6ParamsE,(.L_x_79 - _ZN7cutlass13device_kernelIN5flash11enable_sm90INS1_16FlashAttnFwdSm90INS1_25CollectiveMainloopFwdSm90ILi2EN4cute5tupleIJNS5_1CILi1EEES8_S8_EEENS6_IJNS7_ILi128EEENS7_ILi96EEENS7_ILi64EEEEEELi256ENS_6half_tEfNS_4arch4Sm90ELb0ELb1ELb1ELb0ELb0ELb0ELb1ELb1ELb0ELb1ELb1ELb0EEENS1_21CollectiveEpilogueFwdINS6_IJSA_NS7_ILi256EEESB_EEES9_SE_SG_Li256ELb0ELb1ELb1ELb0EEENS1_19SingleTileSchedulerILb0ELb1ELb1ELi128EEEEEEEEEvNT_6ParamsE)
        .other          _ZN7cutlass13device_kernelIN5flash11enable_sm90INS1_16FlashAttnFwdSm90INS1_25CollectiveMainloopFwdSm90ILi2EN4cute5tupleIJNS5_1CILi1EEES8_S8_EEENS6_IJNS7_ILi128EEENS7_ILi96EEENS7_ILi64EEEEEELi256ENS_6half_tEfNS_4arch4Sm90ELb0ELb1ELb1ELb0ELb0ELb0ELb1ELb1ELb0ELb1ELb1ELb0EEENS1_21CollectiveEpilogueFwdINS6_IJSA_NS7_ILi256EEESB_EEES9_SE_SG_Li256ELb0ELb1ELb1ELb0EEENS1_19SingleTileSchedulerILb0ELb1ELb1ELi128EEEEEEEEEvNT_6ParamsE,@"STO_CUDA_ENTRY STV_DEFAULT"
_ZN7cutlass13device_kernelIN5flash11enable_sm90INS1_16FlashAttnFwdSm90INS1_25CollectiveMainloopFwdSm90ILi2EN4cute5tupleIJNS5_1CILi1EEES8_S8_EEENS6_IJNS7_ILi128EEENS7_ILi96EEENS7_ILi64EEEEEELi256ENS_6half_tEfNS_4arch4Sm90ELb0ELb1ELb1ELb0ELb0ELb0ELb1ELb1ELb0ELb1ELb1ELb0EEENS1_21CollectiveEpilogueFwdINS6_IJSA_NS7_ILi256EEESB_EEES9_SE_SG_Li256ELb0ELb1ELb1ELb0EEENS1_19SingleTileSchedulerILb0ELb1ELb1ELi128EEEEEEEEEvNT_6ParamsE:
[----:B------:R-:W-:Y:S01]  /*0000*/  LDC R1, c[0x0][0x37c] ;  /* 0x0000df00ff017b82 */ /* 0x000fe20000000800 */
[----:B------:R-:W-:Y:S05]  /*0010*/  EXIT ;  /* 0x000000000000794d */ /* 0x000fea0003800000 */
.L_x_34:
        /* <DEDUP_REMOVED lines=14> */
.L_x_79:


//--------------------- .text._ZN7cutlass13device_kernelIN5flash11enable_sm90INS1_16FlashAttnFwdSm90INS1_25CollectiveMainloopFwdSm90ILi2EN4cute5tupleIJNS5_1CILi1EEES8_S8_EEENS6_IJNS7_ILi128EEENS7_ILi96EEENS7_ILi64EEEEEELi256ENS_6half_tEfNS_4arch4Sm90ELb0ELb1ELb1ELb1ELb0ELb0ELb0ELb1ELb0ELb1ELb1ELb0EEENS1_21CollectiveEpilogueFwdINS6_IJSA_NS7_ILi256EEESB_EEES9_SE_SG_Li256ELb1ELb1ELb1ELb0EEENS1_36VarlenDynamicPersistentTileSchedulerILi128ELi96ELi256ELi128ELb1ELb1ELb1ELb1ELb0ELb1EEEEEEEEEvNT_6ParamsE --------------------------
	.section	.text._ZN7cutlass13device_kernelIN5flash11enable_sm90INS1_16FlashAttnFwdSm90INS1_25CollectiveMainloopFwdSm90ILi2EN4cute5tupleIJNS5_1CILi1EEES8_S8_EEENS6_IJNS7_ILi128EEENS7_ILi96EEENS7_ILi64EEEEEELi256ENS_6half_tEfNS_4arch4Sm90ELb0ELb1ELb1ELb1ELb0ELb0ELb0ELb1ELb0ELb1ELb1ELb0EEENS1_21CollectiveEpilogueFwdINS6_IJSA_NS7_ILi256EEESB_EEES9_SE_SG_Li256ELb1ELb1ELb1ELb0EEENS1_36VarlenDynamicPersistentTileSchedulerILi128ELi96ELi256ELi128ELb1ELb1ELb1ELb1ELb0ELb1EEEEEEEEEvNT_6ParamsE,"ax",@progbits
	.align	128
.text._ZN7cutlass13device_kernelIN5flash11enable_sm90INS1_16FlashAttnFwdSm90INS1_25CollectiveMainloopFwdSm90ILi2EN4cute5tupleIJNS5_1CILi1EEES8_S8_EEENS6_IJNS7_ILi128EEENS7_ILi96EEENS7_ILi64EEEEEELi256ENS_6half_tEfNS_4arch4Sm90ELb0ELb1ELb1ELb1ELb0ELb0ELb0ELb1ELb0ELb1ELb1ELb0EEENS1_21CollectiveEpilogueFwdINS6_IJSA_NS7_ILi256EEESB_EEES9_SE_SG_Li256ELb1ELb1ELb1ELb0EEENS1_36VarlenDynamicPersistentTileSchedulerILi128ELi96ELi256ELi128ELb1ELb1ELb1ELb1ELb0ELb1EEEEEEEEEvNT_6ParamsE:
        .type           _ZN7cutlass13device_kernelIN5flash11enable_sm90INS1_16FlashAttnFwdSm90INS1_25CollectiveMainloopFwdSm90ILi2EN4cute5tupleIJNS5_1CILi1EEES8_S8_EEENS6_IJNS7_ILi128EEENS7_ILi96EEENS7_ILi64EEEEEELi256ENS_6half_tEfNS_4arch4Sm90ELb0ELb1ELb1ELb1ELb0ELb0ELb0ELb1ELb0ELb1ELb1ELb0EEENS1_21CollectiveEpilogueFwdINS6_IJSA_NS7_ILi256EEESB_EEES9_SE_SG_Li256ELb1ELb1ELb1ELb0EEENS1_36VarlenDynamicPersistentTileSchedulerILi128ELi96ELi256ELi128ELb1ELb1ELb1ELb1ELb0ELb1EEEEEEEEEvNT_6ParamsE,@function
        .size           _ZN7cutlass13device_kernelIN5flash11enable_sm90INS1_16FlashAttnFwdSm90INS1_25CollectiveMainloopFwdSm90ILi2EN4cute5tupleIJNS5_1CILi1EEES8_S8_EEENS6_IJNS7_ILi128EEENS7_ILi96EEENS7_ILi64EEEEEELi256ENS_6half_tEfNS_4arch4Sm90ELb0ELb1ELb1ELb1ELb0ELb0ELb0ELb1ELb0ELb1ELb1ELb0EEENS1_21CollectiveEpilogueFwdINS6_IJSA_NS7_ILi256EEESB_EEES9_SE_SG_Li256ELb1ELb1ELb1ELb0EEENS1_36VarlenDynamicPersistentTileSchedulerILi128ELi96ELi256ELi128ELb1ELb1ELb1ELb1ELb0ELb1EEEEEEEEEvNT_6ParamsE,(.L_x_80 - _ZN7cutlass13device_kernelIN5flash11enable_sm90INS1_16FlashAttnFwdSm90INS1_25CollectiveMainloopFwdSm90ILi2EN4cute5tupleIJNS5_1CILi1EEES8_S8_EEENS6_IJNS7_ILi128EEENS7_ILi96EEENS7_ILi64EEEEEELi256ENS_6half_tEfNS_4arch4Sm90ELb0ELb1ELb1ELb1ELb0ELb0ELb0ELb1ELb0ELb1ELb1ELb0EEENS1_21CollectiveEpilogueFwdINS6_IJSA_NS7_ILi256EEESB_EEES9_SE_SG_Li256ELb1ELb1ELb1ELb0EEENS1_36VarlenDynamicPersistentTileSchedulerILi128ELi96ELi256ELi128ELb1ELb1ELb1ELb1ELb0ELb1EEEEEEEEEvNT_6ParamsE)
        .other          _ZN7cutlass13device_kernelIN5flash11enable_sm90INS1_16FlashAttnFwdSm90INS1_25CollectiveMainloopFwdSm90ILi2EN4cute5tupleIJNS5_1CILi1EEES8_S8_EEENS6_IJNS7_ILi128EEENS7_ILi96EEENS7_ILi64EEEEEELi256ENS_6half_tEfNS_4arch4Sm90ELb0ELb1ELb1ELb1ELb0ELb0ELb0ELb1ELb0ELb1ELb1ELb0EEENS1_21CollectiveEpilogueFwdINS6_IJSA_NS7_ILi256EEESB_EEES9_SE_SG_Li256ELb1ELb1ELb1ELb0EEENS1_36VarlenDynamicPersistentTileSchedulerILi128ELi96ELi256ELi128ELb1ELb1ELb1ELb1ELb0ELb1EEEEEEEEEvNT_6ParamsE,@"STO_CUDA_ENTRY STV_DEFAULT"
_ZN7cutlass13device_kernelIN5flash11enable_sm90INS1_16FlashAttnFwdSm90INS1_25CollectiveMainloopFwdSm90ILi2EN4cute5tupleIJNS5_1CILi1EEES8_S8_EEENS6_IJNS7_ILi128EEENS7_ILi96EEENS7_ILi64EEEEEELi256ENS_6half_tEfNS_4arch4Sm90ELb0ELb1ELb1ELb1ELb0ELb0ELb0ELb1ELb0ELb1ELb1ELb0EEENS1_21CollectiveEpilogueFwdINS6_IJSA_NS7_ILi256EEESB_EEES9_SE_SG_Li256ELb1ELb1ELb1ELb0EEENS1_36VarlenDynamicPersistentTileSchedulerILi128ELi96ELi256ELi128ELb1ELb1ELb1ELb1ELb0ELb1EEEEEEEEEvNT_6ParamsE:
[----:B------:R-:W-:Y:S01]  /*0000*/  LDC R1, c[0x0][0x37c] ;  /* 0x0000df00ff017b82 */ /* 0x000fe20000000800 */
[----:B------:R-:W-:Y:S05]  /*0010*/  EXIT ;  /* 0x000000000000794d */ /* 0x000fea0003800000 */
.L_x_35:
        /* <DEDUP_REMOVED lines=14> */
.L_x_80:


//--------------------- .text._ZN7cutlass13device_kernelIN5flash11enable_sm90INS1_16FlashAttnFwdSm90INS1_25CollectiveMainloopFwdSm90ILi2EN4cute5tupleIJNS5_1CILi1EEES8_S8_EEENS6_IJNS7_ILi128EEENS7_ILi96EEENS7_ILi64EEEEEELi256ENS_6half_tEfNS_4arch4Sm90ELb0ELb1ELb1ELb1ELb0ELb1ELb0ELb1ELb0ELb1ELb1ELb0EEENS1_21CollectiveEpilogueFwdINS6_IJSA_NS7_ILi256EEESB_EEES9_SE_SG_Li256ELb1ELb1ELb1ELb0EEENS1_36VarlenDynamicPersistentTileSchedulerILi128ELi96ELi256ELi128ELb1ELb1ELb1ELb1ELb0ELb1EEEEEEEEEvNT_6ParamsE --------------------------
	.section	.text._ZN7cutlass13device_kernelIN5flash11enable_sm90INS1_16FlashAttnFwdSm90INS1_25CollectiveMainloopFwdSm90ILi2EN4cute5tupleIJNS5_1CILi1EEES8_S8_EEENS6_IJNS7_ILi128EEENS7_ILi96EEENS7_ILi64EEEEEELi256ENS_6half_tEfNS_4arch4Sm90ELb0ELb1ELb1ELb1ELb0ELb1ELb0ELb1ELb0ELb1ELb1ELb0EEENS1_21CollectiveEpilogueFwdINS6_IJSA_NS7_ILi256EEESB_EEES9_SE_SG_Li256ELb1ELb1ELb1ELb0EEENS1_36VarlenDynamicPersistentTileSchedulerILi128ELi96ELi256ELi128ELb1ELb1ELb1ELb1ELb0ELb1EEEEEEEEEvNT_6ParamsE,"ax",@progbits
	.align	128
.text._ZN7cutlass13device_kernelIN5flash11enable_sm90INS1_16FlashAttnFwdSm90INS1_25CollectiveMainloopFwdSm90ILi2EN4cute5tupleIJNS5_1CILi1EEES8_S8_EEENS6_IJNS7_ILi128EEENS7_ILi96EEENS7_ILi64EEEEEELi256ENS_6half_tEfNS_4arch4Sm90ELb0ELb1ELb1ELb1ELb0ELb1ELb0ELb1ELb0ELb1ELb1ELb0EEENS1_21CollectiveEpilogueFwdINS6_IJSA_NS7_ILi256EEESB_EEES9_SE_SG_Li256ELb1ELb1ELb1ELb0EEENS1_36VarlenDynamicPersistentTileSchedulerILi128ELi96ELi256ELi128ELb1ELb1ELb1ELb1ELb0ELb1EEEEEEEEEvNT_6ParamsE:
        .type           _ZN7cutlass13device_kernelIN5flash11enable_sm90INS1_16FlashAttnFwdSm90INS1_25CollectiveMainloopFwdSm90ILi2EN4cute5tupleIJNS5_1CILi1EEES8_S8_EEENS6_IJNS7_ILi128EEENS7_ILi96EEENS7_ILi64EEEEEELi256ENS_6half_tEfNS_4arch4Sm90ELb0ELb1ELb1ELb1ELb0ELb1ELb0ELb1ELb0ELb1ELb1ELb0EEENS1_21CollectiveEpilogueFwdINS6_IJSA_NS7_ILi256EEESB_EEES9_SE_SG_Li256ELb1ELb1ELb1ELb0EEENS1_36VarlenDynamicPersistentTileSchedulerILi128ELi96ELi256ELi128ELb1ELb1ELb1ELb1ELb0ELb1EEEEEEEEEvNT_6ParamsE,@function
        .size           _ZN7cutlass13device_kernelIN5flash11enable_sm90INS1_16FlashAttnFwdSm90INS1_25CollectiveMainloopFwdSm90ILi2EN4cute5tupleIJNS5_1CILi1EEES8_S8_EEENS6_IJNS7_ILi128EEENS7_ILi96EEENS7_ILi64EEEEEELi256ENS_6half_tEfNS_4arch4Sm90ELb0ELb1ELb1ELb1ELb0ELb1ELb0ELb1ELb0ELb1ELb1ELb0EEENS1_21CollectiveEpilogueFwdINS6_IJSA_NS7_ILi256EEESB_EEES9_SE_SG_Li256ELb1ELb1ELb1ELb0EEENS1_36VarlenDynamicPersistentTileSchedulerILi128ELi96ELi256ELi128ELb1ELb1ELb1ELb1ELb0ELb1EEEEEEEEEvNT_6ParamsE,(.L_x_81 - _ZN7cutlass13device_kernelIN5flash11enable_sm90INS1_16FlashAttnFwdSm90INS1_25CollectiveMainloopFwdSm90ILi2EN4cute5tupleIJNS5_1CILi1EEES8_S8_EEENS6_IJNS7_ILi128EEENS7_ILi96EEENS7_ILi64EEEEEELi256ENS_6half_tEfNS_4arch4Sm90ELb0ELb1ELb1ELb1ELb0ELb1ELb0ELb1ELb0ELb1ELb1ELb0EEENS1_21CollectiveEpilogueFwdINS6_IJSA_NS7_ILi256EEESB_EEES9_SE_SG_Li256ELb1ELb1ELb1ELb0EEENS1_36VarlenDynamicPersistentTileSchedulerILi128ELi96ELi256ELi128ELb1ELb1ELb1ELb1ELb0ELb1EEEEEEEEEvNT_6ParamsE)
        .other          _ZN7cutlass13device_kernelIN5flash11enable_sm90INS1_16FlashAttnFwdSm90INS1_25CollectiveMainloopFwdSm90ILi2EN4cute5tupleIJNS5_1CILi1EEES8_S8_EEENS6_IJNS7_ILi128EEENS7_ILi96EEENS7_ILi64EEEEEELi256ENS_6half_tEfNS_4arch4Sm90ELb0ELb1ELb1ELb1ELb0ELb1ELb0ELb1ELb0ELb1ELb1ELb0EEENS1_21CollectiveEpilogueFwdINS6_IJSA_NS7_ILi256EEESB_EEES9_SE_SG_Li256ELb1ELb1ELb1ELb0EEENS1_36VarlenDynamicPersistentTileSchedulerILi128ELi96ELi256ELi128ELb1ELb1ELb1ELb1ELb0ELb1EEEEEEEEEvNT_6ParamsE,@"STO_CUDA_ENTRY STV_DEFAULT"
_ZN7cutlass13device_kernelIN5flash11enable_sm90INS1_16FlashAttnFwdSm90INS1_25CollectiveMainloopFwdSm90ILi2EN4cute5tupleIJNS5_1CILi1EEES8_S8_EEENS6_IJNS7_ILi128EEENS7_ILi96EEENS7_ILi64EEEEEELi256ENS_6half_tEfNS_4arch4Sm90ELb0ELb1ELb1ELb1ELb0ELb1ELb0ELb1ELb0ELb1ELb1ELb0EEENS1_21CollectiveEpilogueFwdINS6_IJSA_NS7_ILi256EEESB_EEES9_SE_SG_Li256ELb1ELb1ELb1ELb0EEENS1_36VarlenDynamicPersistentTileSchedulerILi128ELi96ELi256ELi128ELb1ELb1ELb1ELb1ELb0ELb1EEEEEEEEEvNT_6ParamsE:
[----:B------:R-:W-:Y:S01]  /*0000*/  LDC R1, c[0x0][0x37c] ;  /* 0x0000df00ff017b82 */ /* 0x000fe20000000800 */
[----:B------:R-:W-:Y:S05]  /*0010*/  EXIT ;  /* 0x000000000000794d */ /* 0x000fea0003800000 */
.L_x_36:
        /* <DEDUP_REMOVED lines=14> */
.L_x_81:


//--------------------- .text._ZN7cutlass13device_kernelIN5flash11enable_sm90INS1_16FlashAttnFwdSm90INS1_25CollectiveMainloopFwdSm90ILi2EN4cute5tupleIJNS5_1CILi1EEES8_S8_EEENS6_IJNS7_ILi128EEENS7_ILi96EEENS7_ILi64EEEEEELi256ENS_6half_tEfNS_4arch4Sm90ELb0ELb1ELb1ELb1ELb0ELb0ELb1ELb1ELb0ELb1ELb1ELb0EEENS1_21CollectiveEpilogueFwdINS6_IJSA_NS7_ILi256EEESB_EEES9_SE_SG_Li256ELb1ELb1ELb1ELb0EEENS1_36VarlenDynamicPersistentTileSchedulerILi128ELi96ELi256ELi128ELb1ELb1ELb1ELb1ELb0ELb1EEEEEEEEEvNT_6ParamsE --------------------------
	.section	.text._ZN7cutlass13device_kernelIN5flash11enable_sm90INS1_16FlashAttnFwdSm90INS1_25CollectiveMainloopFwdSm90ILi2EN4cute5tupleIJNS5_1CILi1EEES8_S8_EEENS6_IJNS7_ILi128EEENS7_ILi96EEENS7_ILi64EEEEEELi256ENS_6half_tEfNS_4arch4Sm90ELb0ELb1ELb1ELb1ELb0ELb0ELb1ELb1ELb0ELb1ELb1ELb0EEENS1_21CollectiveEpilogueFwdINS6_IJSA_NS7_ILi256EEESB_EEES9_SE_SG_Li256ELb1ELb1ELb1ELb0EEENS1_36VarlenDynamicPersistentTileSchedulerILi128ELi96ELi256ELi128ELb1ELb1ELb1ELb1ELb0ELb1EEEEEEEEEvNT_6ParamsE,"ax",@progbits
	.align	128
.text._ZN7cutlass13device_kernelIN5flash11enable_sm90INS1_16FlashAttnFwdSm90INS1_25CollectiveMainloopFwdSm90ILi2EN4cute5tupleIJNS5_1CILi1EEES8_S8_EEENS6_IJNS7_ILi128EEENS7_ILi96EEENS7_ILi64EEEEEELi256ENS_6half_tEfNS_4arch4Sm90ELb0ELb1ELb1ELb1ELb0ELb0ELb1ELb1ELb0ELb1ELb1ELb0EEENS1_21CollectiveEpilogueFwdINS6_IJSA_NS7_ILi256EEESB_EEES9_SE_SG_Li256ELb1ELb1ELb1ELb0EEENS1_36VarlenDynamicPersistentTileSchedulerILi128ELi96ELi256ELi128ELb1ELb1ELb1ELb1ELb0ELb1EEEEEEEEEvNT_6ParamsE:
        .type           _ZN7cutlass13device_kernelIN5flash11enable_sm90INS1_16FlashAttnFwdSm90INS1_25CollectiveMainloopFwdSm90ILi2EN4cute5tupleIJNS5_1CILi1EEES8_S8_EEENS6_IJNS7_ILi128EEENS7_ILi96EEENS7_ILi64EEEEEELi256ENS_6half_tEfNS_4arch4Sm90ELb0ELb1ELb1ELb1ELb0ELb0ELb1ELb1ELb0ELb1ELb1ELb0EEENS1_21CollectiveEpilogueFwdINS6_IJSA_NS7_ILi256EEESB_EEES9_SE_SG_Li256ELb1ELb1ELb1ELb0EEENS1_36VarlenDynamicPersistentTileSchedulerILi128ELi96ELi256ELi128ELb1ELb1ELb1ELb1ELb0ELb1EEEEEEEEEvNT_6ParamsE,@function
        .size           _ZN7cutlass13device_kernelIN5flash11enable_sm90INS1_16FlashAttnFwdSm90INS1_25CollectiveMainloopFwdSm90ILi2EN4cute5tupleIJNS5_1CILi1EEES8_S8_EEENS6_IJNS7_ILi128EEENS7_ILi96EEENS7_ILi64EEEEEELi256ENS_6half_tEfNS_4arch4Sm90ELb0ELb1ELb1ELb1ELb0ELb0ELb1ELb1ELb0ELb1ELb1ELb0EEENS1_21CollectiveEpilogueFwdINS6_IJSA_NS7_ILi256EEESB_EEES9_SE_SG_Li256ELb1ELb1ELb1ELb0EEENS1_36VarlenDynamicPersistentTileSchedulerILi128ELi96ELi256ELi128ELb1ELb1ELb1ELb1ELb0ELb1EEEEEEEEEvNT_6ParamsE,(.L_x_82 - _ZN7cutlass13device_kernelIN5flash11enable_sm90INS1_16FlashAttnFwdSm90INS1_25CollectiveMainloopFwdSm90ILi2EN4cute5tupleIJNS5_1CILi1EEES8_S8_EEENS6_IJNS7_ILi128EEENS7_ILi96EEENS7_ILi64EEEEEELi256ENS_6half_tEfNS_4arch4Sm90ELb0ELb1ELb1ELb1ELb0ELb0ELb1ELb1ELb0ELb1ELb1ELb0EEENS1_21CollectiveEpilogueFwdINS6_IJSA_NS7_ILi256EEESB_EEES9_SE_SG_Li256ELb1ELb1ELb1ELb0EEENS1_36VarlenDynamicPersistentTileSchedulerILi128ELi96ELi256ELi128ELb1ELb1ELb1ELb1ELb0ELb1EEEEEEEEEvNT_6ParamsE)
        .other          _ZN7cutlass13device_kernelIN5flash11enable_sm90INS1_16FlashAttnFwdSm90INS1_25CollectiveMainloopFwdSm90ILi2EN4cute5tupleIJNS5_1CILi1EEES8_S8_EEENS6_IJNS7_ILi128EEENS7_ILi96EEENS7_ILi64EEEEEELi256ENS_6half_tEfNS_4arch4Sm90ELb0ELb1ELb1ELb1ELb0ELb0ELb1ELb1ELb0ELb1ELb1ELb0EEENS1_21CollectiveEpilogueFwdINS6_IJSA_NS7_ILi256EEESB_EEES9_SE_SG_Li256ELb1ELb1ELb1ELb0EEENS1_36VarlenDynamicPersistentTileSchedulerILi128ELi96ELi256ELi128ELb1ELb1ELb1ELb1ELb0ELb1EEEEEEEEEvNT_6ParamsE,@"STO_CUDA_ENTRY STV_DEFAULT"
_ZN7cutlass13device_kernelIN5flash11enable_sm90INS1_16FlashAttnFwdSm90INS1_25CollectiveMainloopFwdSm90ILi2EN4cute5tupleIJNS5_1CILi1EEES8_S8_EEENS6_IJNS7_ILi128EEENS7_ILi96EEENS7_ILi64EEEEEELi256ENS_6half_tEfNS_4arch4Sm90ELb0ELb1ELb1ELb1ELb0ELb0ELb1ELb1ELb0ELb1ELb1ELb0EEENS1_21CollectiveEpilogueFwdINS6_IJSA_NS7_ILi256EEESB_EEES9_SE_SG_Li256ELb1ELb1ELb1ELb0EEENS1_36VarlenDynamicPersistentTileSchedulerILi128ELi96ELi256ELi128ELb1ELb1ELb1ELb1ELb0ELb1EEEEEEEEEvNT_6ParamsE:
[----:B------:R-:W-:Y:S01]  /*0000*/  LDC R1, c[0x0][0x37c] ;  /* 0x0000df00ff017b82 */ /* 0x000fe20000000800 */
[----:B------:R-:W-:Y:S05]  /*0010*/  EXIT ;  /* 0x000000000000794d */ /* 0x000fea0003800000 */
.L_x_37:
        /* <DEDUP_REMOVED lines=14> */
.L_x_82:


//--------------------- .text._ZN7cutlass13device_kernelIN5flash11enable_sm90INS1_16FlashAttnFwdSm90INS1_25CollectiveMainloopFwdSm90ILi2EN4cute5tupleIJNS5_1CILi1EEES8_S8_EEENS6_IJNS7_ILi128EEENS7_ILi96EEENS7_ILi64EEEEEELi256ENS_6half_tEfNS_4arch4Sm90ELb0ELb1ELb1ELb1ELb0ELb1ELb1ELb1ELb0ELb1ELb1ELb0EEENS1_21CollectiveEpilogueFwdINS6_IJSA_NS7_ILi256EEESB_EEES9_SE_SG_Li256ELb1ELb1ELb1ELb0EEENS1_36VarlenDynamicPersistentTileSchedulerILi128ELi96ELi256ELi128ELb1ELb1ELb1ELb1ELb0ELb1EEEEEEEEEvNT_6ParamsE --------------------------
	.section	.text._ZN7cutlass13device_kernelIN5flash11enable_sm90INS1_16FlashAttnFwdSm90INS1_25CollectiveMainloopFwdSm90ILi2EN4cute5tupleIJNS5_1CILi1EEES8_S8_EEENS6_IJNS7_ILi128EEENS7_ILi96EEENS7_ILi64EEEEEELi256ENS_6half_tEfNS_4arch4Sm90ELb0ELb1ELb1ELb1ELb0ELb1ELb1ELb1ELb0ELb1ELb1ELb0EEENS1_21CollectiveEpilogueFwdINS6_IJSA_NS7_ILi256EEESB_EEES9_SE_SG_Li256ELb1ELb1ELb1ELb0EEENS1_36VarlenDynamicPersistentTileSchedulerILi128ELi96ELi256ELi128ELb1ELb1ELb1ELb1ELb0ELb1EEEEEEEEEvNT_6ParamsE,"ax",@progbits
	.align	128
.text._ZN7cutlass13device_kernelIN5flash11enable_sm90INS1_16FlashAttnFwdSm90INS1_25CollectiveMainloopFwdSm90ILi2EN4cute5tupleIJNS5_1CILi1EEES8_S8_EEENS6_IJNS7_ILi128EEENS7_ILi96EEENS7_ILi64EEEEEELi256ENS_6half_tEfNS_4arch4Sm90ELb0ELb1ELb1ELb1ELb0ELb1ELb1ELb1ELb0ELb1ELb1ELb0EEENS1_21CollectiveEpilogueFwdINS6_IJSA_NS7_ILi256EEESB_EEES9_SE_SG_Li256ELb1ELb1ELb1ELb0EEENS1_36VarlenDynamicPersistentTileSchedulerILi128ELi96ELi256ELi128ELb1ELb1ELb1ELb1ELb0ELb1EEEEEEEEEvNT_6ParamsE:
        .type           _ZN7cutlass13device_kernelIN5flash11enable_sm90INS1_16FlashAttnFwdSm90INS1_25CollectiveMainloopFwdSm90ILi2EN4cute5tupleIJNS5_1CILi1EEES8_S8_EEENS6_IJNS7_ILi128EEENS7_ILi96EEENS7_ILi64EEEEEELi256ENS_6half_tEfNS_4arch4Sm90ELb0ELb1ELb1ELb1ELb0ELb1ELb1ELb1ELb0ELb1ELb1ELb0EEENS1_21CollectiveEpilogueFwdINS6_IJSA_NS7_ILi256EEESB_EEES9_SE_SG_Li256ELb1ELb1ELb1ELb0EEENS1_36VarlenDynamicPersistentTileSchedulerILi128ELi96ELi256ELi128ELb1ELb1ELb1ELb1ELb0ELb1EEEEEEEEEvNT_6ParamsE,@function
        .size           _ZN7cutlass13device_kernelIN5flash11enable_sm90INS1_16FlashAttnFwdSm90INS1_25CollectiveMainloopFwdSm90ILi2EN4cute5tupleIJNS5_1CILi1EEES8_S8_EEENS6_IJNS7_ILi128EEENS7_ILi96EEENS7_ILi64EEEEEELi256ENS_6half_tEfNS_4arch4Sm90ELb0ELb1ELb1ELb1ELb0ELb1ELb1ELb1ELb0ELb1ELb1ELb0EEENS1_21CollectiveEpilogueFwdINS6_IJSA_NS7_ILi256EEESB_EEES9_SE_SG_Li256ELb1ELb1ELb1ELb0EEENS1_36VarlenDynamicPersistentTileSchedulerILi128ELi96ELi256ELi128ELb1ELb1ELb1ELb1ELb0ELb1EEEEEEEEEvNT_6ParamsE,(.L_x_83 - _ZN7cutlass13device_kernelIN5flash11enable_sm90INS1_16FlashAttnFwdSm90INS1_25CollectiveMainloopFwdSm90ILi2EN4cute5tupleIJNS5_1CILi1EEES8_S8_EEENS6_IJNS7_ILi128EEENS7_ILi96EEENS7_ILi64EEEEEELi256ENS_6half_tEfNS_4arch4Sm90ELb0ELb1ELb1ELb1ELb0ELb1ELb1ELb1ELb0ELb1ELb1ELb0EEENS1_21CollectiveEpilogueFwdINS6_IJSA_NS7_ILi256EEESB_EEES9_SE_SG_Li256ELb1ELb1ELb1ELb0EEENS1_36VarlenDynamicPersistentTileSchedulerILi128ELi96ELi256ELi128ELb1ELb1ELb1ELb1ELb0ELb1EEEEEEEEEvNT_6ParamsE)
        .other          _ZN7cutlass13device_kernelIN5flash11enable_sm90INS1_16FlashAttnFwdSm90INS1_25CollectiveMainloopFwdSm90ILi2EN4cute5tupleIJNS5_1CILi1EEES8_S8_EEENS6_IJNS7_ILi128EEENS7_ILi96EEENS7_ILi64EEEEEELi256ENS_6half_tEfNS_4arch4Sm90ELb0ELb1ELb1ELb1ELb0ELb1ELb1ELb1ELb0ELb1ELb1ELb0EEENS1_21CollectiveEpilogueFwdINS6_IJSA_NS7_ILi256EEESB_EEES9_SE_SG_Li256ELb1ELb1ELb1ELb0EEENS1_36VarlenDynamicPersistentTileSchedulerILi128ELi96ELi256ELi128ELb1ELb1ELb1ELb1ELb0ELb1EEEEEEEEEvNT_6ParamsE,@"STO_CUDA_ENTRY STV_DEFAULT"
_ZN7cutlass13device_kernelIN5flash11enable_sm90INS1_16FlashAttnFwdSm90INS1_25CollectiveMainloopFwdSm90ILi2EN4cute5tupleIJNS5_1CILi1EEES8_S8_EEENS6_IJNS7_ILi128EEENS7_ILi96EEENS7_ILi64EEEEEELi256ENS_6half_tEfNS_4arch4Sm90ELb0ELb1ELb1ELb1ELb0ELb1ELb1ELb1ELb0ELb1ELb1ELb0EEENS1_21CollectiveEpilogueFwdINS6_IJSA_NS7_ILi256EEESB_EEES9_SE_SG_Li256ELb1ELb1ELb1ELb0EEENS1_36VarlenDynamicPersistentTileSchedulerILi128ELi96ELi256ELi128ELb1ELb1ELb1ELb1ELb0ELb1EEEEEEEEEvNT_6ParamsE:
[----:B------:R-:W-:Y:S01]  /*0000*/  LDC R1, c[0x0][0x37c] ;  /* 0x0000df00ff017b82 */ /* 0x000fe20000000800 */
[----:B------:R-:W-:Y:S05]  /*0010*/  EXIT ;  /* 0x000000000000794d */ /* 0x000fea0003800000 */
.L_x_38:
        /* <DEDUP_REMOVED lines=14> */
.L_x_83:


//--------------------- .text._ZN7cutlass13device_kernelIN5flash11enable_sm90INS1_16FlashAttnFwdSm90INS1_25CollectiveMainloopFwdSm90ILi2EN4cute5tupleIJNS5_1CILi1EEES8_S8_EEENS6_IJNS7_ILi128EEENS7_ILi96EEENS7_ILi64EEEEEELi256ENS_6half_tEfNS_4arch4Sm90ELb1ELb0ELb1ELb0ELb0ELb0ELb0ELb1ELb0ELb1ELb1ELb0EEENS1_21CollectiveEpilogueFwdINS6_IJSA_NS7_ILi256EEESB_EEES9_SE_SG_Li256ELb0ELb1ELb1ELb0EEENS1_19SingleTileSchedulerILb0ELb1ELb1ELi128EEEEEEEEEvNT_6ParamsE --------------------------
	.section	.text._ZN7cutlass13device_kernelIN5flash11enable_sm90INS1_16FlashAttnFwdSm90INS1_25CollectiveMainloopFwdSm90ILi2EN4cute5tupleIJNS5_1CILi1EEES8_S8_EEENS6_IJNS7_ILi128EEENS7_ILi96EEENS7_ILi64EEEEEELi256ENS_6half_tEfNS_4arch4Sm90ELb1ELb0ELb1ELb0ELb0ELb0ELb0ELb1ELb0ELb1ELb1ELb0EEENS1_21CollectiveEpilogueFwdINS6_IJSA_NS7_ILi256EEESB_EEES9_SE_SG_Li256ELb0ELb1ELb1ELb0EEENS1_19SingleTileSchedulerILb0ELb1ELb1ELi128EEEEEEEEEvNT_6ParamsE,"ax",@progbits
	.align	128
.text._ZN7cutlass13device_kernelIN5flash11enable_sm90INS1_16FlashAttnFwdSm90INS1_25CollectiveMainloopFwdSm90ILi2EN4cute5tupleIJNS5_1CILi1EEES8_S8_EEENS6_IJNS7_ILi128EEENS7_ILi96EEENS7_ILi64EEEEEELi256ENS_6half_tEfNS_4arch4Sm90ELb1ELb0ELb1ELb0ELb0ELb0ELb0ELb1ELb0ELb1ELb1ELb0EEENS1_21CollectiveEpilogueFwdINS6_IJSA_NS7_ILi256EEESB_EEES9_SE_SG_Li256ELb0ELb1ELb1ELb0EEENS1_19SingleTileSchedulerILb0ELb1ELb1ELi128EEEEEEEEEvNT_6ParamsE:
        .type           _ZN7cutlass13device_kernelIN5flash11enable_sm90INS1_16FlashAttnFwdSm90INS1_25CollectiveMainloopFwdSm90ILi2EN4cute5tupleIJNS5_1CILi1EEES8_S8_EEENS6_IJNS7_ILi128EEENS7_ILi96EEENS7_ILi64EEEEEELi256ENS_6half_tEfNS_4arch4Sm90ELb1ELb0ELb1ELb0ELb0ELb0ELb0ELb1ELb0ELb1ELb1ELb0EEENS1_21CollectiveEpilogueFwdINS6_IJSA_NS7_ILi256EEESB_EEES9_SE_SG_Li256ELb0ELb1ELb1ELb0EEENS1_19SingleTileSchedulerILb0ELb1ELb1ELi128EEEEEEEEEvNT_6ParamsE,@function
        .size           _ZN7cutlass13device_kernelIN5flash11enable_sm90INS1_16FlashAttnFwdSm90INS1_25CollectiveMainloopFwdSm90ILi2EN4cute5tupleIJNS5_1CILi1EEES8_S8_EEENS6_IJNS7_ILi128EEENS7_ILi96EEENS7_ILi64EEEEEELi256ENS_6half_tEfNS_4arch4Sm90ELb1ELb0ELb1ELb0ELb0ELb0ELb0ELb1ELb0ELb1ELb1ELb0EEENS1_21CollectiveEpilogueFwdINS6_IJSA_NS7_ILi256EEESB_EEES9_SE_SG_Li256ELb0ELb1ELb1ELb0EEENS1_19SingleTileSchedulerILb0ELb1ELb1ELi128EEEEEEEEEvNT_6ParamsE,(.L_x_84 - _ZN7cutlass13device_kernelIN5flash11enable_sm90INS1_16FlashAttnFwdSm90INS1_25CollectiveMainloopFwdSm90ILi2EN4cute5tupleIJNS5_1CILi1EEES8_S8_EEENS6_IJNS7_ILi128EEENS7_ILi96EEENS7_ILi64EEEEEELi256ENS_6half_tEfNS_4arch4Sm90ELb1ELb0ELb1ELb0ELb0ELb0ELb0ELb1ELb0ELb1ELb1ELb0EEENS1_21CollectiveEpilogueFwdINS6_IJSA_NS7_ILi256EEESB_EEES9_SE_SG_Li256ELb0ELb1ELb1ELb0EEENS1_19SingleTileSchedulerILb0ELb1ELb1ELi128EEEEEEEEEvNT_6ParamsE)
        .other          _ZN7cutlass13device_kernelIN5flash11enable_sm90INS1_16FlashAttnFwdSm90INS1_25CollectiveMainloopFwdSm90ILi2EN4cute5tupleIJNS5_1CILi1EEES8_S8_EEENS6_IJNS7_ILi128EEENS7_ILi96EEENS7_ILi64EEEEEELi256ENS_6half_tEfNS_4arch4Sm90ELb1ELb0ELb1ELb0ELb0ELb0ELb0ELb1ELb0ELb1ELb1ELb0EEENS1_21CollectiveEpilogueFwdINS6_IJSA_NS7_ILi256EEESB_EEES9_SE_SG_Li256ELb0ELb1ELb1ELb0EEENS1_19SingleTileSchedulerILb0ELb1ELb1ELi128EEEEEEEEEvNT_6ParamsE,@"STO_CUDA_ENTRY STV_DEFAULT"
_ZN7cutlass13device_kernelIN5flash11enable_sm90INS1_16FlashAttnFwdSm90INS1_25CollectiveMainloopFwdSm90ILi2EN4cute5tupleIJNS5_1CILi1EEES8_S8_EEENS6_IJNS7_ILi128EEENS7_ILi96EEENS7_ILi64EEEEEELi256ENS_6half_tEfNS_4arch4Sm90ELb1ELb0ELb1ELb0ELb0ELb0ELb0ELb1ELb0ELb1ELb1ELb0EEENS1_21CollectiveEpilogueFwdINS6_IJSA_NS7_ILi256EEESB_EEES9_SE_SG_Li256ELb0ELb1ELb1ELb0EEENS1_19SingleTileSchedulerILb0ELb1ELb1ELi128EEEEEEEEEvNT_6ParamsE:
[----:B------:R-:W-:Y:S01]  /*0000*/  LDC R1, c[0x0][0x37c] ;  /* 0x0000df00ff017b82 */ /* 0x000fe20000000800 */
[----:B------:R-:W-:Y:S05]  /*0010*/  EXIT ;  /* 0x000000000000794d */ /* 0x000fea0003800000 */
.L_x_39:
        /* <DEDUP_REMOVED lines=14> */
.L_x_84:


//--------------------- .text._ZN7cutlass13device_kernelIN5flash11enable_sm90INS1_16FlashAttnFwdSm90INS1_25CollectiveMainloopFwdSm90ILi2EN4cute5tupleIJNS5_1CILi1EEES8_S8_EEENS6_IJNS7_ILi128EEENS7_ILi96EEENS7_ILi64EEEEEELi256ENS_6half_tEfNS_4arch4Sm90ELb1ELb0ELb1ELb0ELb0ELb0ELb1ELb1ELb0ELb1ELb1ELb0EEENS1_21CollectiveEpilogueFwdINS6_IJSA_NS7_ILi256EEESB_EEES9_SE_SG_Li256ELb0ELb1ELb1ELb0EEENS1_19SingleTileSchedulerILb0ELb1ELb1ELi128EEEEEEEEEvNT_6ParamsE --------------------------
	.section	.text._ZN7cutlass13device_kernelIN5flash11enable_sm90INS1_16FlashAttnFwdSm90INS1_25CollectiveMainloopFwdSm90ILi2EN4cute5tupleIJNS5_1CILi1EEES8_S8_EEENS6_IJNS7_ILi128EEENS7_ILi96EEENS7_ILi64EEEEEELi256ENS_6half_tEfNS_4arch4Sm90ELb1ELb0ELb1ELb0ELb0ELb0ELb1ELb1ELb0ELb1ELb1ELb0EEENS1_21CollectiveEpilogueFwdINS6_IJSA_NS7_ILi256EEESB_EEES9_SE_SG_Li256ELb0ELb1ELb1ELb0EEENS1_19SingleTileSchedulerILb0ELb1ELb1ELi128EEEEEEEEEvNT_6ParamsE,"ax",@progbits
	.align	128
.text._ZN7cutlass13device_kernelIN5flash11enable_sm90INS1_16FlashAttnFwdSm90INS1_25CollectiveMainloopFwdSm90ILi2EN4cute5tupleIJNS5_1CILi1EEES8_S8_EEENS6_IJNS7_ILi128EEENS7_ILi96EEENS7_ILi64EEEEEELi256ENS_6half_tEfNS_4arch4Sm90ELb1ELb0ELb1ELb0ELb0ELb0ELb1ELb1ELb0ELb1ELb1ELb0EEENS1_21CollectiveEpilogueFwdINS6_IJSA_NS7_ILi256EEESB_EEES9_SE_SG_Li256ELb0ELb1ELb1ELb0EEENS1_19SingleTileSchedulerILb0ELb1ELb1ELi128EEEEEEEEEvNT_6ParamsE:
        .type           _ZN7cutlass13device_kernelIN5flash11enable_sm90INS1_16FlashAttnFwdSm90INS1_25CollectiveMainloopFwdSm90ILi2EN4cute5tupleIJNS5_1CILi1EEES8_S8_EEENS6_IJNS7_ILi128EEENS7_ILi96EEENS7_ILi64EEEEEELi256ENS_6half_tEfNS_4arch4Sm90ELb1ELb0ELb1ELb0ELb0ELb0ELb1ELb1ELb0ELb1ELb1ELb0EEENS1_21CollectiveEpilogueFwdINS6_IJSA_NS7_ILi256EEESB_EEES9_SE_SG_Li256ELb0ELb1ELb1ELb0EEENS1_19SingleTileSchedulerILb0ELb1ELb1ELi128EEEEEEEEEvNT_6ParamsE,@function
        .size           _ZN7cutlass13device_kernelIN5flash11enable_sm90INS1_16FlashAttnFwdSm90INS1_25CollectiveMainloopFwdSm90ILi2EN4cute5tupleIJNS5_1CILi1EEES8_S8_EEENS6_IJNS7_ILi128EEENS7_ILi96EEENS7_ILi64EEEEEELi256ENS_6half_tEfNS_4arch4Sm90ELb1ELb0ELb1ELb0ELb0ELb0ELb1ELb1ELb0ELb1ELb1ELb0EEENS1_21CollectiveEpilogueFwdINS6_IJSA_NS7_ILi256EEESB_EEES9_SE_SG_Li256ELb0ELb1ELb1ELb0EEENS1_19SingleTileSchedulerILb0ELb1ELb1ELi128EEEEEEEEEvNT_6ParamsE,(.L_x_85 - _ZN7cutlass13device_kernelIN5flash11enable_sm90INS1_16FlashAttnFwdSm90INS1_25CollectiveMainloopFwdSm90ILi2EN4cute5tupleIJNS5_1CILi1EEES8_S8_EEENS6_IJNS7_ILi128EEENS7_ILi96EEENS7_ILi64EEEEEELi256ENS_6half_tEfNS_4arch4Sm90ELb1ELb0ELb1ELb0ELb0ELb0ELb1ELb1ELb0ELb1ELb1ELb0EEENS1_21CollectiveEpilogueFwdINS6_IJSA_NS7_ILi256EEESB_EEES9_SE_SG_Li256ELb0ELb1ELb1ELb0EEENS1_19SingleTileSchedulerILb0ELb1ELb1ELi128EEEEEEEEEvNT_6ParamsE)
        .other          _ZN7cutlass13device_kernelIN5flash11enable_sm90INS1_16FlashAttnFwdSm90INS1_25CollectiveMainloopFwdSm90ILi2EN4cute5tupleIJNS5_1CILi1EEES8_S8_EEENS6_IJNS7_ILi128EEENS7_ILi96EEENS7_ILi64EEEEEELi256ENS_6half_tEfNS_4arch4Sm90ELb1ELb0ELb1ELb0ELb0ELb0ELb1ELb1ELb0ELb1ELb1ELb0EEENS1_21CollectiveEpilogueFwdINS6_IJSA_NS7_ILi256EEESB_EEES9_SE_SG_Li256ELb0ELb1ELb1ELb0EEENS1_19SingleTileSchedulerILb0ELb1ELb1ELi128EEEEEEEEEvNT_6ParamsE,@"STO_CUDA_ENTRY STV_DEFAULT"
_ZN7cutlass13device_kernelIN5flash11enable_sm90INS1_16FlashAttnFwdSm90INS1_25CollectiveMainloopFwdSm90ILi2EN4cute5tupleIJNS5_1CILi1EEES8_S8_EEENS6_IJNS7_ILi128EEENS7_ILi96EEENS7_ILi64EEEEEELi256ENS_6half_tEfNS_4arch4Sm90ELb1ELb0ELb1ELb0ELb0ELb0ELb1ELb1ELb0ELb1ELb1ELb0EEENS1_21CollectiveEpilogueFwdINS6_IJSA_NS7_ILi256EEESB_EEES9_SE_SG_Li256ELb0ELb1ELb1ELb0EEENS1_19SingleTileSchedulerILb0ELb1ELb1ELi128EEEEEEEEEvNT_6ParamsE:
[----:B------:R-:W-:Y:S01]  /*0000*/  LDC R1, c[0x0][0x37c] ;  /* 0x0000df00ff017b82 */ /* 0x000fe20000000800 */
[----:B------:R-:W-:Y:S05]  /*0010*/  EXIT ;  /* 0x000000000000794d */ /* 0x000fea0003800000 */
.L_x_40:
        /* <DEDUP_REMOVED lines=14> */
.L_x_85:


//--------------------- .text._ZN7cutlass13device_kernelIN5flash11enable_sm90INS1_16FlashAttnFwdSm90INS1_25CollectiveMainloopFwdSm90ILi2EN4cute5tupleIJNS5_1CILi1EEES8_S8_EEENS6_IJNS7_ILi128EEENS7_ILi96EEENS7_ILi64EEEEEELi256ENS_6half_tEfNS_4arch4Sm90ELb1ELb0ELb1ELb1ELb0ELb0ELb0ELb1ELb0ELb1ELb1ELb0EEENS1_21CollectiveEpilogueFwdINS6_IJSA_NS7_ILi256EEESB_EEES9_SE_SG_Li256ELb1ELb1ELb1ELb0EEENS1_36VarlenDynamicPersistentTileSchedulerILi128ELi96ELi256ELi128ELb1ELb1ELb1ELb1ELb1ELb1EEEEEEEEEvNT_6ParamsE --------------------------
	.section	.text._ZN7cutlass13device_kernelIN5flash11enable_sm90INS1_16FlashAttnFwdSm90INS1_25CollectiveMainloopFwdSm90ILi2EN4cute5tupleIJNS5_1CILi1EEES8_S8_EEENS6_IJNS7_ILi128EEENS7_ILi96EEENS7_ILi64EEEEEELi256ENS_6half_tEfNS_4arch4Sm90ELb1ELb0ELb1ELb1ELb0ELb0ELb0ELb1ELb0ELb1ELb1ELb0EEENS1_21CollectiveEpilogueFwdINS6_IJSA_NS7_ILi256EEESB_EEES9_SE_SG_Li256ELb1ELb1ELb1ELb0EEENS1_36VarlenDynamicPersistentTileSchedulerILi128ELi96ELi256ELi128ELb1ELb1ELb1ELb1ELb1ELb1EEEEEEEEEvNT_6ParamsE,"ax",@progbits
	.align	128
.text._ZN7cutlass13device_kernelIN5flash11enable_sm90INS1_16FlashAttnFwdSm90INS1_25CollectiveMainloopFwdSm90ILi2EN4cute5tupleIJNS5_1CILi1EEES8_S8_EEENS6_IJNS7_ILi128EEENS7_ILi96EEENS7_ILi64EEEEEELi256ENS_6half_tEfNS_4arch4Sm90ELb1ELb0ELb1ELb1ELb0ELb0ELb0ELb1ELb0ELb1ELb1ELb0EEENS1_21CollectiveEpilogueFwdINS6_IJSA_NS7_ILi256EEESB_EEES9_SE_SG_Li256ELb1ELb1ELb1ELb0EEENS1_36VarlenDynamicPersistentTileSchedulerILi128ELi96ELi256ELi128ELb1ELb1ELb1ELb1ELb1ELb1EEEEEEEEEvNT_6ParamsE:
        .type           _ZN7cutlass13device_kernelIN5flash11enable_sm90INS1_16FlashAttnFwdSm90INS1_25CollectiveMainloopFwdSm90ILi2EN4cute5tupleIJNS5_1CILi1EEES8_S8_EEENS6_IJNS7_ILi128EEENS7_ILi96EEENS7_ILi64EEEEEELi256ENS_6half_tEfNS_4arch4Sm90ELb1ELb0ELb1ELb1ELb0ELb0ELb0ELb1ELb0ELb1ELb1ELb0EEENS1_21CollectiveEpilogueFwdINS6_IJSA_NS7_ILi256EEESB_EEES9_SE_SG_Li256ELb1ELb1ELb1ELb0EEENS1_36VarlenDynamicPersistentTileSchedulerILi128ELi96ELi256ELi128ELb1ELb1ELb1ELb1ELb1ELb1EEEEEEEEEvNT_6ParamsE,@function
        .size           _ZN7cutlass13device_kernelIN5flash11enable_sm90INS1_16FlashAttnFwdSm90INS1_25CollectiveMainloopFwdSm90ILi2EN4cute5tupleIJNS5_1CILi1EEES8_S8_EEENS6_IJNS7_ILi128EEENS7_ILi96EEENS7_ILi64EEEEEELi256ENS_6half_tEfNS_4arch4Sm90ELb1ELb0ELb1ELb1ELb0ELb0ELb0ELb1ELb0ELb1ELb1ELb0EEENS1_21CollectiveEpilogueFwdINS6_IJSA_NS7_ILi256EEESB_EEES9_SE_SG_Li256ELb1ELb1ELb1ELb0EEENS1_36VarlenDynamicPersistentTileSchedulerILi128ELi96ELi256ELi128ELb1ELb1ELb1ELb1ELb1ELb1EEEEEEEEEvNT_6ParamsE,(.L_x_86 - _ZN7cutlass13device_kernelIN5flash11enable_sm90INS1_16FlashAttnFwdSm90INS1_25CollectiveMainloopFwdSm90ILi2EN4cute5tupleIJNS5_1CILi1EEES8_S8_EEENS6_IJNS7_ILi128EEENS7_ILi96EEENS7_ILi64EEEEEELi256ENS_6half_tEfNS_4arch4Sm90ELb1ELb0ELb1ELb1ELb0ELb0ELb0ELb1ELb0ELb1ELb1ELb0EEENS1_21CollectiveEpilogueFwdINS6_IJSA_NS7_ILi256EEESB_EEES9_SE_SG_Li256ELb1ELb1ELb1ELb0EEENS1_36VarlenDynamicPersistentTileSchedulerILi128ELi96ELi256ELi128ELb1ELb1ELb1ELb1ELb1ELb1EEEEEEEEEvNT_6ParamsE)
        .other          _ZN7cutlass13device_kernelIN5flash11enable_sm90INS1_16FlashAttnFwdSm90INS1_25CollectiveMainloopFwdSm90ILi2EN4cute5tupleIJNS5_1CILi1EEES8_S8_EEENS6_IJNS7_ILi128EEENS7_ILi96EEENS7_ILi64EEEEEELi256ENS_6half_tEfNS_4arch4Sm90ELb1ELb0ELb1ELb1ELb0ELb0ELb0ELb1ELb0ELb1ELb1ELb0EEENS1_21CollectiveEpilogueFwdINS6_IJSA_NS7_ILi256EEESB_EEES9_SE_SG_Li256ELb1ELb1ELb1ELb0EEENS1_36VarlenDynamicPersistentTileSchedulerILi128ELi96ELi256ELi128ELb1ELb1ELb1ELb1ELb1ELb1EEEEEEEEEvNT_6ParamsE,@"STO_CUDA_ENTRY STV_DEFAULT"
_ZN7cutlass13device_kernelIN5flash11enable_sm90INS1_16FlashAttnFwdSm90INS1_25CollectiveMainloopFwdSm90ILi2EN4cute5tupleIJNS5_1CILi1EEES8_S8_EEENS6_IJNS7_ILi128EEENS7_ILi96EEENS7_ILi64EEEEEELi256ENS_6half_tEfNS_4arch4Sm90ELb1ELb0ELb1ELb1ELb0ELb0ELb0ELb1ELb0ELb1ELb1ELb0EEENS1_21CollectiveEpilogueFwdINS6_IJSA_NS7_ILi256EEESB_EEES9_SE_SG_Li256ELb1ELb1ELb1ELb0EEENS1_36VarlenDynamicPersistentTileSchedulerILi128ELi96ELi256ELi128ELb1ELb1ELb1ELb1ELb1ELb1EEEEEEEEEvNT_6ParamsE:
[----:B------:R-:W-:Y:S01]  /*0000*/  LDC R1, c[0x0][0x37c] ;  /* 0x0000df00ff017b82 */ /* 0x000fe20000000800 */
[----:B------:R-:W-:Y:S05]  /*0010*/  EXIT ;  /* 0x000000000000794d */ /* 0x000fea0003800000 */
.L_x_41:
        /* <DEDUP_REMOVED lines=14> */
.L_x_86:


//--------------------- .text._ZN7cutlass13device_kernelIN5flash11enable_sm90INS1_16FlashAttnFwdSm90INS1_25CollectiveMainloopFwdSm90ILi2EN4cute5tupleIJNS5_1CILi1EEES8_S8_EEENS6_IJNS7_ILi128EEENS7_ILi96EEENS7_ILi64EEEEEELi256ENS_6half_tEfNS_4arch4Sm90ELb1ELb0ELb1ELb1ELb0ELb1ELb0ELb1ELb0ELb1ELb1ELb0EEENS1_21CollectiveEpilogueFwdINS6_IJSA_NS7_ILi256EEESB_EEES9_SE_SG_Li256ELb1ELb1ELb1ELb0EEENS1_36VarlenDynamicPersistentTileSchedulerILi128ELi96ELi256ELi128ELb1ELb1ELb1ELb1ELb1ELb1EEEEEEEEEvNT_6ParamsE --------------------------
	.section	.text._ZN7cutlass13device_kernelIN5flash11enable_sm90INS1_16FlashAttnFwdSm90INS1_25CollectiveMainloopFwdSm90ILi2EN4cute5tupleIJNS5_1CILi1EEES8_S8_EEENS6_IJNS7_ILi128EEENS7_ILi96EEENS7_ILi64EEEEEELi256ENS_6half_tEfNS_4arch4Sm90ELb1ELb0ELb1ELb1ELb0ELb1ELb0ELb1ELb0ELb1ELb1ELb0EEENS1_21CollectiveEpilogueFwdINS6_IJSA_NS7_ILi256EEESB_EEES9_SE_SG_Li256ELb1ELb1ELb1ELb0EEENS1_36VarlenDynamicPersistentTileSchedulerILi128ELi96ELi256ELi128ELb1ELb1ELb1ELb1ELb1ELb1EEEEEEEEEvNT_6ParamsE,"ax",@progbits
	.align	128
.text._ZN7cutlass13device_kernelIN5flash11enable_sm90INS1_16FlashAttnFwdSm90INS1_25CollectiveMainloopFwdSm90ILi2EN4cute5tupleIJNS5_1CILi1EEES8_S8_EEENS6_IJNS7_ILi128EEENS7_ILi96EEENS7_ILi64EEEEEELi256ENS_6half_tEfNS_4arch4Sm90ELb1ELb0ELb1ELb1ELb0ELb1ELb0ELb1ELb0ELb1ELb1ELb0EEENS1_21CollectiveEpilogueFwdINS6_IJSA_NS7_ILi256EEESB_EEES9_SE_SG_Li256ELb1ELb1ELb1ELb0EEENS1_36VarlenDynamicPersistentTileSchedulerILi128ELi96ELi256ELi128ELb1ELb1ELb1ELb1ELb1ELb1EEEEEEEEEvNT_6ParamsE:
        .type           _ZN7cutlass13device_kernelIN5flash11enable_sm90INS1_16FlashAttnFwdSm90INS1_25CollectiveMainloopFwdSm90ILi2EN4cute5tupleIJNS5_1CILi1EEES8_S8_EEENS6_IJNS7_ILi128EEENS7_ILi96EEENS7_ILi64EEEEEELi256ENS_6half_tEfNS_4arch4Sm90ELb1ELb0ELb1ELb1ELb0ELb1ELb0ELb1ELb0ELb1ELb1ELb0EEENS1_21CollectiveEpilogueFwdINS6_IJSA_NS7_ILi256EEESB_EEES9_SE_SG_Li256ELb1ELb1ELb1ELb0EEENS1_36VarlenDynamicPersistentTileSchedulerILi128ELi96ELi256ELi128ELb1ELb1ELb1ELb1ELb1ELb1EEEEEEEEEvNT_6ParamsE,@function
        .size           _ZN7cutlass13device_kernelIN5flash11enable_sm90INS1_16FlashAttnFwdSm90INS1_25CollectiveMainloopFwdSm90ILi2EN4cute5tupleIJNS5_1CILi1EEES8_S8_EEENS6_IJNS7_ILi128EEENS7_ILi96EEENS7_ILi64EEEEEELi256ENS_6half_tEfNS_4arch4Sm90ELb1ELb0ELb1ELb1ELb0ELb1ELb0ELb1ELb0ELb1ELb1ELb0EEENS1_21CollectiveEpilogueFwdINS6_IJSA_NS7_ILi256EEESB_EEES9_SE_SG_Li256ELb1ELb1ELb1ELb0EEENS1_36VarlenDynamicPersistentTileSchedulerILi128ELi96ELi256ELi128ELb1ELb1ELb1ELb1ELb1ELb1EEEEEEEEEvNT_6ParamsE,(.L_x_87 - _ZN7cutlass13device_kernelIN5flash11enable_sm90INS1_16FlashAttnFwdSm90INS1_25CollectiveMainloopFwdSm90ILi2EN4cute5tupleIJNS5_1CILi1EEES8_S8_EEENS6_IJNS7_ILi128EEENS7_ILi96EEENS7_ILi64EEEEEELi256ENS_6half_tEfNS_4arch4Sm90ELb1ELb0ELb1ELb1ELb0ELb1ELb0ELb1ELb0ELb1ELb1ELb0EEENS1_21CollectiveEpilogueFwdINS6_IJSA_NS7_ILi256EEESB_EEES9_SE_SG_Li256ELb1ELb1ELb1ELb0EEENS1_36VarlenDynamicPersistentTileSchedulerILi128ELi96ELi256ELi128ELb1ELb1ELb1ELb1ELb1ELb1EEEEEEEEEvNT_6ParamsE)
        .other          _ZN7cutlass13device_kernelIN5flash11enable_sm90INS1_16FlashAttnFwdSm90INS1_25CollectiveMainloopFwdSm90ILi2EN4cute5tupleIJNS5_1CILi1EEES8_S8_EEENS6_IJNS7_ILi128EEENS7_ILi96EEENS7_ILi64EEEEEELi256ENS_6half_tEfNS_4arch4Sm90ELb1ELb0ELb1ELb1ELb0ELb1ELb0ELb1ELb0ELb1ELb1ELb0EEENS1_21CollectiveEpilogueFwdINS6_IJSA_NS7_ILi256EEESB_EEES9_SE_SG_Li256ELb1ELb1ELb1ELb0EEENS1_36VarlenDynamicPersistentTileSchedulerILi128ELi96ELi256ELi128ELb1ELb1ELb1ELb1ELb1ELb1EEEEEEEEEvNT_6ParamsE,@"STO_CUDA_ENTRY STV_DEFAULT"
_ZN7cutlass13device_kernelIN5flash11enable_sm90INS1_16FlashAttnFwdSm90INS1_25CollectiveMainloopFwdSm90ILi2EN4cute5tupleIJNS5_1CILi1EEES8_S8_EEENS6_IJNS7_ILi128EEENS7_ILi96EEENS7_ILi64EEEEEELi256ENS_6half_tEfNS_4arch4Sm90ELb1ELb0ELb1ELb1ELb0ELb1ELb0ELb1ELb0ELb1ELb1ELb0EEENS1_21CollectiveEpilogueFwdINS6_IJSA_NS7_ILi256EEESB_EEES9_SE_SG_Li256ELb1ELb1ELb1ELb0EEENS1_36VarlenDynamicPersistentTileSchedulerILi128ELi96ELi256ELi128ELb1ELb1ELb1ELb1ELb1ELb1EEEEEEEEEvNT_6ParamsE:
[----:B------:R-:W-:Y:S01]  /*0000*/  LDC R1, c[0x0][0x37c] ;  /* 0x0000df00ff017b82 */ /* 0x000fe20000000800 */
[----:B------:R-:W-:Y:S05]  /*0010*/  EXIT ;  /* 0x000000000000794d */ /* 0x000fea0003800000 */
.L_x_42:
        /* <DEDUP_REMOVED lines=14> */
.L_x_87:


//--------------------- .text._ZN7cutlass13device_kernelIN5flash11enable_sm90INS1_16FlashAttnFwdSm90INS1_25CollectiveMainloopFwdSm90ILi2EN4cute5tupleIJNS5_1CILi1EEES8_S8_EEENS6_IJNS7_ILi128EEENS7_ILi96EEENS7_ILi64EEEEEELi256ENS_6half_tEfNS_4arch4Sm90ELb1ELb0ELb1ELb1ELb0ELb0ELb1ELb1ELb0ELb1ELb1ELb0EEENS1_21CollectiveEpilogueFwdINS6_IJSA_NS7_ILi256EEESB_EEES9_SE_SG_Li256ELb1ELb1ELb1ELb0EEENS1_36VarlenDynamicPersistentTileSchedulerILi128ELi96ELi256ELi128ELb1ELb1ELb1ELb1ELb1ELb1EEEEEEEEEvNT_6ParamsE --------------------------
	.section	.text._ZN7cutlass13device_kernelIN5flash11enable_sm90INS1_16FlashAttnFwdSm90INS1_25CollectiveMainloopFwdSm90ILi2EN4cute5tupleIJNS5_1CILi1EEES8_S8_EEENS6_IJNS7_ILi128EEENS7_ILi96EEENS7_ILi64EEEEEELi256ENS_6half_tEfNS_4arch4Sm90ELb1ELb0ELb1ELb1ELb0ELb0ELb1ELb1ELb0ELb1ELb1ELb0EEENS1_21CollectiveEpilogueFwdINS6_IJSA_NS7_ILi256EEESB_EEES9_SE_SG_Li256ELb1ELb1ELb1ELb0EEENS1_36VarlenDynamicPersistentTileSchedulerILi128ELi96ELi256ELi128ELb1ELb1ELb1ELb1ELb1ELb1EEEEEEEEEvNT_6ParamsE,"ax",@progbits
	.align	128
.text._ZN7cutlass13device_kernelIN5flash11enable_sm90INS1_16FlashAttnFwdSm90INS1_25CollectiveMainloopFwdSm90ILi2EN4cute5tupleIJNS5_1CILi1EEES8_S8_EEENS6_IJNS7_ILi128EEENS7_ILi96EEENS7_ILi64EEEEEELi256ENS_6half_tEfNS_4arch4Sm90ELb1ELb0ELb1ELb1ELb0ELb0ELb1ELb1ELb0ELb1ELb1ELb0EEENS1_21CollectiveEpilogueFwdINS6_IJSA_NS7_ILi256EEESB_EEES9_SE_SG_Li256ELb1ELb1ELb1ELb0EEENS1_36VarlenDynamicPersistentTileSchedulerILi128ELi96ELi256ELi128ELb1ELb1ELb1ELb1ELb1ELb1EEEEEEEEEvNT_6ParamsE:
        .type           _ZN7cutlass13device_kernelIN5flash11enable_sm90INS1_16FlashAttnFwdSm90INS1_25CollectiveMainloopFwdSm90ILi2EN4cute5tupleIJNS5_1CILi1EEES8_S8_EEENS6_IJNS7_ILi128EEENS7_ILi96EEENS7_ILi64EEEEEELi256ENS_6half_tEfNS_4arch4Sm90ELb1ELb0ELb1ELb1ELb0ELb0ELb1ELb1ELb0ELb1ELb1ELb0EEENS1_21CollectiveEpilogueFwdINS6_IJSA_NS7_ILi256EEESB_EEES9_SE_SG_Li256ELb1ELb1ELb1ELb0EEENS1_36VarlenDynamicPersistentTileSchedulerILi128ELi96ELi256ELi128ELb1ELb1ELb1ELb1ELb1ELb1EEEEEEEEEvNT_6ParamsE,@function
        .size           _ZN7cutlass13device_kernelIN5flash11enable_sm90INS1_16FlashAttnFwdSm90INS1_25CollectiveMainloopFwdSm90ILi2EN4cute5tupleIJNS5_1CILi1EEES8_S8_EEENS6_IJNS7_ILi128EEENS7_ILi96EEENS7_ILi64EEEEEELi256ENS_6half_tEfNS_4arch4Sm90ELb1ELb0ELb1ELb1ELb0ELb0ELb1ELb1ELb0ELb1ELb1ELb0EEENS1_21CollectiveEpilogueFwdINS6_IJSA_NS7_ILi256EEESB_EEES9_SE_SG_Li256ELb1ELb1ELb1ELb0EEENS1_36VarlenDynamicPersistentTileSchedulerILi128ELi96ELi256ELi128ELb1ELb1ELb1ELb1ELb1ELb1EEEEEEEEEvNT_6ParamsE,(.L_x_88 - _ZN7cutlass13device_kernelIN5flash11enable_sm90INS1_16FlashAttnFwdSm90INS1_25CollectiveMainloopFwdSm90ILi2EN4cute5tupleIJNS5_1CILi1EEES8_S8_EEENS6_IJNS7_ILi128EEENS7_ILi96EEENS7_ILi64EEEEEELi256ENS_6half_tEfNS_4arch4Sm90ELb1ELb0ELb1ELb1ELb0ELb0ELb1ELb1ELb0ELb1ELb1ELb0EEENS1_21CollectiveEpilogueFwdINS6_IJSA_NS7_ILi256EEESB_EEES9_SE_SG_Li256ELb1ELb1ELb1ELb0EEENS1_36VarlenDynamicPersistentTileSchedulerILi128ELi96ELi256ELi128ELb1ELb1ELb1ELb1ELb1ELb1EEEEEEEEEvNT_6ParamsE)
        .other          _ZN7cutlass13device_kernelIN5flash11enable_sm90INS1_16FlashAttnFwdSm90INS1_25CollectiveMainloopFwdSm90ILi2EN4cute5tupleIJNS5_1CILi1EEES8_S8_EEENS6_IJNS7_ILi128EEENS7_ILi96EEENS7_ILi64EEEEEELi256ENS_6half_tEfNS_4arch4Sm90ELb1ELb0ELb1ELb1ELb0ELb0ELb1ELb1ELb0ELb1ELb1ELb0EEENS1_21CollectiveEpilogueFwdINS6_IJSA_NS7_ILi256EEESB_EEES9_SE_SG_Li256ELb1ELb1ELb1ELb0EEENS1_36VarlenDynamicPersistentTileSchedulerILi128ELi96ELi256ELi128ELb1ELb1ELb1ELb1ELb1ELb1EEEEEEEEEvNT_6ParamsE,@"STO_CUDA_ENTRY STV_DEFAULT"
_ZN7cutlass13device_kernelIN5flash11enable_sm90INS1_16FlashAttnFwdSm90INS1_25CollectiveMainloopFwdSm90ILi2EN4cute5tupleIJNS5_1CILi1EEES8_S8_EEENS6_IJNS7_ILi128EEENS7_ILi96EEENS7_ILi64EEEEEELi256ENS_6half_tEfNS_4arch4Sm90ELb1ELb0ELb1ELb1ELb0ELb0ELb1ELb1ELb0ELb1ELb1ELb0EEENS1_21CollectiveEpilogueFwdINS6_IJSA_NS7_ILi256EEESB_EEES9_SE_SG_Li256ELb1ELb1ELb1ELb0EEENS1_36VarlenDynamicPersistentTileSchedulerILi128ELi96ELi256ELi128ELb1ELb1ELb1ELb1ELb1ELb1EEEEEEEEEvNT_6ParamsE:
[----:B------:R-:W-:Y:S01]  /*0000*/  LDC R1, c[0x0][0x37c] ;  /* 0x0000df00ff017b82 */ /* 0x000fe20000000800 */
[----:B------:R-:W-:Y:S05]  /*0010*/  EXIT ;  /* 0x000000000000794d */ /* 0x000fea0003800000 */
.L_x_43:
        /* <DEDUP_REMOVED lines=14> */
.L_x_88:


//--------------------- .text._ZN7cutlass13device_kernelIN5flash11enable_sm90INS1_16FlashAttnFwdSm90INS1_25CollectiveMainloopFwdSm90ILi2EN4cute5tupleIJNS5_1CILi1EEES8_S8_EEENS6_IJNS7_ILi128EEENS7_ILi96EEENS7_ILi64EEEEEELi256ENS_6half_tEfNS_4arch4Sm90ELb1ELb0ELb1ELb1ELb0ELb1ELb1ELb1ELb0ELb1ELb1ELb0EEENS1_21CollectiveEpilogueFwdINS6_IJSA_NS7_ILi256EEESB_EEES9_SE_SG_Li256ELb1ELb1ELb1ELb0EEENS1_36VarlenDynamicPersistentTileSchedulerILi128ELi96ELi256ELi128ELb1ELb1ELb1ELb1ELb1ELb1EEEEEEEEEvNT_6ParamsE --------------------------
	.section	.text._ZN7cutlass13device_kernelIN5flash11enable_sm90INS1_16FlashAttnFwdSm90INS1_25CollectiveMainloopFwdSm90ILi2EN4cute5tupleIJNS5_1CILi1EEES8_S8_EEENS6_IJNS7_ILi128EEENS7_ILi96EEENS7_ILi64EEEEEELi256ENS_6half_tEfNS_4arch4Sm90ELb1ELb0ELb1ELb1ELb0ELb1ELb1ELb1ELb0ELb1ELb1ELb0EEENS1_21CollectiveEpilogueFwdINS6_IJSA_NS7_ILi256EEESB_EEES9_SE_SG_Li256ELb1ELb1ELb1ELb0EEENS1_36VarlenDynamicPersistentTileSchedulerILi128ELi96ELi256ELi128ELb1ELb1ELb1ELb1ELb1ELb1EEEEEEEEEvNT_6ParamsE,"ax",@progbits
	.align	128
.text._ZN7cutlass13device_kernelIN5flash11enable_sm90INS1_16FlashAttnFwdSm90INS1_25CollectiveMainloopFwdSm90ILi2EN4cute5tupleIJNS5_1CILi1EEES8_S8_EEENS6_IJNS7_ILi128EEENS7_ILi96EEENS7_ILi64EEEEEELi256ENS_6half_tEfNS_4arch4Sm90ELb1ELb0ELb1ELb1ELb0ELb1ELb1ELb1ELb0ELb1ELb1ELb0EEENS1_21CollectiveEpilogueFwdINS6_IJSA_NS7_ILi256EEESB_EEES9_SE_SG_Li256ELb1ELb1ELb1ELb0EEENS1_36VarlenDynamicPersistentTileSchedulerILi128ELi96ELi256ELi128ELb1ELb1ELb1ELb1ELb1ELb1EEEEEEEEEvNT_6ParamsE:
        .type           _ZN7cutlass13device_kernelIN5flash11enable_sm90INS1_16FlashAttnFwdSm90INS1_25CollectiveMainloopFwdSm90ILi2EN4cute5tupleIJNS5_1CILi1EEES8_S8_EEENS6_IJNS7_ILi128EEENS7_ILi96EEENS7_ILi64EEEEEELi256ENS_6half_tEfNS_4arch4Sm90ELb1ELb0ELb1ELb1ELb0ELb1ELb1ELb1ELb0ELb1ELb1ELb0EEENS1_21CollectiveEpilogueFwdINS6_IJSA_NS7_ILi256EEESB_EEES9_SE_SG_Li256ELb1ELb1ELb1ELb0EEENS1_36VarlenDynamicPersistentTileSchedulerILi128ELi96ELi256ELi128ELb1ELb1ELb1ELb1ELb1ELb1EEEEEEEEEvNT_6ParamsE,@function
        .size           _ZN7cutlass13device_kernelIN5flash11enable_sm90INS1_16FlashAttnFwdSm90INS1_25CollectiveMainloopFwdSm90ILi2EN4cute5tupleIJNS5_1CILi1EEES8_S8_EEENS6_IJNS7_ILi128EEENS7_ILi96EEENS7_ILi64EEEEEELi256ENS_6half_tEfNS_4arch4Sm90ELb1ELb0ELb1ELb1ELb0ELb1ELb1ELb1ELb0ELb1ELb1ELb0EEENS1_21CollectiveEpilogueFwdINS6_IJSA_NS7_ILi256EEESB_EEES9_SE_SG_Li256ELb1ELb1ELb1ELb0EEENS1_36VarlenDynamicPersistentTileSchedulerILi128ELi96ELi256ELi128ELb1ELb1ELb1ELb1ELb1ELb1EEEEEEEEEvNT_6ParamsE,(.L_x_89 - _ZN7cutlass13device_kernelIN5flash11enable_sm90INS1_16FlashAttnFwdSm90INS1_25CollectiveMainloopFwdSm90ILi2EN4cute5tupleIJNS5_1CILi1EEES8_S8_EEENS6_IJNS7_ILi128EEENS7_ILi96EEENS7_ILi64EEEEEELi256ENS_6half_tEfNS_4arch4Sm90ELb1ELb0ELb1ELb1ELb0ELb1ELb1ELb1ELb0ELb1ELb1ELb0EEENS1_21CollectiveEpilogueFwdINS6_IJSA_NS7_ILi256EEESB_EEES9_SE_SG_Li256ELb1ELb1ELb1ELb0EEENS1_36VarlenDynamicPersistentTileSchedulerILi128ELi96ELi256ELi128ELb1ELb1ELb1ELb1ELb1ELb1EEEEEEEEEvNT_6ParamsE)
        .other          _ZN7cutlass13device_kernelIN5flash11enable_sm90INS1_16FlashAttnFwdSm90INS1_25CollectiveMainloopFwdSm90ILi2EN4cute5tupleIJNS5_1CILi1EEES8_S8_EEENS6_IJNS7_ILi128EEENS7_ILi96EEENS7_ILi64EEEEEELi256ENS_6half_tEfNS_4arch4Sm90ELb1ELb0ELb1ELb1ELb0ELb1ELb1ELb1ELb0ELb1ELb1ELb0EEENS1_21CollectiveEpilogueFwdINS6_IJSA_NS7_ILi256EEESB_EEES9_SE_SG_Li256ELb1ELb1ELb1ELb0EEENS1_36VarlenDynamicPersistentTileSchedulerILi128ELi96ELi256ELi128ELb1ELb1ELb1ELb1ELb1ELb1EEEEEEEEEvNT_6ParamsE,@"STO_CUDA_ENTRY STV_DEFAULT"
_ZN7cutlass13device_kernelIN5flash11enable_sm90INS1_16FlashAttnFwdSm90INS1_25CollectiveMainloopFwdSm90ILi2EN4cute5tupleIJNS5_1CILi1EEES8_S8_EEENS6_IJNS7_ILi128EEENS7_ILi96EEENS7_ILi64EEEEEELi256ENS_6half_tEfNS_4arch4Sm90ELb1ELb0ELb1ELb1ELb0ELb1ELb1ELb1ELb0ELb1ELb1ELb0EEENS1_21CollectiveEpilogueFwdINS6_IJSA_NS7_ILi256EEESB_EEES9_SE_SG_Li256ELb1ELb1ELb1ELb0EEENS1_36VarlenDynamicPersistentTileSchedulerILi128ELi96ELi256ELi128ELb1ELb1ELb1ELb1ELb1ELb1EEEEEEEEEvNT_6ParamsE:
[----:B------:R-:W-:Y:S01]  /*0000*/  LDC R1, c[0x0][0x37c] ;  /* 0x0000df00ff017b82 */ /* 0x000fe20000000800 */
[----:B------:R-:W-:Y:S05]  /*0010*/  EXIT ;  /* 0x000000000000794d */ /* 0x000fea0003800000 */
.L_x_44:
        /* <DEDUP_REMOVED lines=14> */
.L_x_89:


//--------------------- .nv.shared.reserved.0     --------------------------
	.section	.nv.shared.reserved.0,"aw",@nobits
	.weak		__nv_reservedSMEM_offset_0_alias
	.size		__nv_reservedSMEM_offset_0_alias, 0, 64
	.other		__nv_reservedSMEM_offset_0_alias,@"STO_CUDA_RESERVED_SHARED STV_DEFAULT"
__nv_reservedSMEM_offset_0_alias:
	.zero		0
	.zero		64


//--------------------- .nv.global                --------------------------
	.section	.nv.global,"aw",@nobits
.nv.global:
	.type		_ZN81_INTERNAL_2bd1f99c_45_flash_fwd_hdimdiff_fp16_split_softcap_sm90_cu_9d2915ae_35054cute1_E,@object
	.size		_ZN81_INTERNAL_2bd1f99c_45_flash_fwd_hdimdiff_fp16_split_softcap_sm90_cu_9d2915ae_35054cute1_E,(_ZN81_INTERNAL_2bd1f99c_45_flash_fwd_hdimdiff_fp16_split_softcap_sm90_cu_9d2915ae_35054cuda3std3__45__cpo6cbeginE - _ZN81_INTERNAL_2bd1f99c_45_flash_fwd_hdimdiff_fp16_split_softcap_sm90_cu_9d2915ae_35054cute1_E)
_ZN81_INTERNAL_2bd1f99c_45_flash_fwd_hdimdiff_fp16_split_softcap_sm90_cu_9d2915ae_35054cute1_E:
	.zero		1
	.type		_ZN81_INTERNAL_2bd1f99c_45_flash_fwd_hdimdiff_fp16_split_softcap_sm90_cu_9d2915ae_35054cuda3std3__45__cpo6cbeginE,@object
	.size		_ZN81_INTERNAL_2bd1f99c_45_flash_fwd_hdimdiff_fp16_split_softcap_sm90_cu_9d2915ae_35054cuda3std3__45__cpo6cbeginE,(_ZN81_INTERNAL_2bd1f99c_45_flash_fwd_hdimdiff_fp16_split_softcap_sm90_cu_9d2915ae_35054cuda3std3__48in_placeE - _ZN81_INTERNAL_2bd1f99c_45_flash_fwd_hdimdiff_fp16_split_softcap_sm90_cu_9d2915ae_35054cuda3std3__45__cpo6cbeginE)
_ZN81_INTERNAL_2bd1f99c_45_flash_fwd_hdimdiff_fp16_split_softcap_sm90_cu_9d2915ae_35054cuda3std3__45__cpo6cbeginE:
	.zero		1
	.type		_ZN81_INTERNAL_2bd1f99c_45_flash_fwd_hdimdiff_fp16_split_softcap_sm90_cu_9d2915ae_35054cuda3std3__48in_placeE,@object
	.size		_ZN81_INTERNAL_2bd1f99c_45_flash_fwd_hdimdiff_fp16_split_softcap_sm90_cu_9d2915ae_35054cuda3std3__48in_placeE,(_ZN81_INTERNAL_2bd1f99c_45_flash_fwd_hdimdiff_fp16_split_softcap_sm90_cu_9d2915ae_35054cuda3std6ranges3__45__cpo9iter_moveE - _ZN81_INTERNAL_2bd1f99c_45_flash_fwd_hdimdiff_fp16_split_softcap_sm90_cu_9d2915ae_35054cuda3std3__48in_placeE)
_ZN81_INTERNAL_2bd1f99c_45_flash_fwd_hdimdiff_fp16_split_softcap_sm90_cu_9d2915ae_35054cuda3std3__48in_placeE:
	.zero		1
	.type		_ZN81_INTERNAL_2bd1f99c_45_flash_fwd_hdimdiff_fp16_split_softcap_sm90_cu_9d2915ae_35054cuda3std6ranges3__45__cpo9iter_moveE,@object
	.size		_ZN81_INTERNAL_2bd1f99c_45_flash_fwd_hdimdiff_fp16_split_softcap_sm90_cu_9d2915ae_35054cuda3std6ranges3__45__cpo9iter_moveE,(_ZN81_INTERNAL_2bd1f99c_45_flash_fwd_hdimdiff_fp16_split_softcap_sm90_cu_9d2915ae_35054cuda3std3__45__cpo5beginE - _ZN81_INTERNAL_2bd1f99c_45_flash_fwd_hdimdiff_fp16_split_softcap_sm90_cu_9d2915ae_35054cuda3std6ranges3__45__cpo9iter_moveE)
_ZN81_INTERNAL_2bd1f99c_45_flash_fwd_hdimdiff_fp16_split_softcap_sm90_cu_9d2915ae_35054cuda3std6ranges3__45__cpo9iter_moveE:
	.zero		1
	.type		_ZN81_INTERNAL_2bd1f99c_45_flash_fwd_hdimdiff_fp16_split_softcap_sm90_cu_9d2915ae_35054cuda3std3__45__cpo5beginE,@object
	.size		_ZN81_INTERNAL_2bd1f99c_45_flash_fwd_hdimdiff_fp16_split_softcap_sm90_cu_9d2915ae_35054cuda3std3__45__cpo5beginE,(_ZN81_INTERNAL_2bd1f99c_45_flash_fwd_hdimdiff_fp16_split_softcap_sm90_cu_9d2915ae_35054cuda3std3__483_GLOBAL__N__2bd1f99c_45_flash_fwd_hdimdiff_fp16_split_softcap_sm90_cu_9d2915ae_35056ignoreE - _ZN81_INTERNAL_2bd1f99c_45_flash_fwd_hdimdiff_fp16_split_softcap_sm90_cu_9d2915ae_35054cuda3std3__45__cpo5beginE)
_ZN81_INTERNAL_2bd1f99c_45_flash_fwd_hdimdiff_fp16_split_softcap_sm90_cu_9d2915ae_35054cuda3std3__45__cpo5beginE:
	.zero		1
	.type		_ZN81_INTERNAL_2bd1f99c_45_flash_fwd_hdimdiff_fp16_split_softcap_sm90_cu_9d2915ae_35054cuda3std3__483_GLOBAL__N__2bd1f99c_45_flash_fwd_hdimdiff_fp16_split_softcap_sm90_cu_9d2915ae_35056ignoreE,@object
	.size		_ZN81_INTERNAL_2bd1f99c_45_flash_fwd_hdimdiff_fp16_split_softcap_sm90_cu_9d2915ae_35054cuda3std3__483_GLOBAL__N__2bd1f99c_45_flash_fwd_hdimdiff_fp16_split_softcap_sm90_cu_9d2915ae_35056ignoreE,(_ZN81_INTERNAL_2bd1f99c_45_flash_fwd_hdimdiff_fp16_split_softcap_sm90_cu_9d2915ae_35054cute7productE - _ZN81_INTERNAL_2bd1f99c_45_flash_fwd_hdimdiff_fp16_split_softcap_sm90_cu_9d2915ae_35054cuda3std3__483_GLOBAL__N__2bd1f99c_45_flash_fwd_hdimdiff_fp16_split_softcap_sm90_cu_9d2915ae_35056ignoreE)
_ZN81_INTERNAL_2bd1f99c_45_flash_fwd_hdimdiff_fp16_split_softcap_sm90_cu_9d2915ae_35054cuda3std3__483_GLOBAL__N__2bd1f99c_45_flash_fwd_hdimdiff_fp16_split_softcap_sm90_cu_9d2915ae_35056ignoreE:
	.zero		1
	.type		_ZN81_INTERNAL_2bd1f99c_45_flash_fwd_hdimdiff_fp16_split_softcap_sm90_cu_9d2915ae_35054cute7productE,@object
	.size		_ZN81_INTERNAL_2bd1f99c_45_flash_fwd_hdimdiff_fp16_split_softcap_sm90_cu_9d2915ae_35054cute7productE,(_ZN81_INTERNAL_2bd1f99c_45_flash_fwd_hdimdiff_fp16_split_softcap_sm90_cu_9d2915ae_35054cuda3std3__45__cpo3endE - _ZN81_INTERNAL_2bd1f99c_45_flash_fwd_hdimdiff_fp16_split_softcap_sm90_cu_9d2915ae_35054cute7productE)
_ZN81_INTERNAL_2bd1f99c_45_flash_fwd_hdimdiff_fp16_split_softcap_sm90_cu_9d2915ae_35054cute7productE:
	.zero		1
	.type		_ZN81_INTERNAL_2bd1f99c_45_flash_fwd_hdimdiff_fp16_split_softcap_sm90_cu_9d2915ae_35054cuda3std3__45__cpo3endE,@object
	.size		_ZN81_INTERNAL_2bd1f99c_45_flash_fwd_hdimdiff_fp16_split_softcap_sm90_cu_9d2915ae_35054cuda3std3__45__cpo3endE,(_ZN81_INTERNAL_2bd1f99c_45_flash_fwd_hdimdiff_fp16_split_softcap_sm90_cu_9d2915ae_35054cuda3std3__419piecewise_constructE - _ZN81_INTERNAL_2bd1f99c_45_flash_fwd_hdimdiff_fp16_split_softcap_sm90_cu_9d2915ae_35054cuda3std3__45__cpo3endE)
_ZN81_INTERNAL_2bd1f99c_45_flash_fwd_hdimdiff_fp16_split_softcap_sm90_cu_9d2915ae_35054cuda3std3__45__cpo3endE:
	.zero		1
	.type		_ZN81_INTERNAL_2bd1f99c_45_flash_fwd_hdimdiff_fp16_split_softcap_sm90_cu_9d2915ae_35054cuda3std3__419piecewise_constructE,@object
	.size		_ZN81_INTERNAL_2bd1f99c_45_flash_fwd_hdimdiff_fp16_split_softcap_sm90_cu_9d2915ae_35054cuda3std3__419piecewise_constructE,(_ZN81_INTERNAL_2bd1f99c_45_flash_fwd_hdimdiff_fp16_split_softcap_sm90_cu_9d2915ae_35054cuda3std3__45__cpo4cendE - _ZN81_INTERNAL_2bd1f99c_45_flash_fwd_hdimdiff_fp16_split_softcap_sm90_cu_9d2915ae_35054cuda3std3__419piecewise_constructE)
_ZN81_INTERNAL_2bd1f99c_45_flash_fwd_hdimdiff_fp16_split_softcap_sm90_cu_9d2915ae_35054cuda3std3__419piecewise_constructE:
	.zero		1
	.type		_ZN81_INTERNAL_2bd1f99c_45_flash_fwd_hdimdiff_fp16_split_softcap_sm90_cu_9d2915ae_35054cuda3std3__45__cpo4cendE,@object
	.size		_ZN81_INTERNAL_2bd1f99c_45_flash_fwd_hdimdiff_fp16_split_softcap_sm90_cu_9d2915ae_35054cuda3std3__45__cpo4cendE,(_ZN81_INTERNAL_2bd1f99c_45_flash_fwd_hdimdiff_fp16_split_softcap_sm90_cu_9d2915ae_35054cuda3std6ranges3__45__cpo4swapE - _ZN81_INTERNAL_2bd1f99c_45_flash_fwd_hdimdiff_fp16_split_softcap_sm90_cu_9d2915ae_35054cuda3std3__45__cpo4cendE)
_ZN81_INTERNAL_2bd1f99c_45_flash_fwd_hdimdiff_fp16_split_softcap_sm90_cu_9d2915ae_35054cuda3std3__45__cpo4cendE:
	.zero		1
	.type		_ZN81_INTERNAL_2bd1f99c_45_flash_fwd_hdimdiff_fp16_split_softcap_sm90_cu_9d2915ae_35054cuda3std6ranges3__45__cpo4swapE,@object
	.size		_ZN81_INTERNAL_2bd1f99c_45_flash_fwd_hdimdiff_fp16_split_softcap_sm90_cu_9d2915ae_35054cuda3std6ranges3__45__cpo4swapE,(.L_7 - _ZN81_INTERNAL_2bd1f99c_45_flash_fwd_hdimdiff_fp16_split_softcap_sm90_cu_9d2915ae_35054cuda3std6ranges3__45__cpo4swapE)
_ZN81_INTERNAL_2bd1f99c_45_flash_fwd_hdimdiff_fp16_split_softcap_sm90_cu_9d2915ae_35054cuda3std6ranges3__45__cpo4swapE:
	.zero		1
.L_7:


//--------------------- .nv.constant0._ZN7cutlass13device_kernelIN5flash11enable_sm90INS1_16FlashAttnFwdSm90INS1_25CollectiveMainloopFwdSm90ILi2EN4cute5tupleIJNS5_1CILi1EEES8_S8_EEENS6_IJNS7_ILi128EEESA_NS7_ILi192EEEEEELi128ENS_6half_tEfNS_4arch4Sm90ELb0ELb0ELb1ELb0ELb0ELb0ELb0ELb1ELb1ELb1ELb1ELb0EEENS1_21CollectiveEpilogueFwdINS6_IJSA_SA_SA_EEES9_SD_SF_Li256ELb0ELb1ELb1ELb0EEENS1_19SingleTileSchedulerILb0ELb1ELb1ELi128EEEEEEEEEvNT_6ParamsE --------------------------
	.section	.nv.constant0._ZN7cutlass13device_kernelIN5flash11enable_sm90INS1_16FlashAttnFwdSm90INS1_25CollectiveMainloopFwdSm90ILi2EN4cute5tupleIJNS5_1CILi1EEES8_S8_EEENS6_IJNS7_ILi128EEESA_NS7_ILi192EEEEEELi128ENS_6half_tEfNS_4arch4Sm90ELb0ELb0ELb1ELb0ELb0ELb0ELb0ELb1ELb1ELb1ELb1ELb0EEENS1_21CollectiveEpilogueFwdINS6_IJSA_SA_SA_EEES9_SD_SF_Li256ELb0ELb1ELb1ELb0EEENS1_19SingleTileSchedulerILb0ELb1ELb1ELi128EEEEEEEEEvNT_6ParamsE,"a",@progbits
	.sectionflags	@""
	.align	4
.nv.constant0._ZN7cutlass13device_kernelIN5flash11enable_sm90INS1_16FlashAttnFwdSm90INS1_25CollectiveMainloopFwdSm90ILi2EN4cute5tupleIJNS5_1CILi1EEES8_S8_EEENS6_IJNS7_ILi128EEESA_NS7_ILi192EEEEEELi128ENS_6half_tEfNS_4arch4Sm90ELb0ELb0ELb1ELb0ELb0ELb0ELb0ELb1ELb1ELb1ELb1ELb0EEENS1_21CollectiveEpilogueFwdINS6_IJSA_SA_SA_EEES9_SD_SF_Li256ELb0ELb1ELb1ELb0EEENS1_19SingleTileSchedulerILb0ELb1ELb1ELi128EEEEEEEEEvNT_6ParamsE:
	.zero		3456


//--------------------- .nv.constant0._ZN7cutlass13device_kernelIN5flash11enable_sm90INS1_16FlashAttnFwdSm90INS1_25CollectiveMainloopFwdSm90ILi2EN4cute5tupleIJNS5_1CILi1EEES8_S8_EEENS6_IJNS7_ILi128EEESA_NS7_ILi192EEEEEELi128ENS_6half_tEfNS_4arch4Sm90ELb0ELb0ELb1ELb1ELb0ELb0ELb0ELb1ELb1ELb1ELb1ELb0EEENS1_21CollectiveEpilogueFwdINS6_IJSA_SA_SA_EEES9_SD_SF_Li256ELb1ELb1ELb1ELb0EEENS1_36VarlenDynamicPersistentTileSchedulerILi128ELi128ELi256ELi128ELb1ELb1ELb1ELb0ELb1ELb1EEEEEEEEEvNT_6ParamsE --------------------------
	.section	.nv.constant0._ZN7cutlass13device_kernelIN5flash11enable_sm90INS1_16FlashAttnFwdSm90INS1_25CollectiveMainloopFwdSm90ILi2EN4cute5tupleIJNS5_1CILi1EEES8_S8_EEENS6_IJNS7_ILi128EEESA_NS7_ILi192EEEEEELi128ENS_6half_tEfNS_4arch4Sm90ELb0ELb0ELb1ELb1ELb0ELb0ELb0ELb1ELb1ELb1ELb1ELb0EEENS1_21CollectiveEpilogueFwdINS6_IJSA_SA_SA_EEES9_SD_SF_Li256ELb1ELb1ELb1ELb0EEENS1_36VarlenDynamicPersistentTileSchedulerILi128ELi128ELi256ELi128ELb1ELb1ELb1ELb0ELb1ELb1EEEEEEEEEvNT_6ParamsE,"a",@progbits
	.sectionflags	@""
	.align	4
.nv.constant0._ZN7cutlass13device_kernelIN5flash11enable_sm90INS1_16FlashAttnFwdSm90INS1_25CollectiveMainloopFwdSm90ILi2EN4cute5tupleIJNS5_1CILi1EEES8_S8_EEENS6_IJNS7_ILi128EEESA_NS7_ILi192EEEEEELi128ENS_6half_tEfNS_4arch4Sm90ELb0ELb0ELb1ELb1ELb0ELb0ELb0ELb1ELb1ELb1ELb1ELb0EEENS1_21CollectiveEpilogueFwdINS6_IJSA_SA_SA_EEES9_SD_SF_Li256ELb1ELb1ELb1ELb0EEENS1_36VarlenDynamicPersistentTileSchedulerILi128ELi128ELi256ELi128ELb1ELb1ELb1ELb0ELb1ELb1EEEEEEEEEvNT_6ParamsE:
	.zero		3584


//--------------------- .nv.constant0._ZN7cutlass13device_kernelIN5flash11enable_sm90INS1_16FlashAttnFwdSm90INS1_25CollectiveMainloopFwdSm90ILi2EN4cute5tupleIJNS5_1CILi1EEES8_S8_EEENS6_IJNS7_ILi128EEESA_NS7_ILi192EEEEEELi128ENS_6half_tEfNS_4arch4Sm90ELb0ELb0ELb1ELb1ELb0ELb1ELb0ELb1ELb1ELb1ELb1ELb0EEENS1_21CollectiveEpilogueFwdINS6_IJSA_SA_SA_EEES9_SD_SF_Li256ELb1ELb1ELb1ELb0EEENS1_36VarlenDynamicPersistentTileSchedulerILi128ELi128ELi256ELi128ELb1ELb1ELb1ELb0ELb1ELb1EEEEEEEEEvNT_6ParamsE --------------------------
	.section	.nv.constant0._ZN7cutlass13device_kernelIN5flash11enable_sm90INS1_16FlashAttnFwdSm90INS1_25CollectiveMainloopFwdSm90ILi2EN4cute5tupleIJNS5_1CILi1EEES8_S8_EEENS6_IJNS7_ILi128EEESA_NS7_ILi192EEEEEELi128ENS_6half_tEfNS_4arch4Sm90ELb0ELb0ELb1ELb1ELb0ELb1ELb0ELb1ELb1ELb1ELb1ELb0EEENS1_21CollectiveEpilogueFwdINS6_IJSA_SA_SA_EEES9_SD_SF_Li256ELb1ELb1ELb1ELb0EEENS1_36VarlenDynamicPersistentTileSchedulerILi128ELi128ELi256ELi128ELb1ELb1ELb1ELb0ELb1ELb1EEEEEEEEEvNT_6ParamsE,"a",@progbits
	.sectionflags	@""
	.align	4
.nv.constant0._ZN7cutlass13device_kernelIN5flash11enable_sm90INS1_16FlashAttnFwdSm90INS1_25CollectiveMainloopFwdSm90ILi2EN4cute5tupleIJNS5_1CILi1EEES8_S8_EEENS6_IJNS7_ILi128EEESA_NS7_ILi192EEEEEELi128ENS_6half_tEfNS_4arch4Sm90ELb0ELb0ELb1ELb1ELb0ELb1ELb0ELb1ELb1ELb1ELb1ELb0EEENS1_21CollectiveEpilogueFwdINS6_IJSA_SA_SA_EEES9_SD_SF_Li256ELb1ELb1ELb1ELb0EEENS1_36VarlenDynamicPersistentTileSchedulerILi128ELi128ELi256ELi128ELb1ELb1ELb1ELb0ELb1ELb1EEEEEEEEEvNT_6ParamsE:
	.zero		3584


//--------------------- .nv.constant0._ZN7cutlass13device_kernelIN5flash11enable_sm90INS1_16FlashAttnFwdSm90INS1_25CollectiveMainloopFwdSm90ILi2EN4cute5tupleIJNS5_1CILi1EEES8_S8_EEENS6_IJNS7_ILi128EEENS7_ILi96EEENS7_ILi192EEEEEELi128ENS_6half_tEfNS_4arch4Sm90ELb0ELb1ELb1ELb0ELb0ELb0ELb0ELb1ELb1ELb1ELb1ELb0EEENS1_21CollectiveEpilogueFwdINS6_IJSA_SA_SB_EEES9_SE_SG_Li256ELb0ELb1ELb1ELb0EEENS1_19SingleTileSchedulerILb0ELb1ELb1ELi128EEEEEEEEEvNT_6ParamsE --------------------------
	.section	.nv.constant0._ZN7cutlass13device_kernelIN5flash11enable_sm90INS1_16FlashAttnFwdSm90INS1_25CollectiveMainloopFwdSm90ILi2EN4cute5tupleIJNS5_1CILi1EEES8_S8_EEENS6_IJNS7_ILi128EEENS7_ILi96EEENS7_ILi192EEEEEELi128ENS_6half_tEfNS_4arch4Sm90ELb0ELb1ELb1ELb0ELb0ELb0ELb0ELb1ELb1ELb1ELb1ELb0EEENS1_21CollectiveEpilogueFwdINS6_IJSA_SA_SB_EEES9_SE_SG_Li256ELb0ELb1ELb1ELb0EEENS1_19SingleTileSchedulerILb0ELb1ELb1ELi128EEEEEEEEEvNT_6ParamsE,"a",@progbits
	.sectionflags	@""
	.align	4
.nv.constant0._ZN7cutlass13device_kernelIN5flash11enable_sm90INS1_16FlashAttnFwdSm90INS1_25CollectiveMainloopFwdSm90ILi2EN4cute5tupleIJNS5_1CILi1EEES8_S8_EEENS6_IJNS7_ILi128EEENS7_ILi96EEENS7_ILi192EEEEEELi128ENS_6half_tEfNS_4arch4Sm90ELb0ELb1ELb1ELb0ELb0ELb0ELb0ELb1ELb1ELb1ELb1ELb0EEENS1_21CollectiveEpilogueFwdINS6_IJSA_SA_SB_EEES9_SE_SG_Li256ELb0ELb1ELb1ELb0EEENS1_19SingleTileSchedulerILb0ELb1ELb1ELi128EEEEEEEEEvNT_6ParamsE:
	.zero		3456


//--------------------- .nv.constant0._ZN7cutlass13device_kernelIN5flash11enable_sm90INS1_16FlashAttnFwdSm90INS1_25CollectiveMainloopFwdSm90ILi2EN4cute5tupleIJNS5_1CILi1EEES8_S8_EEENS6_IJNS7_ILi128EEENS7_ILi96EEENS7_ILi192EEEEEELi128ENS_6half_tEfNS_4arch4Sm90ELb0ELb1ELb1ELb1ELb0ELb0ELb0ELb1ELb1ELb1ELb1ELb0EEENS1_21CollectiveEpilogueFwdINS6_IJSA_SA_SB_EEES9_SE_SG_Li256ELb1ELb1ELb1ELb0EEENS1_36VarlenDynamicPersistentTileSchedulerILi128ELi96ELi256ELi128ELb1ELb1ELb1ELb1ELb0ELb1EEEEEEEEEvNT_6ParamsE --------------------------
	.section	.nv.constant0._ZN7cutlass13device_kernelIN5flash11enable_sm90INS1_16FlashAttnFwdSm90INS1_25CollectiveMainloopFwdSm90ILi2EN4cute5tupleIJNS5_1CILi1EEES8_S8_EEENS6_IJNS7_ILi128EEENS7_ILi96EEENS7_ILi192EEEEEELi128ENS_6half_tEfNS_4arch4Sm90ELb0ELb1ELb1ELb1ELb0ELb0ELb0ELb1ELb1ELb1ELb1ELb0EEENS1_21CollectiveEpilogueFwdINS6_IJSA_SA_SB_EEES9_SE_SG_Li256ELb1ELb1ELb1ELb0EEENS1_36VarlenDynamicPersistentTileSchedulerILi128ELi96ELi256ELi128ELb1ELb1ELb1ELb1ELb0ELb1EEEEEEEEEvNT_6ParamsE,"a",@progbits
	.sectionflags	@""
	.align	4
.nv.constant0._ZN7cutlass13device_kernelIN5flash11enable_sm90INS1_16FlashAttnFwdSm90INS1_25CollectiveMainloopFwdSm90ILi2EN4cute5tupleIJNS5_1CILi1EEES8_S8_EEENS6_IJNS7_ILi128EEENS7_ILi96EEENS7_ILi192EEEEEELi128ENS_6half_tEfNS_4arch4Sm90ELb0ELb1ELb1ELb1ELb0ELb0ELb0ELb1ELb1ELb1ELb1ELb0EEENS1_21CollectiveEpilogueFwdINS6_IJSA_SA_SB_EEES9_SE_SG_Li256ELb1ELb1ELb1ELb0EEENS1_36VarlenDynamicPersistentTileSchedulerILi128ELi96ELi256ELi128ELb1ELb1ELb1ELb1ELb0ELb1EEEEEEEEEvNT_6ParamsE:
	.zero		3584


//--------------------- .nv.constant0._ZN7cutlass13device_kernelIN5flash11enable_sm90INS1_16FlashAttnFwdSm90INS1_25CollectiveMainloopFwdSm90ILi2EN4cute5tupleIJNS5_1CILi1EEES8_S8_EEENS6_IJNS7_ILi128EEENS7_ILi96EEENS7_ILi192EEEEEELi128ENS_6half_tEfNS_4arch4Sm90ELb0ELb1ELb1ELb1ELb0ELb1ELb0ELb1ELb1ELb1ELb1ELb0EEENS1_21CollectiveEpilogueFwdINS6_IJSA_SA_SB_EEES9_SE_SG_Li256ELb1ELb1ELb1ELb0EEENS1_36VarlenDynamicPersistentTileSchedulerILi128ELi96ELi256ELi128ELb1ELb1ELb1ELb1ELb0ELb1EEEEEEEEEvNT_6ParamsE --------------------------
	.section	.nv.constant0._ZN7cutlass13device_kernelIN5flash11enable_sm90INS1_16FlashAttnFwdSm90INS1_25CollectiveMainloopFwdSm90ILi2EN4cute5tupleIJNS5_1CILi1EEES8_S8_EEENS6_IJNS7_ILi128EEENS7_ILi96EEENS7_ILi192EEEEEELi128ENS_6half_tEfNS_4arch4Sm90ELb0ELb1ELb1ELb1ELb0ELb1ELb0ELb1ELb1ELb1ELb1ELb0EEENS1_21CollectiveEpilogueFwdINS6_IJSA_SA_SB_EEES9_SE_SG_Li256ELb1ELb1ELb1ELb0EEENS1_36VarlenDynamicPersistentTileSchedulerILi128ELi96ELi256ELi128ELb1ELb1ELb1ELb1ELb0ELb1EEEEEEEEEvNT_6ParamsE,"a",@progbits
	.sectionflags	@""
	.align	4
.nv.constant0._ZN7cutlass13device_kernelIN5flash11enable_sm90INS1_16FlashAttnFwdSm90INS1_25CollectiveMainloopFwdSm90ILi2EN4cute5tupleIJNS5_1CILi1EEES8_S8_EEENS6_IJNS7_ILi128EEENS7_ILi96EEENS7_ILi192EEEEEELi128ENS_6half_tEfNS_4arch4Sm90ELb0ELb1ELb1ELb1ELb0ELb1ELb0ELb1ELb1ELb1ELb1ELb0EEENS1_21CollectiveEpilogueFwdINS6_IJSA_SA_SB_EEES9_SE_SG_Li256ELb1ELb1ELb1ELb0EEENS1_36VarlenDynamicPersistentTileSchedulerILi128ELi96ELi256ELi128ELb1ELb1ELb1ELb1ELb0ELb1EEEEEEEEEvNT_6ParamsE:
	.zero		3584


//--------------------- .nv.constant0._ZN7cutlass13device_kernelIN5flash11enable_sm90INS1_16FlashAttnFwdSm90INS1_25CollectiveMainloopFwdSm90ILi2EN4cute5tupleIJNS5_1CILi1EEES8_S8_EEENS6_IJNS7_ILi128EEESA_NS7_ILi192EEEEEELi128ENS_6half_tEfNS_4arch4Sm90ELb1ELb0ELb1ELb0ELb0ELb0ELb0ELb1ELb1ELb1ELb1ELb0EEENS1_21CollectiveEpilogueFwdINS6_IJSA_SA_SA_EEES9_SD_SF_Li256ELb0ELb1ELb1ELb0EEENS1_19SingleTileSchedulerILb0ELb1ELb1ELi128EEEEEEEEEvNT_6ParamsE --------------------------
	.section	.nv.constant0._ZN7cutlass13device_kernelIN5flash11enable_sm90INS1_16FlashAttnFwdSm90INS1_25CollectiveMainloopFwdSm90ILi2EN4cute5tupleIJNS5_1CILi1EEES8_S8_EEENS6_IJNS7_ILi128EEESA_NS7_ILi192EEEEEELi128ENS_6half_tEfNS_4arch4Sm90ELb1ELb0ELb1ELb0ELb0ELb0ELb0ELb1ELb1ELb1ELb1ELb0EEENS1_21CollectiveEpilogueFwdINS6_IJSA_SA_SA_EEES9_SD_SF_Li256ELb0ELb1ELb1ELb0EEENS1_19SingleTileSchedulerILb0ELb1ELb1ELi128EEEEEEEEEvNT_6ParamsE,"a",@progbits
	.sectionflags	@""
	.align	4
.nv.constant0._ZN7cutlass13device_kernelIN5flash11enable_sm90INS1_16FlashAttnFwdSm90INS1_25CollectiveMainloopFwdSm90ILi2EN4cute5tupleIJNS5_1CILi1EEES8_S8_EEENS6_IJNS7_ILi128EEESA_NS7_ILi192EEEEEELi128ENS_6half_tEfNS_4arch4Sm90ELb1ELb0ELb1ELb0ELb0ELb0ELb0ELb1ELb1ELb1ELb1ELb0EEENS1_21CollectiveEpilogueFwdINS6_IJSA_SA_SA_EEES9_SD_SF_Li256ELb0ELb1ELb1ELb0EEENS1_19SingleTileSchedulerILb0ELb1ELb1ELi128EEEEEEEEEvNT_6ParamsE:
	.zero		3456


//--------------------- .nv.constant0._ZN7cutlass13device_kernelIN5flash11enable_sm90INS1_16FlashAttnFwdSm90INS1_25CollectiveMainloopFwdSm90ILi2EN4cute5tupleIJNS5_1CILi1EEES8_S8_EEENS6_IJNS7_ILi128EEESA_NS7_ILi192EEEEEELi128ENS_6half_tEfNS_4arch4Sm90ELb1ELb0ELb1ELb1ELb0ELb0ELb0ELb1ELb1ELb1ELb1ELb0EEENS1_21CollectiveEpilogueFwdINS6_IJSA_SA_SA_EEES9_SD_SF_Li256ELb1ELb1ELb1ELb0EEENS1_36VarlenDynamicPersistentTileSchedulerILi128ELi128ELi256ELi128ELb1ELb1ELb1ELb1ELb1ELb1EEEEEEEEEvNT_6ParamsE --------------------------
	.section	.nv.constant0._ZN7cutlass13device_kernelIN5flash11enable_sm90INS1_16FlashAttnFwdSm90INS1_25CollectiveMainloopFwdSm90ILi2EN4cute5tupleIJNS5_1CILi1EEES8_S8_EEENS6_IJNS7_ILi128EEESA_NS7_ILi192EEEEEELi128ENS_6half_tEfNS_4arch4Sm90ELb1ELb0ELb1ELb1ELb0ELb0ELb0ELb1ELb1ELb1ELb1ELb0EEENS1_21CollectiveEpilogueFwdINS6_IJSA_SA_SA_EEES9_SD_SF_Li256ELb1ELb1ELb1ELb0EEENS1_36VarlenDynamicPersistentTileSchedulerILi128ELi128ELi256ELi128ELb1ELb1ELb1ELb1ELb1ELb1EEEEEEEEEvNT_6ParamsE,"a",@progbits
	.sectionflags	@""
	.align	4
.nv.constant0._ZN7cutlass13device_kernelIN5flash11enable_sm90INS1_16FlashAttnFwdSm90INS1_25CollectiveMainloopFwdSm90ILi2EN4cute5tupleIJNS5_1CILi1EEES8_S8_EEENS6_IJNS7_ILi128EEESA_NS7_ILi192EEEEEELi128ENS_6half_tEfNS_4arch4Sm90ELb1ELb0ELb1ELb1ELb0ELb0ELb0ELb1ELb1ELb1ELb1ELb0EEENS1_21CollectiveEpilogueFwdINS6_IJSA_SA_SA_EEES9_SD_SF_Li256ELb1ELb1ELb1ELb0EEENS1_36VarlenDynamicPersistentTileSchedulerILi128ELi128ELi256ELi128ELb1ELb1ELb1ELb1ELb1ELb1EEEEEEEEEvNT_6ParamsE:
	.zero		3584


//--------------------- .nv.constant0._ZN7cutlass13device_kernelIN5flash11enable_sm90INS1_16FlashAttnFwdSm90INS1_25CollectiveMainloopFwdSm90ILi2EN4cute5tupleIJNS5_1CILi1EEES8_S8_EEENS6_IJNS7_ILi128EEESA_NS7_ILi192EEEEEELi128ENS_6half_tEfNS_4arch4Sm90ELb1ELb0ELb1ELb1ELb0ELb1ELb0ELb1ELb1ELb1ELb1ELb0EEENS1_21CollectiveEpilogueFwdINS6_IJSA_SA_SA_EEES9_SD_SF_Li256ELb1ELb1ELb1ELb0EEENS1_36VarlenDynamicPersistentTileSchedulerILi128ELi128ELi256ELi128ELb1ELb1ELb1ELb1ELb1ELb1EEEEEEEEEvNT_6ParamsE --------------------------
	.section	.nv.constant0._ZN7cutlass13device_kernelIN5flash11enable_sm90INS1_16FlashAttnFwdSm90INS1_25CollectiveMainloopFwdSm90ILi2EN4cute5tupleIJNS5_1CILi1EEES8_S8_EEENS6_IJNS7_ILi128EEESA_NS7_ILi192EEEEEELi128ENS_6half_tEfNS_4arch4Sm90ELb1ELb0ELb1ELb1ELb0ELb1ELb0ELb1ELb1ELb1ELb1ELb0EEENS1_21CollectiveEpilogueFwdINS6_IJSA_SA_SA_EEES9_SD_SF_Li256ELb1ELb1ELb1ELb0EEENS1_36VarlenDynamicPersistentTileSchedulerILi128ELi128ELi256ELi128ELb1ELb1ELb1ELb1ELb1ELb1EEEEEEEEEvNT_6ParamsE,"a",@progbits
	.sectionflags	@""
	.align	4
.nv.constant0._ZN7cutlass13device_kernelIN5flash11enable_sm90INS1_16FlashAttnFwdSm90INS1_25CollectiveMainloopFwdSm90ILi2EN4cute5tupleIJNS5_1CILi1EEES8_S8_EEENS6_IJNS7_ILi128EEESA_NS7_ILi192EEEEEELi128ENS_6half_tEfNS_4arch4Sm90ELb1ELb0ELb1ELb1ELb0ELb1ELb0ELb1ELb1ELb1ELb1ELb0EEENS1_21CollectiveEpilogueFwdINS6_IJSA_SA_SA_EEES9_SD_SF_Li256ELb1ELb1ELb1ELb0EEENS1_36VarlenDynamicPersistentTileSchedulerILi128ELi128ELi256ELi128ELb1ELb1ELb1ELb1ELb1ELb1EEEEEEEEEvNT_6ParamsE:
	.zero		3584


//--------------------- .nv.constant0._ZN7cutlass13device_kernelIN5flash11enable_sm90INS1_16FlashAttnFwdSm90INS1_25CollectiveMainloopFwdSm90ILi2EN4cute5tupleIJNS5_1CILi1EEES8_S8_EEENS6_IJNS7_ILi64EEESA_SA_EEELi512ENS_6half_tEfNS_4arch4Sm90ELb0ELb0ELb1ELb0ELb0ELb0ELb0ELb0ELb0ELb1ELb1ELb0EEENS1_21CollectiveEpilogueFwdINS6_IJSA_NS7_ILi512EEESA_EEES9_SC_SE_Li256ELb0ELb1ELb1ELb0EEENS1_19SingleTileSchedulerILb0ELb1ELb1ELi64EEEEEEEEEvNT_6ParamsE --------------------------
	.section	.nv.constant0._ZN7cutlass13device_kernelIN5flash11enable_sm90INS1_16FlashAttnFwdSm90INS1_25CollectiveMainloopFwdSm90ILi2EN4cute5tupleIJNS5_1CILi1EEES8_S8_EEENS6_IJNS7_ILi64EEESA_SA_EEELi512ENS_6half_tEfNS_4arch4Sm90ELb0ELb0ELb1ELb0ELb0ELb0ELb0ELb0ELb0ELb1ELb1ELb0EEENS1_21CollectiveEpilogueFwdINS6_IJSA_NS7_ILi512EEESA_EEES9_SC_SE_Li256ELb0ELb1ELb1ELb0EEENS1_19SingleTileSchedulerILb0ELb1ELb1ELi64EEEEEEEEEvNT_6ParamsE,"a",@progbits
	.sectionflags	@""
	.align	4
.nv.constant0._ZN7cutlass13device_kernelIN5flash11enable_sm90INS1_16FlashAttnFwdSm90INS1_25CollectiveMainloopFwdSm90ILi2EN4cute5tupleIJNS5_1CILi1EEES8_S8_EEENS6_IJNS7_ILi64EEESA_SA_EEELi512ENS_6half_tEfNS_4arch4Sm90ELb0ELb0ELb1ELb0ELb0ELb0ELb0ELb0ELb0ELb1ELb1ELb0EEENS1_21CollectiveEpilogueFwdINS6_IJSA_NS7_ILi512EEESA_EEES9_SC_SE_Li256ELb0ELb1ELb1ELb0EEENS1_19SingleTileSchedulerILb0ELb1ELb1ELi64EEEEEEEEEvNT_6ParamsE:
	.zero		3456


//--------------------- .nv.constant0._ZN7cutlass13device_kernelIN5flash11enable_sm90INS1_16FlashAttnFwdSm90INS1_25CollectiveMainloopFwdSm90ILi2EN4cute5tupleIJNS5_1CILi1EEES8_S8_EEENS6_IJNS7_ILi64EEESA_SA_EEELi512ENS_6half_tEfNS_4arch4Sm90ELb0ELb0ELb1ELb0ELb0ELb0ELb1ELb0ELb0ELb1ELb1ELb0EEENS1_21CollectiveEpilogueFwdINS6_IJSA_NS7_ILi512EEESA_EEES9_SC_SE_Li256ELb0ELb1ELb1ELb0EEENS1_19SingleTileSchedulerILb0ELb1ELb1ELi64EEEEEEEEEvNT_6ParamsE --------------------------
	.section	.nv.constant0._ZN7cutlass13device_kernelIN5flash11enable_sm90INS1_16FlashAttnFwdSm90INS1_25CollectiveMainloopFwdSm90ILi2EN4cute5tupleIJNS5_1CILi1EEES8_S8_EEENS6_IJNS7_ILi64EEESA_SA_EEELi512ENS_6half_tEfNS_4arch4Sm90ELb0ELb0ELb1ELb0ELb0ELb0ELb1ELb0ELb0ELb1ELb1ELb0EEENS1_21CollectiveEpilogueFwdINS6_IJSA_NS7_ILi512EEESA_EEES9_SC_SE_Li256ELb0ELb1ELb1ELb0EEENS1_19SingleTileSchedulerILb0ELb1ELb1ELi64EEEEEEEEEvNT_6ParamsE,"a",@progbits
	.sectionflags	@""
	.align	4
.nv.constant0._ZN7cutlass13device_kernelIN5flash11enable_sm90INS1_16FlashAttnFwdSm90INS1_25CollectiveMainloopFwdSm90ILi2EN4cute5tupleIJNS5_1CILi1EEES8_S8_EEENS6_IJNS7_ILi64EEESA_SA_EEELi512ENS_6half_tEfNS_4arch4Sm90ELb0ELb0ELb1ELb0ELb0ELb0ELb1ELb0ELb0ELb1ELb1ELb0EEENS1_21CollectiveEpilogueFwdINS6_IJSA_NS7_ILi512EEESA_EEES9_SC_SE_Li256ELb0ELb1ELb1ELb0EEENS1_19SingleTileSchedulerILb0ELb1ELb1ELi64EEEEEEEEEvNT_6ParamsE:
	.zero		3712


//--------------------- .nv.constant0._ZN7cutlass13device_kernelIN5flash11enable_sm90INS1_16FlashAttnFwdSm90INS1_25CollectiveMainloopFwdSm90ILi2EN4cute5tupleIJNS5_1CILi1EEES8_S8_EEENS6_IJNS7_ILi64EEESA_SA_EEELi512ENS_6half_tEfNS_4arch4Sm90ELb0ELb0ELb1ELb1ELb0ELb0ELb0ELb0ELb0ELb1ELb1ELb0EEENS1_21CollectiveEpilogueFwdINS6_IJSA_NS7_ILi512EEESA_EEES9_SC_SE_Li256ELb1ELb1ELb1ELb0EEENS1_36VarlenDynamicPersistentTileSchedulerILi64ELi64ELi256ELi128ELb1ELb1ELb1ELb0ELb1ELb1EEEEEEEEEvNT_6ParamsE --------------------------
	.section	.nv.constant0._ZN7cutlass13device_kernelIN5flash11enable_sm90INS1_16FlashAttnFwdSm90INS1_25CollectiveMainloopFwdSm90ILi2EN4cute5tupleIJNS5_1CILi1EEES8_S8_EEENS6_IJNS7_ILi64EEESA_SA_EEELi512ENS_6half_tEfNS_4arch4Sm90ELb0ELb0ELb1ELb1ELb0ELb0ELb0ELb0ELb0ELb1ELb1ELb0EEENS1_21CollectiveEpilogueFwdINS6_IJSA_NS7_ILi512EEESA_EEES9_SC_SE_Li256ELb1ELb1ELb1ELb0EEENS1_36VarlenDynamicPersistentTileSchedulerILi64ELi64ELi256ELi128ELb1ELb1ELb1ELb0ELb1ELb1EEEEEEEEEvNT_6ParamsE,"a",@progbits
	.sectionflags	@""
	.align	4
.nv.constant0._ZN7cutlass13device_kernelIN5flash11enable_sm90INS1_16FlashAttnFwdSm90INS1_25CollectiveMainloopFwdSm90ILi2EN4cute5tupleIJNS5_1CILi1EEES8_S8_EEENS6_IJNS7_ILi64EEESA_SA_EEELi512ENS_6half_tEfNS_4arch4Sm90ELb0ELb0ELb1ELb1ELb0ELb0ELb0ELb0ELb0ELb1ELb1ELb0EEENS1_21CollectiveEpilogueFwdINS6_IJSA_NS7_ILi512EEESA_EEES9_SC_SE_Li256ELb1ELb1ELb1ELb0EEENS1_36VarlenDynamicPersistentTileSchedulerILi64ELi64ELi256ELi128ELb1ELb1ELb1ELb0ELb1ELb1EEEEEEEEEvNT_6ParamsE:
	.zero		3584


//--------------------- .nv.constant0._ZN7cutlass13device_kernelIN5flash11enable_sm90INS1_16FlashAttnFwdSm90INS1_25CollectiveMainloopFwdSm90ILi2EN4cute5tupleIJNS5_1CILi1EEES8_S8_EEENS6_IJNS7_ILi64EEESA_SA_EEELi512ENS_6half_tEfNS_4arch4Sm90ELb0ELb0ELb1ELb1ELb0ELb1ELb0ELb0ELb0ELb1ELb1ELb0EEENS1_21CollectiveEpilogueFwdINS6_IJSA_NS7_ILi512EEESA_EEES9_SC_SE_Li256ELb1ELb1ELb1ELb0EEENS1_36VarlenDynamicPersistentTileSchedulerILi64ELi64ELi256ELi128ELb1ELb1ELb1ELb0ELb1ELb1EEEEEEEEEvNT_6ParamsE --------------------------
	.section	.nv.constant0._ZN7cutlass13device_kernelIN5flash11enable_sm90INS1_16FlashAttnFwdSm90INS1_25CollectiveMainloopFwdSm90ILi2EN4cute5tupleIJNS5_1CILi1EEES8_S8_EEENS6_IJNS7_ILi64EEESA_SA_EEELi512ENS_6half_tEfNS_4arch4Sm90ELb0ELb0ELb1ELb1ELb0ELb1ELb0ELb0ELb0ELb1ELb1ELb0EEENS1_21CollectiveEpilogueFwdINS6_IJSA_NS7_ILi512EEESA_EEES9_SC_SE_Li256ELb1ELb1ELb1ELb0EEENS1_36VarlenDynamicPersistentTileSchedulerILi64ELi64ELi256ELi128ELb1ELb1ELb1ELb0ELb1ELb1EEEEEEEEEvNT_6ParamsE,"a",@progbits
	.sectionflags	@""
	.align	4
.nv.constant0._ZN7cutlass13device_kernelIN5flash11enable_sm90INS1_16FlashAttnFwdSm90INS1_25CollectiveMainloopFwdSm90ILi2EN4cute5tupleIJNS5_1CILi1EEES8_S8_EEENS6_IJNS7_ILi64EEESA_SA_EEELi512ENS_6half_tEfNS_4arch4Sm90ELb0ELb0ELb1ELb1ELb0ELb1ELb0ELb0ELb0ELb1ELb1ELb0EEENS1_21CollectiveEpilogueFwdINS6_IJSA_NS7_ILi512EEESA_EEES9_SC_SE_Li256ELb1ELb1ELb1ELb0EEENS1_36VarlenDynamicPersistentTileSchedulerILi64ELi64ELi256ELi128ELb1ELb1ELb1ELb0ELb1ELb1EEEEEEEEEvNT_6ParamsE:
	.zero		3584


//--------------------- .nv.constant0._ZN7cutlass13device_kernelIN5flash11enable_sm90INS1_16FlashAttnFwdSm90INS1_25CollectiveMainloopFwdSm90ILi2EN4cute5tupleIJNS5_1CILi1EEES8_S8_EEENS6_IJNS7_ILi64EEESA_SA_EEELi512ENS_6half_tEfNS_4arch4Sm90ELb0ELb0ELb1ELb1ELb0ELb0ELb1ELb0ELb0ELb1ELb1ELb0EEENS1_21CollectiveEpilogueFwdINS6_IJSA_NS7_ILi512EEESA_EEES9_SC_SE_Li256ELb1ELb1ELb1ELb0EEENS1_36VarlenDynamicPersistentTileSchedulerILi64ELi64ELi256ELi128ELb1ELb1ELb1ELb0ELb1ELb1EEEEEEEEEvNT_6ParamsE --------------------------
	.section	.nv.constant0._ZN7cutlass13device_kernelIN5flash11enable_sm90INS1_16FlashAttnFwdSm90INS1_25CollectiveMainloopFwdSm90ILi2EN4cute5tupleIJNS5_1CILi1EEES8_S8_EEENS6_IJNS7_ILi64EEESA_SA_EEELi512ENS_6half_tEfNS_4arch4Sm90ELb0ELb0ELb1ELb1ELb0ELb0ELb1ELb0ELb0ELb1ELb1ELb0EEENS1_21CollectiveEpilogueFwdINS6_IJSA_NS7_ILi512EEESA_EEES9_SC_SE_Li256ELb1ELb1ELb1ELb0EEENS1_36VarlenDynamicPersistentTileSchedulerILi64ELi64ELi256ELi128ELb1ELb1ELb1ELb0ELb1ELb1EEEEEEEEEvNT_6ParamsE,"a",@progbits
	.sectionflags	@""
	.align	4
.nv.constant0._ZN7cutlass13device_kernelIN5flash11enable_sm90INS1_16FlashAttnFwdSm90INS1_25CollectiveMainloopFwdSm90ILi2EN4cute5tupleIJNS5_1CILi1EEES8_S8_EEENS6_IJNS7_ILi64EEESA_SA_EEELi512ENS_6half_tEfNS_4arch4Sm90ELb0ELb0ELb1ELb1ELb0ELb0ELb1ELb0ELb0ELb1ELb1ELb0EEENS1_21CollectiveEpilogueFwdINS6_IJSA_NS7_ILi512EEESA_EEES9_SC_SE_Li256ELb1ELb1ELb1ELb0EEENS1_36VarlenDynamicPersistentTileSchedulerILi64ELi64ELi256ELi128ELb1ELb1ELb1ELb0ELb1ELb1EEEEEEEEEvNT_6ParamsE:
	.zero		3840


//--------------------- .nv.constant0._ZN7cutlass13device_kernelIN5flash11enable_sm90INS1_16FlashAttnFwdSm90INS1_25CollectiveMainloopFwdSm90ILi2EN4cute5tupleIJNS5_1CILi1EEES8_S8_EEENS6_IJNS7_ILi64EEESA_SA_EEELi512ENS_6half_tEfNS_4arch4Sm90ELb0ELb0ELb1ELb1ELb0ELb1ELb1ELb0ELb0ELb1ELb1ELb0EEENS1_21CollectiveEpilogueFwdINS6_IJSA_NS7_ILi512EEESA_EEES9_SC_SE_Li256ELb1ELb1ELb1ELb0EEENS1_36VarlenDynamicPersistentTileSchedulerILi64ELi64ELi256ELi128ELb1ELb1ELb1ELb0ELb1ELb1EEEEEEEEEvNT_6ParamsE --------------------------
	.section	.nv.constant0._ZN7cutlass13device_kernelIN5flash11enable_sm90INS1_16FlashAttnFwdSm90INS1_25CollectiveMainloopFwdSm90ILi2EN4cute5tupleIJNS5_1CILi1EEES8_S8_EEENS6_IJNS7_ILi64EEESA_SA_EEELi512ENS_6half_tEfNS_4arch4Sm90ELb0ELb0ELb1ELb1ELb0ELb1ELb1ELb0ELb0ELb1ELb1ELb0EEENS1_21CollectiveEpilogueFwdINS6_IJSA_NS7_ILi512EEESA_EEES9_SC_SE_Li256ELb1ELb1ELb1ELb0EEENS1_36VarlenDynamicPersistentTileSchedulerILi64ELi64ELi256ELi128ELb1ELb1ELb1ELb0ELb1ELb1EEEEEEEEEvNT_6ParamsE,"a",@progbits
	.sectionflags	@""
	.align	4
.nv.constant0._ZN7cutlass13device_kernelIN5flash11enable_sm90INS1_16FlashAttnFwdSm90INS1_25CollectiveMainloopFwdSm90ILi2EN4cute5tupleIJNS5_1CILi1EEES8_S8_EEENS6_IJNS7_ILi64EEESA_SA_EEELi512ENS_6half_tEfNS_4arch4Sm90ELb0ELb0ELb1ELb1ELb0ELb1ELb1ELb0ELb0ELb1ELb1ELb0EEENS1_21CollectiveEpilogueFwdINS6_IJSA_NS7_ILi512EEESA_EEES9_SC_SE_Li256ELb1ELb1ELb1ELb0EEENS1_36VarlenDynamicPersistentTileSchedulerILi64ELi64ELi256ELi128ELb1ELb1ELb1ELb0ELb1ELb1EEEEEEEEEvNT_6ParamsE:
	.zero		3840


//--------------------- .nv.constant0._ZN7cutlass13device_kernelIN5flash11enable_sm90INS1_16FlashAttnFwdSm90INS1_25CollectiveMainloopFwdSm90ILi2EN4cute5tupleIJNS5_1CILi1EEES8_S8_EEENS6_IJNS7_ILi64EEESA_SA_EEELi512ENS_6half_tEfNS_4arch4Sm90ELb0ELb1ELb1ELb0ELb0ELb0ELb0ELb0ELb0ELb1ELb1ELb0EEENS1_21CollectiveEpilogueFwdINS6_IJSA_NS7_ILi512EEESA_EEES9_SC_SE_Li256ELb0ELb1ELb1ELb0EEENS1_19SingleTileSchedulerILb0ELb1ELb1ELi64EEEEEEEEEvNT_6ParamsE --------------------------
	.section	.nv.constant0._ZN7cutlass13device_kernelIN5flash11enable_sm90INS1_16FlashAttnFwdSm90INS1_25CollectiveMainloopFwdSm90ILi2EN4cute5tupleIJNS5_1CILi1EEES8_S8_EEENS6_IJNS7_ILi64EEESA_SA_EEELi512ENS_6half_tEfNS_4arch4Sm90ELb0ELb1ELb1ELb0ELb0ELb0ELb0ELb0ELb0ELb1ELb1ELb0EEENS1_21CollectiveEpilogueFwdINS6_IJSA_NS7_ILi512EEESA_EEES9_SC_SE_Li256ELb0ELb1ELb1ELb0EEENS1_19SingleTileSchedulerILb0ELb1ELb1ELi64EEEEEEEEEvNT_6ParamsE,"a",@progbits
	.sectionflags	@""
	.align	4
.nv.constant0._ZN7cutlass13device_kernelIN5flash11enable_sm90INS1_16FlashAttnFwdSm90INS1_25CollectiveMainloopFwdSm90ILi2EN4cute5tupleIJNS5_1CILi1EEES8_S8_EEENS6_IJNS7_ILi64EEESA_SA_EEELi512ENS_6half_tEfNS_4arch4Sm90ELb0ELb1ELb1ELb0ELb0ELb0ELb0ELb0ELb0ELb1ELb1ELb0EEENS1_21CollectiveEpilogueFwdINS6_IJSA_NS7_ILi512EEESA_EEES9_SC_SE_Li256ELb0ELb1ELb1ELb0EEENS1_19SingleTileSchedulerILb0ELb1ELb1ELi64EEEEEEEEEvNT_6ParamsE:
	.zero		3456


//--------------------- .nv.constant0._ZN7cutlass13device_kernelIN5flash11enable_sm90INS1_16FlashAttnFwdSm90INS1_25CollectiveMainloopFwdSm90ILi2EN4cute5tupleIJNS5_1CILi1EEES8_S8_EEENS6_IJNS7_ILi64EEESA_SA_EEELi512ENS_6half_tEfNS_4arch4Sm90ELb0ELb1ELb1ELb0ELb0ELb0ELb1ELb0ELb0ELb1ELb1ELb0EEENS1_21CollectiveEpilogueFwdINS6_IJSA_NS7_ILi512EEESA_EEES9_SC_SE_Li256ELb0ELb1ELb1ELb0EEENS1_19SingleTileSchedulerILb0ELb1ELb1ELi64EEEEEEEEEvNT_6ParamsE --------------------------
	.section	.nv.constant0._ZN7cutlass13device_kernelIN5flash11enable_sm90INS1_16FlashAttnFwdSm90INS1_25CollectiveMainloopFwdSm90ILi2EN4cute5tupleIJNS5_1CILi1EEES8_S8_EEENS6_IJNS7_ILi64EEESA_SA_EEELi512ENS_6half_tEfNS_4arch4Sm90ELb0ELb1ELb1ELb0ELb0ELb0ELb1ELb0ELb0ELb1ELb1ELb0EEENS1_21CollectiveEpilogueFwdINS6_IJSA_NS7_ILi512EEESA_EEES9_SC_SE_Li256ELb0ELb1ELb1ELb0EEENS1_19SingleTileSchedulerILb0ELb1ELb1ELi64EEEEEEEEEvNT_6ParamsE,"a",@progbits
	.sectionflags	@""
	.align	4
.nv.constant0._ZN7cutlass13device_kernelIN5flash11enable_sm90INS1_16FlashAttnFwdSm90INS1_25CollectiveMainloopFwdSm90ILi2EN4cute5tupleIJNS5_1CILi1EEES8_S8_EEENS6_IJNS7_ILi64EEESA_SA_EEELi512ENS_6half_tEfNS_4arch4Sm90ELb0ELb1ELb1ELb0ELb0ELb0ELb1ELb0ELb0ELb1ELb1ELb0EEENS1_21CollectiveEpilogueFwdINS6_IJSA_NS7_ILi512EEESA_EEES9_SC_SE_Li256ELb0ELb1ELb1ELb0EEENS1_19SingleTileSchedulerILb0ELb1ELb1ELi64EEEEEEEEEvNT_6ParamsE:
	.zero		3712


//--------------------- .nv.constant0._ZN7cutlass13device_kernelIN5flash11enable_sm90INS1_16FlashAttnFwdSm90INS1_25CollectiveMainloopFwdSm90ILi2EN4cute5tupleIJNS5_1CILi1EEES8_S8_EEENS6_IJNS7_ILi64EEESA_SA_EEELi512ENS_6half_tEfNS_4arch4Sm90ELb0ELb1ELb1ELb1ELb0ELb0ELb0ELb0ELb0ELb1ELb1ELb0EEENS1_21CollectiveEpilogueFwdINS6_IJSA_NS7_ILi512EEESA_EEES9_SC_SE_Li256ELb1ELb1ELb1ELb0EEENS1_36VarlenDynamicPersistentTileSchedulerILi64ELi64ELi256ELi128ELb1ELb1ELb1ELb1ELb0ELb1EEEEEEEEEvNT_6ParamsE --------------------------
	.section	.nv.constant0._ZN7cutlass13device_kernelIN5flash11enable_sm90INS1_16FlashAttnFwdSm90INS1_25CollectiveMainloopFwdSm90ILi2EN4cute5tupleIJNS5_1CILi1EEES8_S8_EEENS6_IJNS7_ILi64EEESA_SA_EEELi512ENS_6half_tEfNS_4arch4Sm90ELb0ELb1ELb1ELb1ELb0ELb0ELb0ELb0ELb0ELb1ELb1ELb0EEENS1_21CollectiveEpilogueFwdINS6_IJSA_NS7_ILi512EEESA_EEES9_SC_SE_Li256ELb1ELb1ELb1ELb0EEENS1_36VarlenDynamicPersistentTileSchedulerILi64ELi64ELi256ELi128ELb1ELb1ELb1ELb1ELb0ELb1EEEEEEEEEvNT_6ParamsE,"a",@progbits
	.sectionflags	@""
	.align	4
.nv.constant0._ZN7cutlass13device_kernelIN5flash11enable_sm90INS1_16FlashAttnFwdSm90INS1_25CollectiveMainloopFwdSm90ILi2EN4cute5tupleIJNS5_1CILi1EEES8_S8_EEENS6_IJNS7_ILi64EEESA_SA_EEELi512ENS_6half_tEfNS_4arch4Sm90ELb0ELb1ELb1ELb1ELb0ELb0ELb0ELb0ELb0ELb1ELb1ELb0EEENS1_21CollectiveEpilogueFwdINS6_IJSA_NS7_ILi512EEESA_EEES9_SC_SE_Li256ELb1ELb1ELb1ELb0EEENS1_36VarlenDynamicPersistentTileSchedulerILi64ELi64ELi256ELi128ELb1ELb1ELb1ELb1ELb0ELb1EEEEEEEEEvNT_6ParamsE:
	.zero		3584


//--------------------- .nv.constant0._ZN7cutlass13device_kernelIN5flash11enable_sm90INS1_16FlashAttnFwdSm90INS1_25CollectiveMainloopFwdSm90ILi2EN4cute5tupleIJNS5_1CILi1EEES8_S8_EEENS6_IJNS7_ILi64EEESA_SA_EEELi512ENS_6half_tEfNS_4arch4Sm90ELb0ELb1ELb1ELb1ELb0ELb1ELb0ELb0ELb0ELb1ELb1ELb0EEENS1_21CollectiveEpilogueFwdINS6_IJSA_NS7_ILi512EEESA_EEES9_SC_SE_Li256ELb1ELb1ELb1ELb0EEENS1_36VarlenDynamicPersistentTileSchedulerILi64ELi64ELi256ELi128ELb1ELb1ELb1ELb1ELb0ELb1EEEEEEEEEvNT_6ParamsE --------------------------
	.section	.nv.constant0._ZN7cutlass13device_kernelIN5flash11enable_sm90INS1_16FlashAttnFwdSm90INS1_25CollectiveMainloopFwdSm90ILi2EN4cute5tupleIJNS5_1CILi1EEES8_S8_EEENS6_IJNS7_ILi64EEESA_SA_EEELi512ENS_6half_tEfNS_4arch4Sm90ELb0ELb1ELb1ELb1ELb0ELb1ELb0ELb0ELb0ELb1ELb1ELb0EEENS1_21CollectiveEpilogueFwdINS6_IJSA_NS7_ILi512EEESA_EEES9_SC_SE_Li256ELb1ELb1ELb1ELb0EEENS1_36VarlenDynamicPersistentTileSchedulerILi64ELi64ELi256ELi128ELb1ELb1ELb1ELb1ELb0ELb1EEEEEEEEEvNT_6ParamsE,"a",@progbits
	.sectionflags	@""
	.align	4
.nv.constant0._ZN7cutlass13device_kernelIN5flash11enable_sm90INS1_16FlashAttnFwdSm90INS1_25CollectiveMainloopFwdSm90ILi2EN4cute5tupleIJNS5_1CILi1EEES8_S8_EEENS6_IJNS7_ILi64EEESA_SA_EEELi512ENS_6half_tEfNS_4arch4Sm90ELb0ELb1ELb1ELb1ELb0ELb1ELb0ELb0ELb0ELb1ELb1ELb0EEENS1_21CollectiveEpilogueFwdINS6_IJSA_NS7_ILi512EEESA_EEES9_SC_SE_Li256ELb1ELb1ELb1ELb0EEENS1_36VarlenDynamicPersistentTileSchedulerILi64ELi64ELi256ELi128ELb1ELb1ELb1ELb1ELb0ELb1EEEEEEEEEvNT_6ParamsE:
	.zero		3584


//--------------------- .nv.constant0._ZN7cutlass13device_kernelIN5flash11enable_sm90INS1_16FlashAttnFwdSm90INS1_25CollectiveMainloopFwdSm90ILi2EN4cute5tupleIJNS5_1CILi1EEES8_S8_EEENS6_IJNS7_ILi64EEESA_SA_EEELi512ENS_6half_tEfNS_4arch4Sm90ELb0ELb1ELb1ELb1ELb0ELb0ELb1ELb0ELb0ELb1ELb1ELb0EEENS1_21CollectiveEpilogueFwdINS6_IJSA_NS7_ILi512EEESA_EEES9_SC_SE_Li256ELb1ELb1ELb1ELb0EEENS1_36VarlenDynamicPersistentTileSchedulerILi64ELi64ELi256ELi128ELb1ELb1ELb1ELb1ELb0ELb1EEEEEEEEEvNT_6ParamsE --------------------------
	.section	.nv.constant0._ZN7cutlass13device_kernelIN5flash11enable_sm90INS1_16FlashAttnFwdSm90INS1_25CollectiveMainloopFwdSm90ILi2EN4cute5tupleIJNS5_1CILi1EEES8_S8_EEENS6_IJNS7_ILi64EEESA_SA_EEELi512ENS_6half_tEfNS_4arch4Sm90ELb0ELb1ELb1ELb1ELb0ELb0ELb1ELb0ELb0ELb1ELb1ELb0EEENS1_21CollectiveEpilogueFwdINS6_IJSA_NS7_ILi512EEESA_EEES9_SC_SE_Li256ELb1ELb1ELb1ELb0EEENS1_36VarlenDynamicPersistentTileSchedulerILi64ELi64ELi256ELi128ELb1ELb1ELb1ELb1ELb0ELb1EEEEEEEEEvNT_6ParamsE,"a",@progbits
	.sectionflags	@""
	.align	4
.nv.constant0._ZN7cutlass13device_kernelIN5flash11enable_sm90INS1_16FlashAttnFwdSm90INS1_25CollectiveMainloopFwdSm90ILi2EN4cute5tupleIJNS5_1CILi1EEES8_S8_EEENS6_IJNS7_ILi64EEESA_SA_EEELi512ENS_6half_tEfNS_4arch4Sm90ELb0ELb1ELb1ELb1ELb0ELb0ELb1ELb0ELb0ELb1ELb1ELb0EEENS1_21CollectiveEpilogueFwdINS6_IJSA_NS7_ILi512EEESA_EEES9_SC_SE_Li256ELb1ELb1ELb1ELb0EEENS1_36VarlenDynamicPersistentTileSchedulerILi64ELi64ELi256ELi128ELb1ELb1ELb1ELb1ELb0ELb1EEEEEEEEEvNT_6ParamsE:
	.zero		3840


//--------------------- .nv.constant0._ZN7cutlass13device_kernelIN5flash11enable_sm90INS1_16FlashAttnFwdSm90INS1_25CollectiveMainloopFwdSm90ILi2EN4cute5tupleIJNS5_1CILi1EEES8_S8_EEENS6_IJNS7_ILi64EEESA_SA_EEELi512ENS_6half_tEfNS_4arch4Sm90ELb0ELb1ELb1ELb1ELb0ELb1ELb1ELb0ELb0ELb1ELb1ELb0EEENS1_21CollectiveEpilogueFwdINS6_IJSA_NS7_ILi512EEESA_EEES9_SC_SE_Li256ELb1ELb1ELb1ELb0EEENS1_36VarlenDynamicPersistentTileSchedulerILi64ELi64ELi256ELi128ELb1ELb1ELb1ELb1ELb0ELb1EEEEEEEEEvNT_6ParamsE --------------------------
	.section	.nv.constant0._ZN7cutlass13device_kernelIN5flash11enable_sm90INS1_16FlashAttnFwdSm90INS1_25CollectiveMainloopFwdSm90ILi2EN4cute5tupleIJNS5_1CILi1EEES8_S8_EEENS6_IJNS7_ILi64EEESA_SA_EEELi512ENS_6half_tEfNS_4arch4Sm90ELb0ELb1ELb1ELb1ELb0ELb1ELb1ELb0ELb0ELb1ELb1ELb0EEENS1_21CollectiveEpilogueFwdINS6_IJSA_NS7_ILi512EEESA_EEES9_SC_SE_Li256ELb1ELb1ELb1ELb0EEENS1_36VarlenDynamicPersistentTileSchedulerILi64ELi64ELi256ELi128ELb1ELb1ELb1ELb1ELb0ELb1EEEEEEEEEvNT_6ParamsE,"a",@progbits
	.sectionflags	@""
	.align	4
.nv.constant0._ZN7cutlass13device_kernelIN5flash11enable_sm90INS1_16FlashAttnFwdSm90INS1_25CollectiveMainloopFwdSm90ILi2EN4cute5tupleIJNS5_1CILi1EEES8_S8_EEENS6_IJNS7_ILi64EEESA_SA_EEELi512ENS_6half_tEfNS_4arch4Sm90ELb0ELb1ELb1ELb1ELb0ELb1ELb1ELb0ELb0ELb1ELb1ELb0EEENS1_21CollectiveEpilogueFwdINS6_IJSA_NS7_ILi512EEESA_EEES9_SC_SE_Li256ELb1ELb1ELb1ELb0EEENS1_36VarlenDynamicPersistentTileSchedulerILi64ELi64ELi256ELi128ELb1ELb1ELb1ELb1ELb0ELb1EEEEEEEEEvNT_6ParamsE:
	.zero		3840


//--------------------- .nv.constant0._ZN7cutlass13device_kernelIN5flash11enable_sm90INS1_16FlashAttnFwdSm90INS1_25CollectiveMainloopFwdSm90ILi2EN4cute5tupleIJNS5_1CILi1EEES8_S8_EEENS6_IJNS7_ILi64EEESA_SA_EEELi512ENS_6half_tEfNS_4arch4Sm90ELb1ELb0ELb1ELb0ELb0ELb0ELb0ELb0ELb0ELb1ELb1ELb0EEENS1_21CollectiveEpilogueFwdINS6_IJSA_NS7_ILi512EEESA_EEES9_SC_SE_Li256ELb0ELb1ELb1ELb0EEENS1_19SingleTileSchedulerILb0ELb1ELb1ELi64EEEEEEEEEvNT_6ParamsE --------------------------
	.section	.nv.constant0._ZN7cutlass13device_kernelIN5flash11enable_sm90INS1_16FlashAttnFwdSm90INS1_25CollectiveMainloopFwdSm90ILi2EN4cute5tupleIJNS5_1CILi1EEES8_S8_EEENS6_IJNS7_ILi64EEESA_SA_EEELi512ENS_6half_tEfNS_4arch4Sm90ELb1ELb0ELb1ELb0ELb0ELb0ELb0ELb0ELb0ELb1ELb1ELb0EEENS1_21CollectiveEpilogueFwdINS6_IJSA_NS7_ILi512EEESA_EEES9_SC_SE_Li256ELb0ELb1ELb1ELb0EEENS1_19SingleTileSchedulerILb0ELb1ELb1ELi64EEEEEEEEEvNT_6ParamsE,"a",@progbits
	.sectionflags	@""
	.align	4
.nv.constant0._ZN7cutlass13device_kernelIN5flash11enable_sm90INS1_16FlashAttnFwdSm90INS1_25CollectiveMainloopFwdSm90ILi2EN4cute5tupleIJNS5_1CILi1EEES8_S8_EEENS6_IJNS7_ILi64EEESA_SA_EEELi512ENS_6half_tEfNS_4arch4Sm90ELb1ELb0ELb1ELb0ELb0ELb0ELb0ELb0ELb0ELb1ELb1ELb0EEENS1_21CollectiveEpilogueFwdINS6_IJSA_NS7_ILi512EEESA_EEES9_SC_SE_Li256ELb0ELb1ELb1ELb0EEENS1_19SingleTileSchedulerILb0ELb1ELb1ELi64EEEEEEEEEvNT_6ParamsE:
	.zero		3456


//--------------------- .nv.constant0._ZN7cutlass13device_kernelIN5flash11enable_sm90INS1_16FlashAttnFwdSm90INS1_25CollectiveMainloopFwdSm90ILi2EN4cute5tupleIJNS5_1CILi1EEES8_S8_EEENS6_IJNS7_ILi64EEESA_SA_EEELi512ENS_6half_tEfNS_4arch4Sm90ELb1ELb0ELb1ELb0ELb0ELb0ELb1ELb0ELb0ELb1ELb1ELb0EEENS1_21CollectiveEpilogueFwdINS6_IJSA_NS7_ILi512EEESA_EEES9_SC_SE_Li256ELb0ELb1ELb1ELb0EEENS1_19SingleTileSchedulerILb0ELb1ELb1ELi64EEEEEEEEEvNT_6ParamsE --------------------------
	.section	.nv.constant0._ZN7cutlass13device_kernelIN5flash11enable_sm90INS1_16FlashAttnFwdSm90INS1_25CollectiveMainloopFwdSm90ILi2EN4cute5tupleIJNS5_1CILi1EEES8_S8_EEENS6_IJNS7_ILi64EEESA_SA_EEELi512ENS_6half_tEfNS_4arch4Sm90ELb1ELb0ELb1ELb0ELb0ELb0ELb1ELb0ELb0ELb1ELb1ELb0EEENS1_21CollectiveEpilogueFwdINS6_IJSA_NS7_ILi512EEESA_EEES9_SC_SE_Li256ELb0ELb1ELb1ELb0EEENS1_19SingleTileSchedulerILb0ELb1ELb1ELi64EEEEEEEEEvNT_6ParamsE,"a",@progbits
	.sectionflags	@""
	.align	4
.nv.constant0._ZN7cutlass13device_kernelIN5flash11enable_sm90INS1_16FlashAttnFwdSm90INS1_25CollectiveMainloopFwdSm90ILi2EN4cute5tupleIJNS5_1CILi1EEES8_S8_EEENS6_IJNS7_ILi64EEESA_SA_EEELi512ENS_6half_tEfNS_4arch4Sm90ELb1ELb0ELb1ELb0ELb0ELb0ELb1ELb0ELb0ELb1ELb1ELb0EEENS1_21CollectiveEpilogueFwdINS6_IJSA_NS7_ILi512EEESA_EEES9_SC_SE_Li256ELb0ELb1ELb1ELb0EEENS1_19SingleTileSchedulerILb0ELb1ELb1ELi64EEEEEEEEEvNT_6ParamsE:
	.zero		3712


//--------------------- .nv.constant0._ZN7cutlass13device_kernelIN5flash11enable_sm90INS1_16FlashAttnFwdSm90INS1_25CollectiveMainloopFwdSm90ILi2EN4cute5tupleIJNS5_1CILi1EEES8_S8_EEENS6_IJNS7_ILi64EEESA_SA_EEELi512ENS_6half_tEfNS_4arch4Sm90ELb1ELb0ELb1ELb1ELb0ELb0ELb0ELb0ELb0ELb1ELb1ELb0EEENS1_21CollectiveEpilogueFwdINS6_IJSA_NS7_ILi512EEESA_EEES9_SC_SE_Li256ELb1ELb1ELb1ELb0EEENS1_36VarlenDynamicPersistentTileSchedulerILi64ELi64ELi256ELi128ELb1ELb1ELb1ELb1ELb1ELb1EEEEEEEEEvNT_6ParamsE --------------------------
	.section	.nv.constant0._ZN7cutlass13device_kernelIN5flash11enable_sm90INS1_16FlashAttnFwdSm90INS1_25CollectiveMainloopFwdSm90ILi2EN4cute5tupleIJNS5_1CILi1EEES8_S8_EEENS6_IJNS7_ILi64EEESA_SA_EEELi512ENS_6half_tEfNS_4arch4Sm90ELb1ELb0ELb1ELb1ELb0ELb0ELb0ELb0ELb0ELb1ELb1ELb0EEENS1_21CollectiveEpilogueFwdINS6_IJSA_NS7_ILi512EEESA_EEES9_SC_SE_Li256ELb1ELb1ELb1ELb0EEENS1_36VarlenDynamicPersistentTileSchedulerILi64ELi64ELi256ELi128ELb1ELb1ELb1ELb1ELb1ELb1EEEEEEEEEvNT_6ParamsE,"a",@progbits
	.sectionflags	@""
	.align	4
.nv.constant0._ZN7cutlass13device_kernelIN5flash11enable_sm90INS1_16FlashAttnFwdSm90INS1_25CollectiveMainloopFwdSm90ILi2EN4cute5tupleIJNS5_1CILi1EEES8_S8_EEENS6_IJNS7_ILi64EEESA_SA_EEELi512ENS_6half_tEfNS_4arch4Sm90ELb1ELb0ELb1ELb1ELb0ELb0ELb0ELb0ELb0ELb1ELb1ELb0EEENS1_21CollectiveEpilogueFwdINS6_IJSA_NS7_ILi512EEESA_EEES9_SC_SE_Li256ELb1ELb1ELb1ELb0EEENS1_36VarlenDynamicPersistentTileSchedulerILi64ELi64ELi256ELi128ELb1ELb1ELb1ELb1ELb1ELb1EEEEEEEEEvNT_6ParamsE:
	.zero		3584


//--------------------- .nv.constant0._ZN7cutlass13device_kernelIN5flash11enable_sm90INS1_16FlashAttnFwdSm90INS1_25CollectiveMainloopFwdSm90ILi2EN4cute5tupleIJNS5_1CILi1EEES8_S8_EEENS6_IJNS7_ILi64EEESA_SA_EEELi512ENS_6half_tEfNS_4arch4Sm90ELb1ELb0ELb1ELb1ELb0ELb1ELb0ELb0ELb0ELb1ELb1ELb0EEENS1_21CollectiveEpilogueFwdINS6_IJSA_NS7_ILi512EEESA_EEES9_SC_SE_Li256ELb1ELb1ELb1ELb0EEENS1_36VarlenDynamicPersistentTileSchedulerILi64ELi64ELi256ELi128ELb1ELb1ELb1ELb1ELb1ELb1EEEEEEEEEvNT_6ParamsE --------------------------
	.section	.nv.constant0._ZN7cutlass13device_kernelIN5flash11enable_sm90INS1_16FlashAttnFwdSm90INS1_25CollectiveMainloopFwdSm90ILi2EN4cute5tupleIJNS5_1CILi1EEES8_S8_EEENS6_IJNS7_ILi64EEESA_SA_EEELi512ENS_6half_tEfNS_4arch4Sm90ELb1ELb0ELb1ELb1ELb0ELb1ELb0ELb0ELb0ELb1ELb1ELb0EEENS1_21CollectiveEpilogueFwdINS6_IJSA_NS7_ILi512EEESA_EEES9_SC_SE_Li256ELb1ELb1ELb1ELb0EEENS1_36VarlenDynamicPersistentTileSchedulerILi64ELi64ELi256ELi128ELb1ELb1ELb1ELb1ELb1ELb1EEEEEEEEEvNT_6ParamsE,"a",@progbits
	.sectionflags	@""
	.align	4
.nv.constant0._ZN7cutlass13device_kernelIN5flash11enable_sm90INS1_16FlashAttnFwdSm90INS1_25CollectiveMainloopFwdSm90ILi2EN4cute5tupleIJNS5_1CILi1EEES8_S8_EEENS6_IJNS7_ILi64EEESA_SA_EEELi512ENS_6half_tEfNS_4arch4Sm90ELb1ELb0ELb1ELb1ELb0ELb1ELb0ELb0ELb0ELb1ELb1ELb0EEENS1_21CollectiveEpilogueFwdINS6_IJSA_NS7_ILi512EEESA_EEES9_SC_SE_Li256ELb1ELb1ELb1ELb0EEENS1_36VarlenDynamicPersistentTileSchedulerILi64ELi64ELi256ELi128ELb1ELb1ELb1ELb1ELb1ELb1EEEEEEEEEvNT_6ParamsE:
	.zero		3584


//--------------------- .nv.constant0._ZN7cutlass13device_kernelIN5flash11enable_sm90INS1_16FlashAttnFwdSm90INS1_25CollectiveMainloopFwdSm90ILi2EN4cute5tupleIJNS5_1CILi1EEES8_S8_EEENS6_IJNS7_ILi64EEESA_SA_EEELi512ENS_6half_tEfNS_4arch4Sm90ELb1ELb0ELb1ELb1ELb0ELb0ELb1ELb0ELb0ELb1ELb1ELb0EEENS1_21CollectiveEpilogueFwdINS6_IJSA_NS7_ILi512EEESA_EEES9_SC_SE_Li256ELb1ELb1ELb1ELb0EEENS1_36VarlenDynamicPersistentTileSchedulerILi64ELi64ELi256ELi128ELb1ELb1ELb1ELb1ELb1ELb1EEEEEEEEEvNT_6ParamsE --------------------------
	.section	.nv.constant0._ZN7cutlass13device_kernelIN5flash11enable_sm90INS1_16FlashAttnFwdSm90INS1_25CollectiveMainloopFwdSm90ILi2EN4cute5tupleIJNS5_1CILi1EEES8_S8_EEENS6_IJNS7_ILi64EEESA_SA_EEELi512ENS_6half_tEfNS_4arch4Sm90ELb1ELb0ELb1ELb1ELb0ELb0ELb1ELb0ELb0ELb1ELb1ELb0EEENS1_21CollectiveEpilogueFwdINS6_IJSA_NS7_ILi512EEESA_EEES9_SC_SE_Li256ELb1ELb1ELb1ELb0EEENS1_36VarlenDynamicPersistentTileSchedulerILi64ELi64ELi256ELi128ELb1ELb1ELb1ELb1ELb1ELb1EEEEEEEEEvNT_6ParamsE,"a",@progbits
	.sectionflags	@""
	.align	4
.nv.constant0._ZN7cutlass13device_kernelIN5flash11enable_sm90INS1_16FlashAttnFwdSm90INS1_25CollectiveMainloopFwdSm90ILi2EN4cute5tupleIJNS5_1CILi1EEES8_S8_EEENS6_IJNS7_ILi64EEESA_SA_EEELi512ENS_6half_tEfNS_4arch4Sm90ELb1ELb0ELb1ELb1ELb0ELb0ELb1ELb0ELb0ELb1ELb1ELb0EEENS1_21CollectiveEpilogueFwdINS6_IJSA_NS7_ILi512EEESA_EEES9_SC_SE_Li256ELb1ELb1ELb1ELb0EEENS1_36VarlenDynamicPersistentTileSchedulerILi64ELi64ELi256ELi128ELb1ELb1ELb1ELb1ELb1ELb1EEEEEEEEEvNT_6ParamsE:
	.zero		3840


//--------------------- .nv.constant0._ZN7cutlass13device_kernelIN5flash11enable_sm90INS1_16FlashAttnFwdSm90INS1_25CollectiveMainloopFwdSm90ILi2EN4cute5tupleIJNS5_1CILi1EEES8_S8_EEENS6_IJNS7_ILi64EEESA_SA_EEELi512ENS_6half_tEfNS_4arch4Sm90ELb1ELb0ELb1ELb1ELb0ELb1ELb1ELb0ELb0ELb1ELb1ELb0EEENS1_21CollectiveEpilogueFwdINS6_IJSA_NS7_ILi512EEESA_EEES9_SC_SE_Li256ELb1ELb1ELb1ELb0EEENS1_36VarlenDynamicPersistentTileSchedulerILi64ELi64ELi256ELi128ELb1ELb1ELb1ELb1ELb1ELb1EEEEEEEEEvNT_6ParamsE --------------------------
	.section	.nv.constant0._ZN7cutlass13device_kernelIN5flash11enable_sm90INS1_16FlashAttnFwdSm90INS1_25CollectiveMainloopFwdSm90ILi2EN4cute5tupleIJNS5_1CILi1EEES8_S8_EEENS6_IJNS7_ILi64EEESA_SA_EEELi512ENS_6half_tEfNS_4arch4Sm90ELb1ELb0ELb1ELb1ELb0ELb1ELb1ELb0ELb0ELb1ELb1ELb0EEENS1_21CollectiveEpilogueFwdINS6_IJSA_NS7_ILi512EEESA_EEES9_SC_SE_Li256ELb1ELb1ELb1ELb0EEENS1_36VarlenDynamicPersistentTileSchedulerILi64ELi64ELi256ELi128ELb1ELb1ELb1ELb1ELb1ELb1EEEEEEEEEvNT_6ParamsE,"a",@progbits
	.sectionflags	@""
	.align	4
.nv.constant0._ZN7cutlass13device_kernelIN5flash11enable_sm90INS1_16FlashAttnFwdSm90INS1_25CollectiveMainloopFwdSm90ILi2EN4cute5tupleIJNS5_1CILi1EEES8_S8_EEENS6_IJNS7_ILi64EEESA_SA_EEELi512ENS_6half_tEfNS_4arch4Sm90ELb1ELb0ELb1ELb1ELb0ELb1ELb1ELb0ELb0ELb1ELb1ELb0EEENS1_21CollectiveEpilogueFwdINS6_IJSA_NS7_ILi512EEESA_EEES9_SC_SE_Li256ELb1ELb1ELb1ELb0EEENS1_36VarlenDynamicPersistentTileSchedulerILi64ELi64ELi256ELi128ELb1ELb1ELb1ELb1ELb1ELb1EEEEEEEEEvNT_6ParamsE:
	.zero		3840


//--------------------- .nv.constant0._ZN7cutlass13device_kernelIN5flash11enable_sm90INS1_16FlashAttnFwdSm90INS1_25CollectiveMainloopFwdSm90ILi2EN4cute5tupleIJNS5_1CILi1EEES8_S8_EEENS6_IJNS7_ILi128EEENS7_ILi96EEENS7_ILi64EEEEEELi256ENS_6half_tEfNS_4arch4Sm90ELb0ELb0ELb1ELb0ELb0ELb0ELb0ELb1ELb0ELb1ELb1ELb0EEENS1_21CollectiveEpilogueFwdINS6_IJSA_NS7_ILi256EEESB_EEES9_SE_SG_Li256ELb0ELb1ELb1ELb0EEENS1_19SingleTileSchedulerILb0ELb1ELb1ELi128EEEEEEEEEvNT_6ParamsE --------------------------
	.section	.nv.constant0._ZN7cutlass13device_kernelIN5flash11enable_sm90INS1_16FlashAttnFwdSm90INS1_25CollectiveMainloopFwdSm90ILi2EN4cute5tupleIJNS5_1CILi1EEES8_S8_EEENS6_IJNS7_ILi128EEENS7_ILi96EEENS7_ILi64EEEEEELi256ENS_6half_tEfNS_4arch4Sm90ELb0ELb0ELb1ELb0ELb0ELb0ELb0ELb1ELb0ELb1ELb1ELb0EEENS1_21CollectiveEpilogueFwdINS6_IJSA_NS7_ILi256EEESB_EEES9_SE_SG_Li256ELb0ELb1ELb1ELb0EEENS1_19SingleTileSchedulerILb0ELb1ELb1ELi128EEEEEEEEEvNT_6ParamsE,"a",@progbits
	.sectionflags	@""
	.align	4
.nv.constant0._ZN7cutlass13device_kernelIN5flash11enable_sm90INS1_16FlashAttnFwdSm90INS1_25CollectiveMainloopFwdSm90ILi2EN4cute5tupleIJNS5_1CILi1EEES8_S8_EEENS6_IJNS7_ILi128EEENS7_ILi96EEENS7_ILi64EEEEEELi256ENS_6half_tEfNS_4arch4Sm90ELb0ELb0ELb1ELb0ELb0ELb0ELb0ELb1ELb0ELb1ELb1ELb0EEENS1_21CollectiveEpilogueFwdINS6_IJSA_NS7_ILi256EEESB_EEES9_SE_SG_Li256ELb0ELb1ELb1ELb0EEENS1_19SingleTileSchedulerILb0ELb1ELb1ELi128EEEEEEEEEvNT_6ParamsE:
	.zero		3456


//--------------------- .nv.constant0._ZN7cutlass13device_kernelIN5flash11enable_sm90INS1_16FlashAttnFwdSm90INS1_25CollectiveMainloopFwdSm90ILi2EN4cute5tupleIJNS5_1CILi1EEES8_S8_EEENS6_IJNS7_ILi128EEENS7_ILi96EEENS7_ILi64EEEEEELi256ENS_6half_tEfNS_4arch4Sm90ELb0ELb0ELb1ELb0ELb0ELb0ELb1ELb1ELb0ELb1ELb1ELb0EEENS1_21CollectiveEpilogueFwdINS6_IJSA_NS7_ILi256EEESB_EEES9_SE_SG_Li256ELb0ELb1ELb1ELb0EEENS1_19SingleTileSchedulerILb0ELb1ELb1ELi128EEEEEEEEEvNT_6ParamsE --------------------------
	.section	.nv.constant0._ZN7cutlass13device_kernelIN5flash11enable_sm90INS1_16FlashAttnFwdSm90INS1_25CollectiveMainloopFwdSm90ILi2EN4cute5tupleIJNS5_1CILi1EEES8_S8_EEENS6_IJNS7_ILi128EEENS7_ILi96EEENS7_ILi64EEEEEELi256ENS_6half_tEfNS_4arch4Sm90ELb0ELb0ELb1ELb0ELb0ELb0ELb1ELb1ELb0ELb1ELb1ELb0EEENS1_21CollectiveEpilogueFwdINS6_IJSA_NS7_ILi256EEESB_EEES9_SE_SG_Li256ELb0ELb1ELb1ELb0EEENS1_19SingleTileSchedulerILb0ELb1ELb1ELi128EEEEEEEEEvNT_6ParamsE,"a",@progbits
	.sectionflags	@""
	.align	4
.nv.constant0._ZN7cutlass13device_kernelIN5flash11enable_sm90INS1_16FlashAttnFwdSm90INS1_25CollectiveMainloopFwdSm90ILi2EN4cute5tupleIJNS5_1CILi1EEES8_S8_EEENS6_IJNS7_ILi128EEENS7_ILi96EEENS7_ILi64EEEEEELi256ENS_6half_tEfNS_4arch4Sm90ELb0ELb0ELb1ELb0ELb0ELb0ELb1ELb1ELb0ELb1ELb1ELb0EEENS1_21CollectiveEpilogueFwdINS6_IJSA_NS7_ILi256EEESB_EEES9_SE_SG_Li256ELb0ELb1ELb1ELb0EEENS1_19SingleTileSchedulerILb0ELb1ELb1ELi128EEEEEEEEEvNT_6ParamsE:
	.zero		3712


//--------------------- .nv.constant0._ZN7cutlass13device_kernelIN5flash11enable_sm90INS1_16FlashAttnFwdSm90INS1_25CollectiveMainloopFwdSm90ILi2EN4cute5tupleIJNS5_1CILi1EEES8_S8_EEENS6_IJNS7_ILi128EEENS7_ILi96EEENS7_ILi64EEEEEELi256ENS_6half_tEfNS_4arch4Sm90ELb0ELb0ELb1ELb1ELb0ELb0ELb0ELb1ELb0ELb1ELb1ELb0EEENS1_21CollectiveEpilogueFwdINS6_IJSA_NS7_ILi256EEESB_EEES9_SE_SG_Li256ELb1ELb1ELb1ELb0EEENS1_36VarlenDynamicPersistentTileSchedulerILi128ELi96ELi256ELi128ELb1ELb1ELb1ELb0ELb1ELb1EEEEEEEEEvNT_6ParamsE --------------------------
	.section	.nv.constant0._ZN7cutlass13device_kernelIN5flash11enable_sm90INS1_16FlashAttnFwdSm90INS1_25CollectiveMainloopFwdSm90ILi2EN4cute5tupleIJNS5_1CILi1EEES8_S8_EEENS6_IJNS7_ILi128EEENS7_ILi96EEENS7_ILi64EEEEEELi256ENS_6half_tEfNS_4arch4Sm90ELb0ELb0ELb1ELb1ELb0ELb0ELb0ELb1ELb0ELb1ELb1ELb0EEENS1_21CollectiveEpilogueFwdINS6_IJSA_NS7_ILi256EEESB_EEES9_SE_SG_Li256ELb1ELb1ELb1ELb0EEENS1_36VarlenDynamicPersistentTileSchedulerILi128ELi96ELi256ELi128ELb1ELb1ELb1ELb0ELb1ELb1EEEEEEEEEvNT_6ParamsE,"a",@progbits
	.sectionflags	@""
	.align	4
.nv.constant0._ZN7cutlass13device_kernelIN5flash11enable_sm90INS1_16FlashAttnFwdSm90INS1_25CollectiveMainloopFwdSm90ILi2EN4cute5tupleIJNS5_1CILi1EEES8_S8_EEENS6_IJNS7_ILi128EEENS7_ILi96EEENS7_ILi64EEEEEELi256ENS_6half_tEfNS_4arch4Sm90ELb0ELb0ELb1ELb1ELb0ELb0ELb0ELb1ELb0ELb1ELb1ELb0EEENS1_21CollectiveEpilogueFwdINS6_IJSA_NS7_ILi256EEESB_EEES9_SE_SG_Li256ELb1ELb1ELb1ELb0EEENS1_36VarlenDynamicPersistentTileSchedulerILi128ELi96ELi256ELi128ELb1ELb1ELb1ELb0ELb1ELb1EEEEEEEEEvNT_6ParamsE:
	.zero		3584


//--------------------- .nv.constant0._ZN7cutlass13device_kernelIN5flash11enable_sm90INS1_16FlashAttnFwdSm90INS1_25CollectiveMainloopFwdSm90ILi2EN4cute5tupleIJNS5_1CILi1EEES8_S8_EEENS6_IJNS7_ILi128EEENS7_ILi96EEENS7_ILi64EEEEEELi256ENS_6half_tEfNS_4arch4Sm90ELb0ELb0ELb1ELb1ELb0ELb1ELb0ELb1ELb0ELb1ELb1ELb0EEENS1_21CollectiveEpilogueFwdINS6_IJSA_NS7_ILi256EEESB_EEES9_SE_SG_Li256ELb1ELb1ELb1ELb0EEENS1_36VarlenDynamicPersistentTileSchedulerILi128ELi96ELi256ELi128ELb1ELb1ELb1ELb0ELb1ELb1EEEEEEEEEvNT_6ParamsE --------------------------
	.section	.nv.constant0._ZN7cutlass13device_kernelIN5flash11enable_sm90INS1_16FlashAttnFwdSm90INS1_25CollectiveMainloopFwdSm90ILi2EN4cute5tupleIJNS5_1CILi1EEES8_S8_EEENS6_IJNS7_ILi128EEENS7_ILi96EEENS7_ILi64EEEEEELi256ENS_6half_tEfNS_4arch4Sm90ELb0ELb0ELb1ELb1ELb0ELb1ELb0ELb1ELb0ELb1ELb1ELb0EEENS1_21CollectiveEpilogueFwdINS6_IJSA_NS7_ILi256EEESB_EEES9_SE_SG_Li256ELb1ELb1ELb1ELb0EEENS1_36VarlenDynamicPersistentTileSchedulerILi128ELi96ELi256ELi128ELb1ELb1ELb1ELb0ELb1ELb1EEEEEEEEEvNT_6ParamsE,"a",@progbits
	.sectionflags	@""
	.align	4
.nv.constant0._ZN7cutlass13device_kernelIN5flash11enable_sm90INS1_16FlashAttnFwdSm90INS1_25CollectiveMainloopFwdSm90ILi2EN4cute5tupleIJNS5_1CILi1EEES8_S8_EEENS6_IJNS7_ILi128EEENS7_ILi96EEENS7_ILi64EEEEEELi256ENS_6half_tEfNS_4arch4Sm90ELb0ELb0ELb1ELb1ELb0ELb1ELb0ELb1ELb0ELb1ELb1ELb0EEENS1_21CollectiveEpilogueFwdINS6_IJSA_NS7_ILi256EEESB_EEES9_SE_SG_Li256ELb1ELb1ELb1ELb0EEENS1_36VarlenDynamicPersistentTileSchedulerILi128ELi96ELi256ELi128ELb1ELb1ELb1ELb0ELb1ELb1EEEEEEEEEvNT_6ParamsE:
	.zero		3584


//--------------------- .nv.constant0._ZN7cutlass13device_kernelIN5flash11enable_sm90INS1_16FlashAttnFwdSm90INS1_25CollectiveMainloopFwdSm90ILi2EN4cute5tupleIJNS5_1CILi1EEES8_S8_EEENS6_IJNS7_ILi128EEENS7_ILi96EEENS7_ILi64EEEEEELi256ENS_6half_tEfNS_4arch4Sm90ELb0ELb0ELb1ELb1ELb0ELb0ELb1ELb1ELb0ELb1ELb1ELb0EEENS1_21CollectiveEpilogueFwdINS6_IJSA_NS7_ILi256EEESB_EEES9_SE_SG_Li256ELb1ELb1ELb1ELb0EEENS1_36VarlenDynamicPersistentTileSchedulerILi128ELi96ELi256ELi128ELb1ELb1ELb1ELb0ELb1ELb1EEEEEEEEEvNT_6ParamsE --------------------------
	.section	.nv.constant0._ZN7cutlass13device_kernelIN5flash11enable_sm90INS1_16FlashAttnFwdSm90INS1_25CollectiveMainloopFwdSm90ILi2EN4cute5tupleIJNS5_1CILi1EEES8_S8_EEENS6_IJNS7_ILi128EEENS7_ILi96EEENS7_ILi64EEEEEELi256ENS_6half_tEfNS_4arch4Sm90ELb0ELb0ELb1ELb1ELb0ELb0ELb1ELb1ELb0ELb1ELb1ELb0EEENS1_21CollectiveEpilogueFwdINS6_IJSA_NS7_ILi256EEESB_EEES9_SE_SG_Li256ELb1ELb1ELb1ELb0EEENS1_36VarlenDynamicPersistentTileSchedulerILi128ELi96ELi256ELi128ELb1ELb1ELb1ELb0ELb1ELb1EEEEEEEEEvNT_6ParamsE,"a",@progbits
	.sectionflags	@""
	.align	4
.nv.constant0._ZN7cutlass13device_kernelIN5flash11enable_sm90INS1_16FlashAttnFwdSm90INS1_25CollectiveMainloopFwdSm90ILi2EN4cute5tupleIJNS5_1CILi1EEES8_S8_EEENS6_IJNS7_ILi128EEENS7_ILi96EEENS7_ILi64EEEEEELi256ENS_6half_tEfNS_4arch4Sm90ELb0ELb0ELb1ELb1ELb0ELb0ELb1ELb1ELb0ELb1ELb1ELb0EEENS1_21CollectiveEpilogueFwdINS6_IJSA_NS7_ILi256EEESB_EEES9_SE_SG_Li256ELb1ELb1ELb1ELb0EEENS1_36VarlenDynamicPersistentTileSchedulerILi128ELi96ELi256ELi128ELb1ELb1ELb1ELb0ELb1ELb1EEEEEEEEEvNT_6ParamsE:
	.zero		3840


//--------------------- .nv.constant0._ZN7cutlass13device_kernelIN5flash11enable_sm90INS1_16FlashAttnFwdSm90INS1_25CollectiveMainloopFwdSm90ILi2EN4cute5tupleIJNS5_1CILi1EEES8_S8_EEENS6_IJNS7_ILi128EEENS7_ILi96EEENS7_ILi64EEEEEELi256ENS_6half_tEfNS_4arch4Sm90ELb0ELb0ELb1ELb1ELb0ELb1ELb1ELb1ELb0ELb1ELb1ELb0EEENS1_21CollectiveEpilogueFwdINS6_IJSA_NS7_ILi256EEESB_EEES9_SE_SG_Li256ELb1ELb1ELb1ELb0EEENS1_36VarlenDynamicPersistentTileSchedulerILi128ELi96ELi256ELi128ELb1ELb1ELb1ELb0ELb1ELb1EEEEEEEEEvNT_6ParamsE --------------------------
	.section	.nv.constant0._ZN7cutlass13device_kernelIN5flash11enable_sm90INS1_16FlashAttnFwdSm90INS1_25CollectiveMainloopFwdSm90ILi2EN4cute5tupleIJNS5_1CILi1EEES8_S8_EEENS6_IJNS7_ILi128EEENS7_ILi96EEENS7_ILi64EEEEEELi256ENS_6half_tEfNS_4arch4Sm90ELb0ELb0ELb1ELb1ELb0ELb1ELb1ELb1ELb0ELb1ELb1ELb0EEENS1_21CollectiveEpilogueFwdINS6_IJSA_NS7_ILi256EEESB_EEES9_SE_SG_Li256ELb1ELb1ELb1ELb0EEENS1_36VarlenDynamicPersistentTileSchedulerILi128ELi96ELi256ELi128ELb1ELb1ELb1ELb0ELb1ELb1EEEEEEEEEvNT_6ParamsE,"a",@progbits
	.sectionflags	@""
	.align	4
.nv.constant0._ZN7cutlass13device_kernelIN5flash11enable_sm90INS1_16FlashAttnFwdSm90INS1_25CollectiveMainloopFwdSm90ILi2EN4cute5tupleIJNS5_1CILi1EEES8_S8_EEENS6_IJNS7_ILi128EEENS7_ILi96EEENS7_ILi64EEEEEELi256ENS_6half_tEfNS_4arch4Sm90ELb0ELb0ELb1ELb1ELb0ELb1ELb1ELb1ELb0ELb1ELb1ELb0EEENS1_21CollectiveEpilogueFwdINS6_IJSA_NS7_ILi256EEESB_EEES9_SE_SG_Li256ELb1ELb1ELb1ELb0EEENS1_36VarlenDynamicPersistentTileSchedulerILi128ELi96ELi256ELi128ELb1ELb1ELb1ELb0ELb1ELb1EEEEEEEEEvNT_6ParamsE:
	.zero		3840


//--------------------- .nv.constant0._ZN7cutlass13device_kernelIN5flash11enable_sm90INS1_16FlashAttnFwdSm90INS1_25CollectiveMainloopFwdSm90ILi2EN4cute5tupleIJNS5_1CILi1EEES8_S8_EEENS6_IJNS7_ILi128EEENS7_ILi96EEENS7_ILi64EEEEEELi256ENS_6half_tEfNS_4arch4Sm90ELb0ELb1ELb1ELb0ELb0ELb0ELb0ELb1ELb0ELb1ELb1ELb0EEENS1_21CollectiveEpilogueFwdINS6_IJSA_NS7_ILi256EEESB_EEES9_SE_SG_Li256ELb0ELb1ELb1ELb0EEENS1_19SingleTileSchedulerILb0ELb1ELb1ELi128EEEEEEEEEvNT_6ParamsE --------------------------
	.section	.nv.constant0._ZN7cutlass13device_kernelIN5flash11enable_sm90INS1_16FlashAttnFwdSm90INS1_25CollectiveMainloopFwdSm90ILi2EN4cute5tupleIJNS5_1CILi1EEES8_S8_EEENS6_IJNS7_ILi128EEENS7_ILi96EEENS7_ILi64EEEEEELi256ENS_6half_tEfNS_4arch4Sm90ELb0ELb1ELb1ELb0ELb0ELb0ELb0ELb1ELb0ELb1ELb1ELb0EEENS1_21CollectiveEpilogueFwdINS6_IJSA_NS7_ILi256EEESB_EEES9_SE_SG_Li256ELb0ELb1ELb1ELb0EEENS1_19SingleTileSchedulerILb0ELb1ELb1ELi128EEEEEEEEEvNT_6ParamsE,"a",@progbits
	.sectionflags	@""
	.align	4
.nv.constant0._ZN7cutlass13device_kernelIN5flash11enable_sm90INS1_16FlashAttnFwdSm90INS1_25CollectiveMainloopFwdSm90ILi2EN4cute5tupleIJNS5_1CILi1EEES8_S8_EEENS6_IJNS7_ILi128EEENS7_ILi96EEENS7_ILi64EEEEEELi256ENS_6half_tEfNS_4arch4Sm90ELb0ELb1ELb1ELb0ELb0ELb0ELb0ELb1ELb0ELb1ELb1ELb0EEENS1_21CollectiveEpilogueFwdINS6_IJSA_NS7_ILi256EEESB_EEES9_SE_SG_Li256ELb0ELb1ELb1ELb0EEENS1_19SingleTileSchedulerILb0ELb1ELb1ELi128EEEEEEEEEvNT_6ParamsE:
	.zero		3456


//--------------------- .nv.constant0._ZN7cutlass13device_kernelIN5flash11enable_sm90INS1_16FlashAttnFwdSm90INS1_25CollectiveMainloopFwdSm90ILi2EN4cute5tupleIJNS5_1CILi1EEES8_S8_EEENS6_IJNS7_ILi128EEENS7_ILi96EEENS7_ILi64EEEEEELi256ENS_6half_tEfNS_4arch4Sm90ELb0ELb1ELb1ELb0ELb0ELb0ELb1ELb1ELb0ELb1ELb1ELb0EEENS1_21CollectiveEpilogueFwdINS6_IJSA_NS7_ILi256EEESB_EEES9_SE_SG_Li256ELb0ELb1ELb1ELb0EEENS1_19SingleTileSchedulerILb0ELb1ELb1ELi128EEEEEEEEEvNT_6ParamsE --------------------------
	.section	.nv.constant0._ZN7cutlass13device_kernelIN5flash11enable_sm90INS1_16FlashAttnFwdSm90INS1_25CollectiveMainloopFwdSm90ILi2EN4cute5tupleIJNS5_1CILi1EEES8_S8_EEENS6_IJNS7_ILi128EEENS7_ILi96EEENS7_ILi64EEEEEELi256ENS_6half_tEfNS_4arch4Sm90ELb0ELb1ELb1ELb0ELb0ELb0ELb1ELb1ELb0ELb1ELb1ELb0EEENS1_21CollectiveEpilogueFwdINS6_IJSA_NS7_ILi256EEESB_EEES9_SE_SG_Li256ELb0ELb1ELb1ELb0EEENS1_19SingleTileSchedulerILb0ELb1ELb1ELi128EEEEEEEEEvNT_6ParamsE,"a",@progbits
	.sectionflags	@""
	.align	4
.nv.constant0._ZN7cutlass13device_kernelIN5flash11enable_sm90INS1_16FlashAttnFwdSm90INS1_25CollectiveMainloopFwdSm90ILi2EN4cute5tupleIJNS5_1CILi1EEES8_S8_EEENS6_IJNS7_ILi128EEENS7_ILi96EEENS7_ILi64EEEEEELi256ENS_6half_tEfNS_4arch4Sm90ELb0ELb1ELb1ELb0ELb0ELb0ELb1ELb1ELb0ELb1ELb1ELb0EEENS1_21CollectiveEpilogueFwdINS6_IJSA_NS7_ILi256EEESB_EEES9_SE_SG_Li256ELb0ELb1ELb1ELb0EEENS1_19SingleTileSchedulerILb0ELb1ELb1ELi128EEEEEEEEEvNT_6ParamsE:
	.zero		3712


//--------------------- .nv.constant0._ZN7cutlass13device_kernelIN5flash11enable_sm90INS1_16FlashAttnFwdSm90INS1_25CollectiveMainloopFwdSm90ILi2EN4cute5tupleIJNS5_1CILi1EEES8_S8_EEENS6_IJNS7_ILi128EEENS7_ILi96EEENS7_ILi64EEEEEELi256ENS_6half_tEfNS_4arch4Sm90ELb0ELb1ELb1ELb1ELb0ELb0ELb0ELb1ELb0ELb1ELb1ELb0EEENS1_21CollectiveEpilogueFwdINS6_IJSA_NS7_ILi256EEESB_EEES9_SE_SG_Li256ELb1ELb1ELb1ELb0EEENS1_36VarlenDynamicPersistentTileSchedulerILi128ELi96ELi256ELi128ELb1ELb1ELb1ELb1ELb0ELb1EEEEEEEEEvNT_6ParamsE --------------------------
	.section	.nv.constant0._ZN7cutlass13device_kernelIN5flash11enable_sm90INS1_16FlashAttnFwdSm90INS1_25CollectiveMainloopFwdSm90ILi2EN4cute5tupleIJNS5_1CILi1EEES8_S8_EEENS6_IJNS7_ILi128EEENS7_ILi96EEENS7_ILi64EEEEEELi256ENS_6half_tEfNS_4arch4Sm90ELb0ELb1ELb1ELb1ELb0ELb0ELb0ELb1ELb0ELb1ELb1ELb0EEENS1_21CollectiveEpilogueFwdINS6_IJSA_NS7_ILi256EEESB_EEES9_SE_SG_Li256ELb1ELb1ELb1ELb0EEENS1_36VarlenDynamicPersistentTileSchedulerILi128ELi96ELi256ELi128ELb1ELb1ELb1ELb1ELb0ELb1EEEEEEEEEvNT_6ParamsE,"a",@progbits
	.sectionflags	@""
	.align	4
.nv.constant0._ZN7cutlass13device_kernelIN5flash11enable_sm90INS1_16FlashAttnFwdSm90INS1_25CollectiveMainloopFwdSm90ILi2EN4cute5tupleIJNS5_1CILi1EEES8_S8_EEENS6_IJNS7_ILi128EEENS7_ILi96EEENS7_ILi64EEEEEELi256ENS_6half_tEfNS_4arch4Sm90ELb0ELb1ELb1ELb1ELb0ELb0ELb0ELb1ELb0ELb1ELb1ELb0EEENS1_21CollectiveEpilogueFwdINS6_IJSA_NS7_ILi256EEESB_EEES9_SE_SG_Li256ELb1ELb1ELb1ELb0EEENS1_36VarlenDynamicPersistentTileSchedulerILi128ELi96ELi256ELi128ELb1ELb1ELb1ELb1ELb0ELb1EEEEEEEEEvNT_6ParamsE:
	.zero		3584


//--------------------- .nv.constant0._ZN7cutlass13device_kernelIN5flash11enable_sm90INS1_16FlashAttnFwdSm90INS1_25CollectiveMainloopFwdSm90ILi2EN4cute5tupleIJNS5_1CILi1EEES8_S8_EEENS6_IJNS7_ILi128EEENS7_ILi96EEENS7_ILi64EEEEEELi256ENS_6half_tEfNS_4arch4Sm90ELb0ELb1ELb1ELb1ELb0ELb1ELb0ELb1ELb0ELb1ELb1ELb0EEENS1_21CollectiveEpilogueFwdINS6_IJSA_NS7_ILi256EEESB_EEES9_SE_SG_Li256ELb1ELb1ELb1ELb0EEENS1_36VarlenDynamicPersistentTileSchedulerILi128ELi96ELi256ELi128ELb1ELb1ELb1ELb1ELb0ELb1EEEEEEEEEvNT_6ParamsE --------------------------
	.section	.nv.constant0._ZN7cutlass13device_kernelIN5flash11enable_sm90INS1_16FlashAttnFwdSm90INS1_25CollectiveMainloopFwdSm90ILi2EN4cute5tupleIJNS5_1CILi1EEES8_S8_EEENS6_IJNS7_ILi128EEENS7_ILi96EEENS7_ILi64EEEEEELi256ENS_6half_tEfNS_4arch4Sm90ELb0ELb1ELb1ELb1ELb0ELb1ELb0ELb1ELb0ELb1ELb1ELb0EEENS1_21CollectiveEpilogueFwdINS6_IJSA_NS7_ILi256EEESB_EEES9_SE_SG_Li256ELb1ELb1ELb1ELb0EEENS1_36VarlenDynamicPersistentTileSchedulerILi128ELi96ELi256ELi128ELb1ELb1ELb1ELb1ELb0ELb1EEEEEEEEEvNT_6ParamsE,"a",@progbits
	.sectionflags	@""
	.align	4
.nv.constant0._ZN7cutlass13device_kernelIN5flash11enable_sm90INS1_16FlashAttnFwdSm90INS1_25CollectiveMainloopFwdSm90ILi2EN4cute5tupleIJNS5_1CILi1EEES8_S8_EEENS6_IJNS7_ILi128EEENS7_ILi96EEENS7_ILi64EEEEEELi256ENS_6half_tEfNS_4arch4Sm90ELb0ELb1ELb1ELb1ELb0ELb1ELb0ELb1ELb0ELb1ELb1ELb0EEENS1_21CollectiveEpilogueFwdINS6_IJSA_NS7_ILi256EEESB_EEES9_SE_SG_Li256ELb1ELb1ELb1ELb0EEENS1_36VarlenDynamicPersistentTileSchedulerILi128ELi96ELi256ELi128ELb1ELb1ELb1ELb1ELb0ELb1EEEEEEEEEvNT_6ParamsE:
	.zero		3584


//--------------------- .nv.constant0._ZN7cutlass13device_kernelIN5flash11enable_sm90INS1_16FlashAttnFwdSm90INS1_25CollectiveMainloopFwdSm90ILi2EN4cute5tupleIJNS5_1CILi1EEES8_S8_EEENS6_IJNS7_ILi128EEENS7_ILi96EEENS7_ILi64EEEEEELi256ENS_6half_tEfNS_4arch4Sm90ELb0ELb1ELb1ELb1ELb0ELb0ELb1ELb1ELb0ELb1ELb1ELb0EEENS1_21CollectiveEpilogueFwdINS6_IJSA_NS7_ILi256EEESB_EEES9_SE_SG_Li256ELb1ELb1ELb1ELb0EEENS1_36VarlenDynamicPersistentTileSchedulerILi128ELi96ELi256ELi128ELb1ELb1ELb1ELb1ELb0ELb1EEEEEEEEEvNT_6ParamsE --------------------------
	.section	.nv.constant0._ZN7cutlass13device_kernelIN5flash11enable_sm90INS1_16FlashAttnFwdSm90INS1_25CollectiveMainloopFwdSm90ILi2EN4cute5tupleIJNS5_1CILi1EEES8_S8_EEENS6_IJNS7_ILi128EEENS7_ILi96EEENS7_ILi64EEEEEELi256ENS_6half_tEfNS_4arch4Sm90ELb0ELb1ELb1ELb1ELb0ELb0ELb1ELb1ELb0ELb1ELb1ELb0EEENS1_21CollectiveEpilogueFwdINS6_IJSA_NS7_ILi256EEESB_EEES9_SE_SG_Li256ELb1ELb1ELb1ELb0EEENS1_36VarlenDynamicPersistentTileSchedulerILi128ELi96ELi256ELi128ELb1ELb1ELb1ELb1ELb0ELb1EEEEEEEEEvNT_6ParamsE,"a",@progbits
	.sectionflags	@""
	.align	4
.nv.constant0._ZN7cutlass13device_kernelIN5flash11enable_sm90INS1_16FlashAttnFwdSm90INS1_25CollectiveMainloopFwdSm90ILi2EN4cute5tupleIJNS5_1CILi1EEES8_S8_EEENS6_IJNS7_ILi128EEENS7_ILi96EEENS7_ILi64EEEEEELi256ENS_6half_tEfNS_4arch4Sm90ELb0ELb1ELb1ELb1ELb0ELb0ELb1ELb1ELb0ELb1ELb1ELb0EEENS1_21CollectiveEpilogueFwdINS6_IJSA_NS7_ILi256EEESB_EEES9_SE_SG_Li256ELb1ELb1ELb1ELb0EEENS1_36VarlenDynamicPersistentTileSchedulerILi128ELi96ELi256ELi128ELb1ELb1ELb1ELb1ELb0ELb1EEEEEEEEEvNT_6ParamsE:
	.zero		3840


//--------------------- .nv.constant0._ZN7cutlass13device_kernelIN5flash11enable_sm90INS1_16FlashAttnFwdSm90INS1_25CollectiveMainloopFwdSm90ILi2EN4cute5tupleIJNS5_1CILi1EEES8_S8_EEENS6_IJNS7_ILi128EEENS7_ILi96EEENS7_ILi64EEEEEELi256ENS_6half_tEfNS_4arch4Sm90ELb0ELb1ELb1ELb1ELb0ELb1ELb1ELb1ELb0ELb1ELb1ELb0EEENS1_21CollectiveEpilogueFwdINS6_IJSA_NS7_ILi256EEESB_EEES9_SE_SG_Li256ELb1ELb1ELb1ELb0EEENS1_36VarlenDynamicPersistentTileSchedulerILi128ELi96ELi256ELi128ELb1ELb1ELb1ELb1ELb0ELb1EEEEEEEEEvNT_6ParamsE --------------------------
	.section	.nv.constant0._ZN7cutlass13device_kernelIN5flash11enable_sm90INS1_16FlashAttnFwdSm90INS1_25CollectiveMainloopFwdSm90ILi2EN4cute5tupleIJNS5_1CILi1EEES8_S8_EEENS6_IJNS7_ILi128EEENS7_ILi96EEENS7_ILi64EEEEEELi256ENS_6half_tEfNS_4arch4Sm90ELb0ELb1ELb1ELb1ELb0ELb1ELb1ELb1ELb0ELb1ELb1ELb0EEENS1_21CollectiveEpilogueFwdINS6_IJSA_NS7_ILi256EEESB_EEES9_SE_SG_Li256ELb1ELb1ELb1ELb0EEENS1_36VarlenDynamicPersistentTileSchedulerILi128ELi96ELi256ELi128ELb1ELb1ELb1ELb1ELb0ELb1EEEEEEEEEvNT_6ParamsE,"a",@progbits
	.sectionflags	@""
	.align	4
.nv.constant0._ZN7cutlass13device_kernelIN5flash11enable_sm90INS1_16FlashAttnFwdSm90INS1_25CollectiveMainloopFwdSm90ILi2EN4cute5tupleIJNS5_1CILi1EEES8_S8_EEENS6_IJNS7_ILi128EEENS7_ILi96EEENS7_ILi64EEEEEELi256ENS_6half_tEfNS_4arch4Sm90ELb0ELb1ELb1ELb1ELb0ELb1ELb1ELb1ELb0ELb1ELb1ELb0EEENS1_21CollectiveEpilogueFwdINS6_IJSA_NS7_ILi256EEESB_EEES9_SE_SG_Li256ELb1ELb1ELb1ELb0EEENS1_36VarlenDynamicPersistentTileSchedulerILi128ELi96ELi256ELi128ELb1ELb1ELb1ELb1ELb0ELb1EEEEEEEEEvNT_6ParamsE:
	.zero		3840


//--------------------- .nv.constant0._ZN7cutlass13device_kernelIN5flash11enable_sm90INS1_16FlashAttnFwdSm90INS1_25CollectiveMainloopFwdSm90ILi2EN4cute5tupleIJNS5_1CILi1EEES8_S8_EEENS6_IJNS7_ILi128EEENS7_ILi96EEENS7_ILi64EEEEEELi256ENS_6half_tEfNS_4arch4Sm90ELb1ELb0ELb1ELb0ELb0ELb0ELb0ELb1ELb0ELb1ELb1ELb0EEENS1_21CollectiveEpilogueFwdINS6_IJSA_NS7_ILi256EEESB_EEES9_SE_SG_Li256ELb0ELb1ELb1ELb0EEENS1_19SingleTileSchedulerILb0ELb1ELb1ELi128EEEEEEEEEvNT_6ParamsE --------------------------
	.section	.nv.constant0._ZN7cutlass13device_kernelIN5flash11enable_sm90INS1_16FlashAttnFwdSm90INS1_25CollectiveMainloopFwdSm90ILi2EN4cute5tupleIJNS5_1CILi1EEES8_S8_EEENS6_IJNS7_ILi128EEENS7_ILi96EEENS7_ILi64EEEEEELi256ENS_6half_tEfNS_4arch4Sm90ELb1ELb0ELb1ELb0ELb0ELb0ELb0ELb1ELb0ELb1ELb1ELb0EEENS1_21CollectiveEpilogueFwdINS6_IJSA_NS7_ILi256EEESB_EEES9_SE_SG_Li256ELb0ELb1ELb1ELb0EEENS1_19SingleTileSchedulerILb0ELb1ELb1ELi128EEEEEEEEEvNT_6ParamsE,"a",@progbits
	.sectionflags	@""
	.align	4
.nv.constant0._ZN7cutlass13device_kernelIN5flash11enable_sm90INS1_16FlashAttnFwdSm90INS1_25CollectiveMainloopFwdSm90ILi2EN4cute5tupleIJNS5_1CILi1EEES8_S8_EEENS6_IJNS7_ILi128EEENS7_ILi96EEENS7_ILi64EEEEEELi256ENS_6half_tEfNS_4arch4Sm90ELb1ELb0ELb1ELb0ELb0ELb0ELb0ELb1ELb0ELb1ELb1ELb0EEENS1_21CollectiveEpilogueFwdINS6_IJSA_NS7_ILi256EEESB_EEES9_SE_SG_Li256ELb0ELb1ELb1ELb0EEENS1_19SingleTileSchedulerILb0ELb1ELb1ELi128EEEEEEEEEvNT_6ParamsE:
	.zero		3456


//--------------------- .nv.constant0._ZN7cutlass13device_kernelIN5flash11enable_sm90INS1_16FlashAttnFwdSm90INS1_25CollectiveMainloopFwdSm90ILi2EN4cute5tupleIJNS5_1CILi1EEES8_S8_EEENS6_IJNS7_ILi128EEENS7_ILi96EEENS7_ILi64EEEEEELi256ENS_6half_tEfNS_4arch4Sm90ELb1ELb0ELb1ELb0ELb0ELb0ELb1ELb1ELb0ELb1ELb1ELb0EEENS1_21CollectiveEpilogueFwdINS6_IJSA_NS7_ILi256EEESB_EEES9_SE_SG_Li256ELb0ELb1ELb1ELb0EEENS1_19SingleTileSchedulerILb0ELb1ELb1ELi128EEEEEEEEEvNT_6ParamsE --------------------------
	.section	.nv.constant0._ZN7cutlass13device_kernelIN5flash11enable_sm90INS1_16FlashAttnFwdSm90INS1_25CollectiveMainloopFwdSm90ILi2EN4cute5tupleIJNS5_1CILi1EEES8_S8_EEENS6_IJNS7_ILi128EEENS7_ILi96EEENS7_ILi64EEEEEELi256ENS_6half_tEfNS_4arch4Sm90ELb1ELb0ELb1ELb0ELb0ELb0ELb1ELb1ELb0ELb1ELb1ELb0EEENS1_21CollectiveEpilogueFwdINS6_IJSA_NS7_ILi256EEESB_EEES9_SE_SG_Li256ELb0ELb1ELb1ELb0EEENS1_19SingleTileSchedulerILb0ELb1ELb1ELi128EEEEEEEEEvNT_6ParamsE,"a",@progbits
	.sectionflags	@""
	.align	4
.nv.constant0._ZN7cutlass13device_kernelIN5flash11enable_sm90INS1_16FlashAttnFwdSm90INS1_25CollectiveMainloopFwdSm90ILi2EN4cute5tupleIJNS5_1CILi1EEES8_S8_EEENS6_IJNS7_ILi128EEENS7_ILi96EEENS7_ILi64EEEEEELi256ENS_6half_tEfNS_4arch4Sm90ELb1ELb0ELb1ELb0ELb0ELb0ELb1ELb1ELb0ELb1ELb1ELb0EEENS1_21CollectiveEpilogueFwdINS6_IJSA_NS7_ILi256EEESB_EEES9_SE_SG_Li256ELb0ELb1ELb1ELb0EEENS1_19SingleTileSchedulerILb0ELb1ELb1ELi128EEEEEEEEEvNT_6ParamsE:
	.zero		3712


//--------------------- .nv.constant0._ZN7cutlass13device_kernelIN5flash11enable_sm90INS1_16FlashAttnFwdSm90INS1_25CollectiveMainloopFwdSm90ILi2EN4cute5tupleIJNS5_1CILi1EEES8_S8_EEENS6_IJNS7_ILi128EEENS7_ILi96EEENS7_ILi64EEEEEELi256ENS_6half_tEfNS_4arch4Sm90ELb1ELb0ELb1ELb1ELb0ELb0ELb0ELb1ELb0ELb1ELb1ELb0EEENS1_21CollectiveEpilogueFwdINS6_IJSA_NS7_ILi256EEESB_EEES9_SE_SG_Li256ELb1ELb1ELb1ELb0EEENS1_36VarlenDynamicPersistentTileSchedulerILi128ELi96ELi256ELi128ELb1ELb1ELb1ELb1ELb1ELb1EEEEEEEEEvNT_6ParamsE --------------------------
	.section	.nv.constant0._ZN7cutlass13device_kernelIN5flash11enable_sm90INS1_16FlashAttnFwdSm90INS1_25CollectiveMainloopFwdSm90ILi2EN4cute5tupleIJNS5_1CILi1EEES8_S8_EEENS6_IJNS7_ILi128EEENS7_ILi96EEENS7_ILi64EEEEEELi256ENS_6half_tEfNS_4arch4Sm90ELb1ELb0ELb1ELb1ELb0ELb0ELb0ELb1ELb0ELb1ELb1ELb0EEENS1_21CollectiveEpilogueFwdINS6_IJSA_NS7_ILi256EEESB_EEES9_SE_SG_Li256ELb1ELb1ELb1ELb0EEENS1_36VarlenDynamicPersistentTileSchedulerILi128ELi96ELi256ELi128ELb1ELb1ELb1ELb1ELb1ELb1EEEEEEEEEvNT_6ParamsE,"a",@progbits
	.sectionflags	@""
	.align	4
.nv.constant0._ZN7cutlass13device_kernelIN5flash11enable_sm90INS1_16FlashAttnFwdSm90INS1_25CollectiveMainloopFwdSm90ILi2EN4cute5tupleIJNS5_1CILi1EEES8_S8_EEENS6_IJNS7_ILi128EEENS7_ILi96EEENS7_ILi64EEEEEELi256ENS_6half_tEfNS_4arch4Sm90ELb1ELb0ELb1ELb1ELb0ELb0ELb0ELb1ELb0ELb1ELb1ELb0EEENS1_21CollectiveEpilogueFwdINS6_IJSA_NS7_ILi256EEESB_EEES9_SE_SG_Li256ELb1ELb1ELb1ELb0EEENS1_36VarlenDynamicPersistentTileSchedulerILi128ELi96ELi256ELi128ELb1ELb1ELb1ELb1ELb1ELb1EEEEEEEEEvNT_6ParamsE:
	.zero		3584


//--------------------- .nv.constant0._ZN7cutlass13device_kernelIN5flash11enable_sm90INS1_16FlashAttnFwdSm90INS1_25CollectiveMainloopFwdSm90ILi2EN4cute5tupleIJNS5_1CILi1EEES8_S8_EEENS6_IJNS7_ILi128EEENS7_ILi96EEENS7_ILi64EEEEEELi256ENS_6half_tEfNS_4arch4Sm90ELb1ELb0ELb1ELb1ELb0ELb1ELb0ELb1ELb0ELb1ELb1ELb0EEENS1_21CollectiveEpilogueFwdINS6_IJSA_NS7_ILi256EEESB_EEES9_SE_SG_Li256ELb1ELb1ELb1ELb0EEENS1_36VarlenDynamicPersistentTileSchedulerILi128ELi96ELi256ELi128ELb1ELb1ELb1ELb1ELb1ELb1EEEEEEEEEvNT_6ParamsE --------------------------
	.section	.nv.constant0._ZN7cutlass13device_kernelIN5flash11enable_sm90INS1_16FlashAttnFwdSm90INS1_25CollectiveMainloopFwdSm90ILi2EN4cute5tupleIJNS5_1CILi1EEES8_S8_EEENS6_IJNS7_ILi128EEENS7_ILi96EEENS7_ILi64EEEEEELi256ENS_6half_tEfNS_4arch4Sm90ELb1ELb0ELb1ELb1ELb0ELb1ELb0ELb1ELb0ELb1ELb1ELb0EEENS1_21CollectiveEpilogueFwdINS6_IJSA_NS7_ILi256EEESB_EEES9_SE_SG_Li256ELb1ELb1ELb1ELb0EEENS1_36VarlenDynamicPersistentTileSchedulerILi128ELi96ELi256ELi128ELb1ELb1ELb1ELb1ELb1ELb1EEEEEEEEEvNT_6ParamsE,"a",@progbits
	.sectionflags	@""
	.align	4
.nv.constant0._ZN7cutlass13device_kernelIN5flash11enable_sm90INS1_16FlashAttnFwdSm90INS1_25CollectiveMainloopFwdSm90ILi2EN4cute5tupleIJNS5_1CILi1EEES8_S8_EEENS6_IJNS7_ILi128EEENS7_ILi96EEENS7_ILi64EEEEEELi256ENS_6half_tEfNS_4arch4Sm90ELb1ELb0ELb1ELb1ELb0ELb1ELb0ELb1ELb0ELb1ELb1ELb0EEENS1_21CollectiveEpilogueFwdINS6_IJSA_NS7_ILi256EEESB_EEES9_SE_SG_Li256ELb1ELb1ELb1ELb0EEENS1_36VarlenDynamicPersistentTileSchedulerILi128ELi96ELi256ELi128ELb1ELb1ELb1ELb1ELb1ELb1EEEEEEEEEvNT_6ParamsE:
	.zero		3584


//--------------------- .nv.constant0._ZN7cutlass13device_kernelIN5flash11enable_sm90INS1_16FlashAttnFwdSm90INS1_25CollectiveMainloopFwdSm90ILi2EN4cute5tupleIJNS5_1CILi1EEES8_S8_EEENS6_IJNS7_ILi128EEENS7_ILi96EEENS7_ILi64EEEEEELi256ENS_6half_tEfNS_4arch4Sm90ELb1ELb0ELb1ELb1ELb0ELb0ELb1ELb1ELb0ELb1ELb1ELb0EEENS1_21CollectiveEpilogueFwdINS6_IJSA_NS7_ILi256EEESB_EEES9_SE_SG_Li256ELb1ELb1ELb1ELb0EEENS1_36VarlenDynamicPersistentTileSchedulerILi128ELi96ELi256ELi128ELb1ELb1ELb1ELb1ELb1ELb1EEEEEEEEEvNT_6ParamsE --------------------------
	.section	.nv.constant0._ZN7cutlass13device_kernelIN5flash11enable_sm90INS1_16FlashAttnFwdSm90INS1_25CollectiveMainloopFwdSm90ILi2EN4cute5tupleIJNS5_1CILi1EEES8_S8_EEENS6_IJNS7_ILi128EEENS7_ILi96EEENS7_ILi64EEEEEELi256ENS_6half_tEfNS_4arch4Sm90ELb1ELb0ELb1ELb1ELb0ELb0ELb1ELb1ELb0ELb1ELb1ELb0EEENS1_21CollectiveEpilogueFwdINS6_IJSA_NS7_ILi256EEESB_EEES9_SE_SG_Li256ELb1ELb1ELb1ELb0EEENS1_36VarlenDynamicPersistentTileSchedulerILi128ELi96ELi256ELi128ELb1ELb1ELb1ELb1ELb1ELb1EEEEEEEEEvNT_6ParamsE,"a",@progbits
	.sectionflags	@""
	.align	4
.nv.constant0._ZN7cutlass13device_kernelIN5flash11enable_sm90INS1_16FlashAttnFwdSm90INS1_25CollectiveMainloopFwdSm90ILi2EN4cute5tupleIJNS5_1CILi1EEES8_S8_EEENS6_IJNS7_ILi128EEENS7_ILi96EEENS7_ILi64EEEEEELi256ENS_6half_tEfNS_4arch4Sm90ELb1ELb0ELb1ELb1ELb0ELb0ELb1ELb1ELb0ELb1ELb1ELb0EEENS1_21CollectiveEpilogueFwdINS6_IJSA_NS7_ILi256EEESB_EEES9_SE_SG_Li256ELb1ELb1ELb1ELb0EEENS1_36VarlenDynamicPersistentTileSchedulerILi128ELi96ELi256ELi128ELb1ELb1ELb1ELb1ELb1ELb1EEEEEEEEEvNT_6ParamsE:
	.zero		3840


//--------------------- .nv.constant0._ZN7cutlass13device_kernelIN5flash11enable_sm90INS1_16FlashAttnFwdSm90INS1_25CollectiveMainloopFwdSm90ILi2EN4cute5tupleIJNS5_1CILi1EEES8_S8_EEENS6_IJNS7_ILi128EEENS7_ILi96EEENS7_ILi64EEEEEELi256ENS_6half_tEfNS_4arch4Sm90ELb1ELb0ELb1ELb1ELb0ELb1ELb1ELb1ELb0ELb1ELb1ELb0EEENS1_21CollectiveEpilogueFwdINS6_IJSA_NS7_ILi256EEESB_EEES9_SE_SG_Li256ELb1ELb1ELb1ELb0EEENS1_36VarlenDynamicPersistentTileSchedulerILi128ELi96ELi256ELi128ELb1ELb1ELb1ELb1ELb1ELb1EEEEEEEEEvNT_6ParamsE --------------------------
	.section	.nv.constant0._ZN7cutlass13device_kernelIN5flash11enable_sm90INS1_16FlashAttnFwdSm90INS1_25CollectiveMainloopFwdSm90ILi2EN4cute5tupleIJNS5_1CILi1EEES8_S8_EEENS6_IJNS7_ILi128EEENS7_ILi96EEENS7_ILi64EEEEEELi256ENS_6half_tEfNS_4arch4Sm90ELb1ELb0ELb1ELb1ELb0ELb1ELb1ELb1ELb0ELb1ELb1ELb0EEENS1_21CollectiveEpilogueFwdINS6_IJSA_NS7_ILi256EEESB_EEES9_SE_SG_Li256ELb1ELb1ELb1ELb0EEENS1_36VarlenDynamicPersistentTileSchedulerILi128ELi96ELi256ELi128ELb1ELb1ELb1ELb1ELb1ELb1EEEEEEEEEvNT_6ParamsE,"a",@progbits
	.sectionflags	@""
	.align	4
.nv.constant0._ZN7cutlass13device_kernelIN5flash11enable_sm90INS1_16FlashAttnFwdSm90INS1_25CollectiveMainloopFwdSm90ILi2EN4cute5tupleIJNS5_1CILi1EEES8_S8_EEENS6_IJNS7_ILi128EEENS7_ILi96EEENS7_ILi64EEEEEELi256ENS_6half_tEfNS_4arch4Sm90ELb1ELb0ELb1ELb1ELb0ELb1ELb1ELb1ELb0ELb1ELb1ELb0EEENS1_21CollectiveEpilogueFwdINS6_IJSA_NS7_ILi256EEESB_EEES9_SE_SG_Li256ELb1ELb1ELb1ELb0EEENS1_36VarlenDynamicPersistentTileSchedulerILi128ELi96ELi256ELi128ELb1ELb1ELb1ELb1ELb1ELb1EEEEEEEEEvNT_6ParamsE:
	.zero		3840


//--------------------- SYMBOLS --------------------------

	.type		.nv.reservedSmem.offset0,@object
	.size		.nv.reservedSmem.offset0,0x4
